	.target	sm_100a

	.elftype	@"ET_EXEC"


//--------------------- .note.nv.tkinfo           --------------------------
	.section	.note.nv.tkinfo,"",@"SHT_NOTE"
	.sectionflags	@"SHF_NOTE_NV_TKINFO"
	.tkinfo
        /*0018*/ 	.word	0x00000002
        /*0030*/ 	.string	""
        /*0030*/ 	.string	"ptxas"
        /*0030*/ 	.string	"Cuda compilation tools, release 13.0, V13.0.88"
        /*0030*/ 	.string	"Build cuda_13.0.r13.0/compiler.36424714_0"
        /*0030*/ 	.string	"-arch sm_100a -m 64 "



//--------------------- .note.nv.cuinfo           --------------------------
	.section	.note.nv.cuinfo,"",@"SHT_NOTE"
	.sectionflags	@"SHF_NOTE_NV_CUINFO"
        /*0018*/ 	.short	0x0002
        /*001a*/ 	.short	0x0064
        /*001c*/ 	.short	0x0082
	.zero		2


//--------------------- .nv.info                  --------------------------
	.section	.nv.info,"",@"SHT_CUDA_INFO"
	.align	4


	//----- nvinfo : EIATTR_REGCOUNT
	.align		4
        /*0000*/ 	.byte	0x04, 0x2f
        /*0002*/ 	.short	(.L_12 - .L_11)
	.align		4
.L_11:
        /*0004*/ 	.word	index@(_ZN7cutlass13device_kernelIN5flash19enable_sm80_to_sm89INS1_16FlashAttnFwdSm80INS1_25CollectiveMainloopFwdSm80ILi8ELi2ELb0EN4cute5tupleIJNS5_1CILi128EEENS7_ILi64EEENS7_ILi192EEEEEELi192ENS_10bfloat16_tEfNS_4arch4Sm80ELb1ELb0ELb0ELb1ELb0ELb1ELb1ELb0EEENS1_21CollectiveEpilogueFwdINS6_IJS8_SA_S9_EEENS6_IJNS7_ILi1EEESI_SI_EEESC_SE_Li256ELb1ELb1ELb0ELb0EEENS1_19SingleTileSchedulerILb1ELb0ELb1ELi128EEEEEEEEEvNT_6ParamsE)
        /*0008*/ 	.word	0x00000004


	//----- nvinfo : EIATTR_FRAME_SIZE
	.align		4
.L_12:
        /*000c*/ 	.byte	0x04, 0x11
        /*000e*/ 	.short	(.L_14 - .L_13)
	.align		4
.L_13:
        /*0010*/ 	.word	index@(_ZN7cutlass13device_kernelIN5flash19enable_sm80_to_sm89INS1_16FlashAttnFwdSm80INS1_25CollectiveMainloopFwdSm80ILi8ELi2ELb0EN4cute5tupleIJNS5_1CILi128EEENS7_ILi64EEENS7_ILi192EEEEEELi192ENS_10bfloat16_tEfNS_4arch4Sm80ELb1ELb0ELb0ELb1ELb0ELb1ELb1ELb0EEENS1_21CollectiveEpilogueFwdINS6_IJS8_SA_S9_EEENS6_IJNS7_ILi1EEESI_SI_EEESC_SE_Li256ELb1ELb1ELb0ELb0EEENS1_19SingleTileSchedulerILb1ELb0ELb1ELi128EEEEEEEEEvNT_6ParamsE)
        /*0014*/ 	.word	0x00000000


	//----- nvinfo : EIATTR_REGCOUNT
	.align		4
.L_14:
        /*0018*/ 	.byte	0x04, 0x2f
        /*001a*/ 	.short	(.L_16 - .L_15)
	.align		4
.L_15:
        /*001c*/ 	.word	index@(_ZN7cutlass13device_kernelIN5flash19enable_sm80_to_sm89INS1_16FlashAttnFwdSm80INS1_25CollectiveMainloopFwdSm80ILi8ELi2ELb1EN4cute5tupleIJNS5_1CILi128EEENS7_ILi96EEENS7_ILi192EEEEEELi192ENS_10bfloat16_tEfNS_4arch4Sm80ELb1ELb0ELb0ELb1ELb0ELb0ELb1ELb0EEENS1_21CollectiveEpilogueFwdINS6_IJS8_SA_S9_EEENS6_IJNS7_ILi1EEESI_SI_EEESC_SE_Li256ELb1ELb1ELb0ELb0EEENS1_19SingleTileSchedulerILb1ELb0ELb1ELi128EEEEEEEEEvNT_6ParamsE)
        /*0020*/ 	.word	0x00000004


	//----- nvinfo : EIATTR_FRAME_SIZE
	.align		4
.L_16:
        /*0024*/ 	.byte	0x04, 0x11
        /*0026*/ 	.short	(.L_18 - .L_17)
	.align		4
.L_17:
        /*0028*/ 	.word	index@(_ZN7cutlass13device_kernelIN5flash19enable_sm80_to_sm89INS1_16FlashAttnFwdSm80INS1_25CollectiveMainloopFwdSm80ILi8ELi2ELb1EN4cute5tupleIJNS5_1CILi128EEENS7_ILi96EEENS7_ILi192EEEEEELi192ENS_10bfloat16_tEfNS_4arch4Sm80ELb1ELb0ELb0ELb1ELb0ELb0ELb1ELb0EEENS1_21CollectiveEpilogueFwdINS6_IJS8_SA_S9_EEENS6_IJNS7_ILi1EEESI_SI_EEESC_SE_Li256ELb1ELb1ELb0ELb0EEENS1_19SingleTileSchedulerILb1ELb0ELb1ELi128EEEEEEEEEvNT_6ParamsE)
        /*002c*/ 	.word	0x00000000


	//----- nvinfo : EIATTR_REGCOUNT
	.align		4
.L_18:
        /*0030*/ 	.byte	0x04, 0x2f
        /*0032*/ 	.short	(.L_20 - .L_19)
	.align		4
.L_19:
        /*0034*/ 	.word	index@(_ZN7cutlass13device_kernelIN5flash19enable_sm80_to_sm89INS1_16FlashAttnFwdSm80INS1_25CollectiveMainloopFwdSm80ILi8ELi2ELb1EN4cute5tupleIJNS5_1CILi128EEENS7_ILi96EEENS7_ILi192EEEEEELi192ENS_10bfloat16_tEfNS_4arch4Sm80ELb1ELb0ELb0ELb0ELb0ELb0ELb1ELb0EEENS1_21CollectiveEpilogueFwdINS6_IJS8_SA_S9_EEENS6_IJNS7_ILi1EEESI_SI_EEESC_SE_Li256ELb0ELb1ELb0ELb0EEENS1_30DynamicPersistentTileSchedulerILi256ELi256ELb0ELb1ELb0EEEEEEEEEvNT_6ParamsE)
        /*0038*/ 	.word	0x00000004


	//----- nvinfo : EIATTR_FRAME_SIZE
	.align		4
.L_20:
        /*003c*/ 	.byte	0x04, 0x11
        /*003e*/ 	.short	(.L_22 - .L_21)
	.align		4
.L_21:
        /*0040*/ 	.word	index@(_ZN7cutlass13device_kernelIN5flash19enable_sm80_to_sm89INS1_16FlashAttnFwdSm80INS1_25CollectiveMainloopFwdSm80ILi8ELi2ELb1EN4cute5tupleIJNS5_1CILi128EEENS7_ILi96EEENS7_ILi192EEEEEELi192ENS_10bfloat16_tEfNS_4arch4Sm80ELb1ELb0ELb0ELb0ELb0ELb0ELb1ELb0EEENS1_21CollectiveEpilogueFwdINS6_IJS8_SA_S9_EEENS6_IJNS7_ILi1EEESI_SI_EEESC_SE_Li256ELb0ELb1ELb0ELb0EEENS1_30DynamicPersistentTileSchedulerILi256ELi256ELb0ELb1ELb0EEEEEEEEEvNT_6ParamsE)
        /*0044*/ 	.word	0x00000000


	//----- nvinfo : EIATTR_REGCOUNT
	.align		4
.L_22:
        /*0048*/ 	.byte	0x04, 0x2f
        /*004a*/ 	.short	(.L_24 - .L_23)
	.align		4
.L_23:
        /*004c*/ 	.word	index@(_ZN7cutlass13device_kernelIN5flash19enable_sm80_to_sm89INS1_16FlashAttnFwdSm80INS1_25CollectiveMainloopFwdSm80ILi8ELi2ELb0EN4cute5tupleIJNS5_1CILi128EEENS7_ILi64EEENS7_ILi192EEEEEELi192ENS_10bfloat16_tEfNS_4arch4Sm80ELb0ELb1ELb0ELb1ELb0ELb1ELb1ELb0EEENS1_21CollectiveEpilogueFwdINS6_IJS8_SA_S9_EEENS6_IJNS7_ILi1EEESI_SI_EEESC_SE_Li256ELb1ELb1ELb0ELb0EEENS1_19SingleTileSchedulerILb1ELb0ELb1ELi128EEEEEEEEEvNT_6ParamsE)
        /*0050*/ 	.word	0x00000004


	//----- nvinfo : EIATTR_FRAME_SIZE
	.align		4
.L_24:
        /*0054*/ 	.byte	0x04, 0x11
        /*0056*/ 	.short	(.L_26 - .L_25)
	.align		4
.L_25:
        /*0058*/ 	.word	index@(_ZN7cutlass13device_kernelIN5flash19enable_sm80_to_sm89INS1_16FlashAttnFwdSm80INS1_25CollectiveMainloopFwdSm80ILi8ELi2ELb0EN4cute5tupleIJNS5_1CILi128EEENS7_ILi64EEENS7_ILi192EEEEEELi192ENS_10bfloat16_tEfNS_4arch4Sm80ELb0ELb1ELb0ELb1ELb0ELb1ELb1ELb0EEENS1_21CollectiveEpilogueFwdINS6_IJS8_SA_S9_EEENS6_IJNS7_ILi1EEESI_SI_EEESC_SE_Li256ELb1ELb1ELb0ELb0EEENS1_19SingleTileSchedulerILb1ELb0ELb1ELi128EEEEEEEEEvNT_6ParamsE)
        /*005c*/ 	.word	0x00000000


	//----- nvinfo : EIATTR_REGCOUNT
	.align		4
.L_26:
        /*0060*/ 	.byte	0x04, 0x2f
        /*0062*/ 	.short	(.L_28 - .L_27)
	.align		4
.L_27:
        /*0064*/ 	.word	index@(_ZN7cutlass13device_kernelIN5flash19enable_sm80_to_sm89INS1_16FlashAttnFwdSm80INS1_25CollectiveMainloopFwdSm80ILi8ELi2ELb0EN4cute5tupleIJNS5_1CILi128EEENS7_ILi64EEENS7_ILi192EEEEEELi192ENS_10bfloat16_tEfNS_4arch4Sm80ELb0ELb1ELb0ELb1ELb0ELb0ELb1ELb0EEENS1_21CollectiveEpilogueFwdINS6_IJS8_SA_S9_EEENS6_IJNS7_ILi1EEESI_SI_EEESC_SE_Li256ELb1ELb1ELb0ELb0EEENS1_19SingleTileSchedulerILb1ELb0ELb1ELi128EEEEEEEEEvNT_6ParamsE)
        /*0068*/ 	.word	0x00000004


	//----- nvinfo : EIATTR_FRAME_SIZE
	.align		4
.L_28:
        /*006c*/ 	.byte	0x04, 0x11
        /*006e*/ 	.short	(.L_30 - .L_29)
	.align		4
.L_29:
        /*0070*/ 	.word	index@(_ZN7cutlass13device_kernelIN5flash19enable_sm80_to_sm89INS1_16FlashAttnFwdSm80INS1_25CollectiveMainloopFwdSm80ILi8ELi2ELb0EN4cute5tupleIJNS5_1CILi128EEENS7_ILi64EEENS7_ILi192EEEEEELi192ENS_10bfloat16_tEfNS_4arch4Sm80ELb0ELb1ELb0ELb1ELb0ELb0ELb1ELb0EEENS1_21CollectiveEpilogueFwdINS6_IJS8_SA_S9_EEENS6_IJNS7_ILi1EEESI_SI_EEESC_SE_Li256ELb1ELb1ELb0ELb0EEENS1_19SingleTileSchedulerILb1ELb0ELb1ELi128EEEEEEEEEvNT_6ParamsE)
        /*0074*/ 	.word	0x00000000


	//----- nvinfo : EIATTR_REGCOUNT
	.align		4
.L_30:
        /*0078*/ 	.byte	0x04, 0x2f
        /*007a*/ 	.short	(.L_32 - .L_31)
	.align		4
.L_31:
        /*007c*/ 	.word	index@(_ZN7cutlass13device_kernelIN5flash19enable_sm80_to_sm89INS1_16FlashAttnFwdSm80INS1_25CollectiveMainloopFwdSm80ILi8ELi2ELb0EN4cute5tupleIJNS5_1CILi128EEENS7_ILi64EEENS7_ILi192EEEEEELi192ENS_10bfloat16_tEfNS_4arch4Sm80ELb0ELb1ELb0ELb0ELb0ELb0ELb1ELb0EEENS1_21CollectiveEpilogueFwdINS6_IJS8_SA_S9_EEENS6_IJNS7_ILi1EEESI_SI_EEESC_SE_Li256ELb0ELb1ELb0ELb0EEENS1_19SingleTileSchedulerILb0ELb0ELb1ELi128EEEEEEEEEvNT_6ParamsE)
        /*0080*/ 	.word	0x00000004


	//----- nvinfo : EIATTR_FRAME_SIZE
	.align		4
.L_32:
        /*0084*/ 	.byte	0x04, 0x11
        /*0086*/ 	.short	(.L_34 - .L_33)
	.align		4
.L_33:
        /*0088*/ 	.word	index@(_ZN7cutlass13device_kernelIN5flash19enable_sm80_to_sm89INS1_16FlashAttnFwdSm80INS1_25CollectiveMainloopFwdSm80ILi8ELi2ELb0EN4cute5tupleIJNS5_1CILi128EEENS7_ILi64EEENS7_ILi192EEEEEELi192ENS_10bfloat16_tEfNS_4arch4Sm80ELb0ELb1ELb0ELb0ELb0ELb0ELb1ELb0EEENS1_21CollectiveEpilogueFwdINS6_IJS8_SA_S9_EEENS6_IJNS7_ILi1EEESI_SI_EEESC_SE_Li256ELb0ELb1ELb0ELb0EEENS1_19SingleTileSchedulerILb0ELb0ELb1ELi128EEEEEEEEEvNT_6ParamsE)
        /*008c*/ 	.word	0x00000000


	//----- nvinfo : EIATTR_REGCOUNT
	.align		4
.L_34:
        /*0090*/ 	.byte	0x04, 0x2f
        /*0092*/ 	.short	(.L_36 - .L_35)
	.align		4
.L_35:
        /*0094*/ 	.word	index@(_ZN7cutlass13device_kernelIN5flash19enable_sm80_to_sm89INS1_16FlashAttnFwdSm80INS1_25CollectiveMainloopFwdSm80ILi8ELi2ELb0EN4cute5tupleIJNS5_1CILi128EEENS7_ILi64EEENS7_ILi192EEEEEELi192ENS_10bfloat16_tEfNS_4arch4Sm80ELb0ELb0ELb0ELb1ELb0ELb1ELb1ELb0EEENS1_21CollectiveEpilogueFwdINS6_IJS8_SA_S9_EEENS6_IJNS7_ILi1EEESI_SI_EEESC_SE_Li256ELb1ELb1ELb0ELb0EEENS1_19SingleTileSchedulerILb1ELb0ELb1ELi128EEEEEEEEEvNT_6ParamsE)
        /*0098*/ 	.word	0x00000004


	//----- nvinfo : EIATTR_FRAME_SIZE
	.align		4
.L_36:
        /*009c*/ 	.byte	0x04, 0x11
        /*009e*/ 	.short	(.L_38 - .L_37)
	.align		4
.L_37:
        /*00a0*/ 	.word	index@(_ZN7cutlass13device_kernelIN5flash19enable_sm80_to_sm89INS1_16FlashAttnFwdSm80INS1_25CollectiveMainloopFwdSm80ILi8ELi2ELb0EN4cute5tupleIJNS5_1CILi128EEENS7_ILi64EEENS7_ILi192EEEEEELi192ENS_10bfloat16_tEfNS_4arch4Sm80ELb0ELb0ELb0ELb1ELb0ELb1ELb1ELb0EEENS1_21CollectiveEpilogueFwdINS6_IJS8_SA_S9_EEENS6_IJNS7_ILi1EEESI_SI_EEESC_SE_Li256ELb1ELb1ELb0ELb0EEENS1_19SingleTileSchedulerILb1ELb0ELb1ELi128EEEEEEEEEvNT_6ParamsE)
        /*00a4*/ 	.word	0x00000000


	//----- nvinfo : EIATTR_REGCOUNT
	.align		4
.L_38:
        /*00a8*/ 	.byte	0x04, 0x2f
        /*00aa*/ 	.short	(.L_40 - .L_39)
	.align		4
.L_39:
        /*00ac*/ 	.word	index@(_ZN7cutlass13device_kernelIN5flash19enable_sm80_to_sm89INS1_16FlashAttnFwdSm80INS1_25CollectiveMainloopFwdSm80ILi8ELi2ELb1EN4cute5tupleIJNS5_1CILi128EEENS7_ILi96EEENS7_ILi192EEEEEELi192ENS_10bfloat16_tEfNS_4arch4Sm80ELb0ELb0ELb0ELb1ELb0ELb0ELb1ELb0EEENS1_21CollectiveEpilogueFwdINS6_IJS8_SA_S9_EEENS6_IJNS7_ILi1EEESI_SI_EEESC_SE_Li256ELb1ELb1ELb0ELb0EEENS1_19SingleTileSchedulerILb1ELb0ELb1ELi128EEEEEEEEEvNT_6ParamsE)
        /*00b0*/ 	.word	0x00000004


	//----- nvinfo : EIATTR_FRAME_SIZE
	.align		4
.L_40:
        /*00b4*/ 	.byte	0x04, 0x11
        /*00b6*/ 	.short	(.L_42 - .L_41)
	.align		4
.L_41:
        /*00b8*/ 	.word	index@(_ZN7cutlass13device_kernelIN5flash19enable_sm80_to_sm89INS1_16FlashAttnFwdSm80INS1_25CollectiveMainloopFwdSm80ILi8ELi2ELb1EN4cute5tupleIJNS5_1CILi128EEENS7_ILi96EEENS7_ILi192EEEEEELi192ENS_10bfloat16_tEfNS_4arch4Sm80ELb0ELb0ELb0ELb1ELb0ELb0ELb1ELb0EEENS1_21CollectiveEpilogueFwdINS6_IJS8_SA_S9_EEENS6_IJNS7_ILi1EEESI_SI_EEESC_SE_Li256ELb1ELb1ELb0ELb0EEENS1_19SingleTileSchedulerILb1ELb0ELb1ELi128EEEEEEEEEvNT_6ParamsE)
        /*00bc*/ 	.word	0x00000000


	//----- nvinfo : EIATTR_REGCOUNT
	.align		4
.L_42:
        /*00c0*/ 	.byte	0x04, 0x2f
        /*00c2*/ 	.short	(.L_44 - .L_43)
	.align		4
.L_43:
        /*00c4*/ 	.word	index@(_ZN7cutlass13device_kernelIN5flash19enable_sm80_to_sm89INS1_16FlashAttnFwdSm80INS1_25CollectiveMainloopFwdSm80ILi8ELi2ELb1EN4cute5tupleIJNS5_1CILi128EEENS7_ILi96EEENS7_ILi192EEEEEELi192ENS_10bfloat16_tEfNS_4arch4Sm80ELb0ELb0ELb0ELb0ELb0ELb0ELb1ELb0EEENS1_21CollectiveEpilogueFwdINS6_IJS8_SA_S9_EEENS6_IJNS7_ILi1EEESI_SI_EEESC_SE_Li256ELb0ELb1ELb0ELb0EEENS1_19SingleTileSchedulerILb0ELb0ELb1ELi128EEEEEEEEEvNT_6ParamsE)
        /*00c8*/ 	.word	0x00000004


	//----- nvinfo : EIATTR_FRAME_SIZE
	.align		4
.L_44:
        /*00cc*/ 	.byte	0x04, 0x11
        /*00ce*/ 	.short	(.L_46 - .L_45)
	.align		4
.L_45:
        /*00d0*/ 	.word	index@(_ZN7cutlass13device_kernelIN5flash19enable_sm80_to_sm89INS1_16FlashAttnFwdSm80INS1_25CollectiveMainloopFwdSm80ILi8ELi2ELb1EN4cute5tupleIJNS5_1CILi128EEENS7_ILi96EEENS7_ILi192EEEEEELi192ENS_10bfloat16_tEfNS_4arch4Sm80ELb0ELb0ELb0ELb0ELb0ELb0ELb1ELb0EEENS1_21CollectiveEpilogueFwdINS6_IJS8_SA_S9_EEENS6_IJNS7_ILi1EEESI_SI_EEESC_SE_Li256ELb0ELb1ELb0ELb0EEENS1_19SingleTileSchedulerILb0ELb0ELb1ELi128EEEEEEEEEvNT_6ParamsE)
        /*00d4*/ 	.word	0x00000000


	//----- nvinfo : EIATTR_REGCOUNT
	.align		4
.L_46:
        /*00d8*/ 	.byte	0x04, 0x2f
        /*00da*/ 	.short	(.L_48 - .L_47)
	.align		4
.L_47:
        /*00dc*/ 	.word	index@(_ZN7cutlass13device_kernelIN5flash19enable_sm80_to_sm89INS1_16FlashAttnFwdSm80INS1_25CollectiveMainloopFwdSm80ILi8ELi1ELb0EN4cute5tupleIJNS5_1CILi128EEENS7_ILi64EEENS7_ILi192EEEEEELi192ENS_10bfloat16_tEfNS_4arch4Sm80ELb1ELb0ELb0ELb1ELb0ELb1ELb1ELb0EEENS1_21CollectiveEpilogueFwdINS6_IJS8_SA_S9_EEENS6_IJNS7_ILi1EEESI_SI_EEESC_SE_Li256ELb1ELb1ELb0ELb0EEENS1_19SingleTileSchedulerILb1ELb0ELb1ELi128EEEEEEEEEvNT_6ParamsE)
        /*00e0*/ 	.word	0x00000004


	//----- nvinfo : EIATTR_FRAME_SIZE
	.align		4
.L_48:
        /*00e4*/ 	.byte	0x04, 0x11
        /*00e6*/ 	.short	(.L_50 - .L_49)
	.align		4
.L_49:
        /*00e8*/ 	.word	index@(_ZN7cutlass13device_kernelIN5flash19enable_sm80_to_sm89INS1_16FlashAttnFwdSm80INS1_25CollectiveMainloopFwdSm80ILi8ELi1ELb0EN4cute5tupleIJNS5_1CILi128EEENS7_ILi64EEENS7_ILi192EEEEEELi192ENS_10bfloat16_tEfNS_4arch4Sm80ELb1ELb0ELb0ELb1ELb0ELb1ELb1ELb0EEENS1_21CollectiveEpilogueFwdINS6_IJS8_SA_S9_EEENS6_IJNS7_ILi1EEESI_SI_EEESC_SE_Li256ELb1ELb1ELb0ELb0EEENS1_19SingleTileSchedulerILb1ELb0ELb1ELi128EEEEEEEEEvNT_6ParamsE)
        /*00ec*/ 	.word	0x00000000


	//----- nvinfo : EIATTR_REGCOUNT
	.align		4
.L_50:
        /*00f0*/ 	.byte	0x04, 0x2f
        /*00f2*/ 	.short	(.L_52 - .L_51)
	.align		4
.L_51:
        /*00f4*/ 	.word	index@(_ZN7cutlass13device_kernelIN5flash19enable_sm80_to_sm89INS1_16FlashAttnFwdSm80INS1_25CollectiveMainloopFwdSm80ILi8ELi1ELb1EN4cute5tupleIJNS5_1CILi128EEENS7_ILi96EEENS7_ILi192EEEEEELi192ENS_10bfloat16_tEfNS_4arch4Sm80ELb1ELb0ELb0ELb1ELb0ELb0ELb1ELb0EEENS1_21CollectiveEpilogueFwdINS6_IJS8_SA_S9_EEENS6_IJNS7_ILi1EEESI_SI_EEESC_SE_Li256ELb1ELb1ELb0ELb0EEENS1_19SingleTileSchedulerILb1ELb0ELb1ELi128EEEEEEEEEvNT_6ParamsE)
        /*00f8*/ 	.word	0x00000004


	//----- nvinfo : EIATTR_FRAME_SIZE
	.align		4
.L_52:
        /*00fc*/ 	.byte	0x04, 0x11
        /*00fe*/ 	.short	(.L_54 - .L_53)
	.align		4
.L_53:
        /*0100*/ 	.word	index@(_ZN7cutlass13device_kernelIN5flash19enable_sm80_to_sm89INS1_16FlashAttnFwdSm80INS1_25CollectiveMainloopFwdSm80ILi8ELi1ELb1EN4cute5tupleIJNS5_1CILi128EEENS7_ILi96EEENS7_ILi192EEEEEELi192ENS_10bfloat16_tEfNS_4arch4Sm80ELb1ELb0ELb0ELb1ELb0ELb0ELb1ELb0EEENS1_21CollectiveEpilogueFwdINS6_IJS8_SA_S9_EEENS6_IJNS7_ILi1EEESI_SI_EEESC_SE_Li256ELb1ELb1ELb0ELb0EEENS1_19SingleTileSchedulerILb1ELb0ELb1ELi128EEEEEEEEEvNT_6ParamsE)
        /*0104*/ 	.word	0x00000000


	//----- nvinfo : EIATTR_REGCOUNT
	.align		4
.L_54:
        /*0108*/ 	.byte	0x04, 0x2f
        /*010a*/ 	.short	(.L_56 - .L_55)
	.align		4
.L_55:
        /*010c*/ 	.word	index@(_ZN7cutlass13device_kernelIN5flash19enable_sm80_to_sm89INS1_16FlashAttnFwdSm80INS1_25CollectiveMainloopFwdSm80ILi8ELi1ELb1EN4cute5tupleIJNS5_1CILi128EEENS7_ILi96EEENS7_ILi192EEEEEELi192ENS_10bfloat16_tEfNS_4arch4Sm80ELb1ELb0ELb0ELb0ELb0ELb0ELb1ELb0EEENS1_21CollectiveEpilogueFwdINS6_IJS8_SA_S9_EEENS6_IJNS7_ILi1EEESI_SI_EEESC_SE_Li256ELb0ELb1ELb0ELb0EEENS1_30DynamicPersistentTileSchedulerILi256ELi256ELb0ELb1ELb0EEEEEEEEEvNT_6ParamsE)
        /*0110*/ 	.word	0x00000004


	//----- nvinfo : EIATTR_FRAME_SIZE
	.align		4
.L_56:
        /*0114*/ 	.byte	0x04, 0x11
        /*0116*/ 	.short	(.L_58 - .L_57)
	.align		4
.L_57:
        /*0118*/ 	.word	index@(_ZN7cutlass13device_kernelIN5flash19enable_sm80_to_sm89INS1_16FlashAttnFwdSm80INS1_25CollectiveMainloopFwdSm80ILi8ELi1ELb1EN4cute5tupleIJNS5_1CILi128EEENS7_ILi96EEENS7_ILi192EEEEEELi192ENS_10bfloat16_tEfNS_4arch4Sm80ELb1ELb0ELb0ELb0ELb0ELb0ELb1ELb0EEENS1_21CollectiveEpilogueFwdINS6_IJS8_SA_S9_EEENS6_IJNS7_ILi1EEESI_SI_EEESC_SE_Li256ELb0ELb1ELb0ELb0EEENS1_30DynamicPersistentTileSchedulerILi256ELi256ELb0ELb1ELb0EEEEEEEEEvNT_6ParamsE)
        /*011c*/ 	.word	0x00000000


	//----- nvinfo : EIATTR_REGCOUNT
	.align		4
.L_58:
        /*0120*/ 	.byte	0x04, 0x2f
        /*0122*/ 	.short	(.L_60 - .L_59)
	.align		4
.L_59:
        /*0124*/ 	.word	index@(_ZN7cutlass13device_kernelIN5flash19enable_sm80_to_sm89INS1_16FlashAttnFwdSm80INS1_25CollectiveMainloopFwdSm80ILi8ELi1ELb0EN4cute5tupleIJNS5_1CILi128EEENS7_ILi64EEENS7_ILi192EEEEEELi192ENS_10bfloat16_tEfNS_4arch4Sm80ELb0ELb1ELb0ELb1ELb0ELb1ELb1ELb0EEENS1_21CollectiveEpilogueFwdINS6_IJS8_SA_S9_EEENS6_IJNS7_ILi1EEESI_SI_EEESC_SE_Li256ELb1ELb1ELb0ELb0EEENS1_19SingleTileSchedulerILb1ELb0ELb1ELi128EEEEEEEEEvNT_6ParamsE)
        /*0128*/ 	.word	0x00000004


	//----- nvinfo : EIATTR_FRAME_SIZE
	.align		4
.L_60:
        /*012c*/ 	.byte	0x04, 0x11
        /*012e*/ 	.short	(.L_62 - .L_61)
	.align		4
.L_61:
        /*0130*/ 	.word	index@(_ZN7cutlass13device_kernelIN5flash19enable_sm80_to_sm89INS1_16FlashAttnFwdSm80INS1_25CollectiveMainloopFwdSm80ILi8ELi1ELb0EN4cute5tupleIJNS5_1CILi128EEENS7_ILi64EEENS7_ILi192EEEEEELi192ENS_10bfloat16_tEfNS_4arch4Sm80ELb0ELb1ELb0ELb1ELb0ELb1ELb1ELb0EEENS1_21CollectiveEpilogueFwdINS6_IJS8_SA_S9_EEENS6_IJNS7_ILi1EEESI_SI_EEESC_SE_Li256ELb1ELb1ELb0ELb0EEENS1_19SingleTileSchedulerILb1ELb0ELb1ELi128EEEEEEEEEvNT_6ParamsE)
        /*0134*/ 	.word	0x00000000


	//----- nvinfo : EIATTR_REGCOUNT
	.align		4
.L_62:
        /*0138*/ 	.byte	0x04, 0x2f
        /*013a*/ 	.short	(.L_64 - .L_63)
	.align		4
.L_63:
        /*013c*/ 	.word	index@(_ZN7cutlass13device_kernelIN5flash19enable_sm80_to_sm89INS1_16FlashAttnFwdSm80INS1_25CollectiveMainloopFwdSm80ILi8ELi1ELb0EN4cute5tupleIJNS5_1CILi128EEENS7_ILi64EEENS7_ILi192EEEEEELi192ENS_10bfloat16_tEfNS_4arch4Sm80ELb0ELb1ELb0ELb1ELb0ELb0ELb1ELb0EEENS1_21CollectiveEpilogueFwdINS6_IJS8_SA_S9_EEENS6_IJNS7_ILi1EEESI_SI_EEESC_SE_Li256ELb1ELb1ELb0ELb0EEENS1_19SingleTileSchedulerILb1ELb0ELb1ELi128EEEEEEEEEvNT_6ParamsE)
        /*0140*/ 	.word	0x00000004


	//----- nvinfo : EIATTR_FRAME_SIZE
	.align		4
.L_64:
        /*0144*/ 	.byte	0x04, 0x11
        /*0146*/ 	.short	(.L_66 - .L_65)
	.align		4
.L_65:
        /*0148*/ 	.word	index@(_ZN7cutlass13device_kernelIN5flash19enable_sm80_to_sm89INS1_16FlashAttnFwdSm80INS1_25CollectiveMainloopFwdSm80ILi8ELi1ELb0EN4cute5tupleIJNS5_1CILi128EEENS7_ILi64EEENS7_ILi192EEEEEELi192ENS_10bfloat16_tEfNS_4arch4Sm80ELb0ELb1ELb0ELb1ELb0ELb0ELb1ELb0EEENS1_21CollectiveEpilogueFwdINS6_IJS8_SA_S9_EEENS6_IJNS7_ILi1EEESI_SI_EEESC_SE_Li256ELb1ELb1ELb0ELb0EEENS1_19SingleTileSchedulerILb1ELb0ELb1ELi128EEEEEEEEEvNT_6ParamsE)
        /*014c*/ 	.word	0x00000000


	//----- nvinfo : EIATTR_REGCOUNT
	.align		4
.L_66:
        /*0150*/ 	.byte	0x04, 0x2f
        /*0152*/ 	.short	(.L_68 - .L_67)
	.align		4
.L_67:
        /*0154*/ 	.word	index@(_ZN7cutlass13device_kernelIN5flash19enable_sm80_to_sm89INS1_16FlashAttnFwdSm80INS1_25CollectiveMainloopFwdSm80ILi8ELi1ELb0EN4cute5tupleIJNS5_1CILi128EEENS7_ILi64EEENS7_ILi192EEEEEELi192ENS_10bfloat16_tEfNS_4arch4Sm80ELb0ELb1ELb0ELb0ELb0ELb0ELb1ELb0EEENS1_21CollectiveEpilogueFwdINS6_IJS8_SA_S9_EEENS6_IJNS7_ILi1EEESI_SI_EEESC_SE_Li256ELb0ELb1ELb0ELb0EEENS1_19SingleTileSchedulerILb0ELb0ELb1ELi128EEEEEEEEEvNT_6ParamsE)
        /*0158*/ 	.word	0x00000004


	//----- nvinfo : EIATTR_FRAME_SIZE
	.align		4
.L_68:
        /*015c*/ 	.byte	0x04, 0x11
        /*015e*/ 	.short	(.L_70 - .L_69)
	.align		4
.L_69:
        /*0160*/ 	.word	index@(_ZN7cutlass13device_kernelIN5flash19enable_sm80_to_sm89INS1_16FlashAttnFwdSm80INS1_25CollectiveMainloopFwdSm80ILi8ELi1ELb0EN4cute5tupleIJNS5_1CILi128EEENS7_ILi64EEENS7_ILi192EEEEEELi192ENS_10bfloat16_tEfNS_4arch4Sm80ELb0ELb1ELb0ELb0ELb0ELb0ELb1ELb0EEENS1_21CollectiveEpilogueFwdINS6_IJS8_SA_S9_EEENS6_IJNS7_ILi1EEESI_SI_EEESC_SE_Li256ELb0ELb1ELb0ELb0EEENS1_19SingleTileSchedulerILb0ELb0ELb1ELi128EEEEEEEEEvNT_6ParamsE)
        /*0164*/ 	.word	0x00000000


	//----- nvinfo : EIATTR_REGCOUNT
	.align		4
.L_70:
        /*0168*/ 	.byte	0x04, 0x2f
        /*016a*/ 	.short	(.L_72 - .L_71)
	.align		4
.L_71:
        /*016c*/ 	.word	index@(_ZN7cutlass13device_kernelIN5flash19enable_sm80_to_sm89INS1_16FlashAttnFwdSm80INS1_25CollectiveMainloopFwdSm80ILi8ELi1ELb0EN4cute5tupleIJNS5_1CILi128EEENS7_ILi64EEENS7_ILi192EEEEEELi192ENS_10bfloat16_tEfNS_4arch4Sm80ELb0ELb0ELb0ELb1ELb0ELb1ELb1ELb0EEENS1_21CollectiveEpilogueFwdINS6_IJS8_SA_S9_EEENS6_IJNS7_ILi1EEESI_SI_EEESC_SE_Li256ELb1ELb1ELb0ELb0EEENS1_19SingleTileSchedulerILb1ELb0ELb1ELi128EEEEEEEEEvNT_6ParamsE)
        /*0170*/ 	.word	0x00000004


	//----- nvinfo : EIATTR_FRAME_SIZE
	.align		4
.L_72:
        /*0174*/ 	.byte	0x04, 0x11
        /*0176*/ 	.short	(.L_74 - .L_73)
	.align		4
.L_73:
        /*0178*/ 	.word	index@(_ZN7cutlass13device_kernelIN5flash19enable_sm80_to_sm89INS1_16FlashAttnFwdSm80INS1_25CollectiveMainloopFwdSm80ILi8ELi1ELb0EN4cute5tupleIJNS5_1CILi128EEENS7_ILi64EEENS7_ILi192EEEEEELi192ENS_10bfloat16_tEfNS_4arch4Sm80ELb0ELb0ELb0ELb1ELb0ELb1ELb1ELb0EEENS1_21CollectiveEpilogueFwdINS6_IJS8_SA_S9_EEENS6_IJNS7_ILi1EEESI_SI_EEESC_SE_Li256ELb1ELb1ELb0ELb0EEENS1_19SingleTileSchedulerILb1ELb0ELb1ELi128EEEEEEEEEvNT_6ParamsE)
        /*017c*/ 	.word	0x00000000


	//----- nvinfo : EIATTR_REGCOUNT
	.align		4
.L_74:
        /*0180*/ 	.byte	0x04, 0x2f
        /*0182*/ 	.short	(.L_76 - .L_75)
	.align		4
.L_75:
        /*0184*/ 	.word	index@(_ZN7cutlass13device_kernelIN5flash19enable_sm80_to_sm89INS1_16FlashAttnFwdSm80INS1_25CollectiveMainloopFwdSm80ILi8ELi1ELb1EN4cute5tupleIJNS5_1CILi128EEENS7_ILi96EEENS7_ILi192EEEEEELi192ENS_10bfloat16_tEfNS_4arch4Sm80ELb0ELb0ELb0ELb1ELb0ELb0ELb1ELb0EEENS1_21CollectiveEpilogueFwdINS6_IJS8_SA_S9_EEENS6_IJNS7_ILi1EEESI_SI_EEESC_SE_Li256ELb1ELb1ELb0ELb0EEENS1_19SingleTileSchedulerILb1ELb0ELb1ELi128EEEEEEEEEvNT_6ParamsE)
        /*0188*/ 	.word	0x00000004


	//----- nvinfo : EIATTR_FRAME_SIZE
	.align		4
.L_76:
        /*018c*/ 	.byte	0x04, 0x11
        /*018e*/ 	.short	(.L_78 - .L_77)
	.align		4
.L_77:
        /*0190*/ 	.word	index@(_ZN7cutlass13device_kernelIN5flash19enable_sm80_to_sm89INS1_16FlashAttnFwdSm80INS1_25CollectiveMainloopFwdSm80ILi8ELi1ELb1EN4cute5tupleIJNS5_1CILi128EEENS7_ILi96EEENS7_ILi192EEEEEELi192ENS_10bfloat16_tEfNS_4arch4Sm80ELb0ELb0ELb0ELb1ELb0ELb0ELb1ELb0EEENS1_21CollectiveEpilogueFwdINS6_IJS8_SA_S9_EEENS6_IJNS7_ILi1EEESI_SI_EEESC_SE_Li256ELb1ELb1ELb0ELb0EEENS1_19SingleTileSchedulerILb1ELb0ELb1ELi128EEEEEEEEEvNT_6ParamsE)
        /*0194*/ 	.word	0x00000000


	//----- nvinfo : EIATTR_REGCOUNT
	.align		4
.L_78:
        /*0198*/ 	.byte	0x04, 0x2f
        /*019a*/ 	.short	(.L_80 - .L_79)
	.align		4
.L_79:
        /*019c*/ 	.word	index@(_ZN7cutlass13device_kernelIN5flash19enable_sm80_to_sm89INS1_16FlashAttnFwdSm80INS1_25CollectiveMainloopFwdSm80ILi8ELi1ELb1EN4cute5tupleIJNS5_1CILi128EEENS7_ILi96EEENS7_ILi192EEEEEELi192ENS_10bfloat16_tEfNS_4arch4Sm80ELb0ELb0ELb0ELb0ELb0ELb0ELb1ELb0EEENS1_21CollectiveEpilogueFwdINS6_IJS8_SA_S9_EEENS6_IJNS7_ILi1EEESI_SI_EEESC_SE_Li256ELb0ELb1ELb0ELb0EEENS1_19SingleTileSchedulerILb0ELb0ELb1ELi128EEEEEEEEEvNT_6ParamsE)
        /*01a0*/ 	.word	0x00000004


	//----- nvinfo : EIATTR_FRAME_SIZE
	.align		4
.L_80:
        /*01a4*/ 	.byte	0x04, 0x11
        /*01a6*/ 	.short	(.L_82 - .L_81)
	.align		4
.L_81:
        /*01a8*/ 	.word	index@(_ZN7cutlass13device_kernelIN5flash19enable_sm80_to_sm89INS1_16FlashAttnFwdSm80INS1_25CollectiveMainloopFwdSm80ILi8ELi1ELb1EN4cute5tupleIJNS5_1CILi128EEENS7_ILi96EEENS7_ILi192EEEEEELi192ENS_10bfloat16_tEfNS_4arch4Sm80ELb0ELb0ELb0ELb0ELb0ELb0ELb1ELb0EEENS1_21CollectiveEpilogueFwdINS6_IJS8_SA_S9_EEENS6_IJNS7_ILi1EEESI_SI_EEESC_SE_Li256ELb0ELb1ELb0ELb0EEENS1_19SingleTileSchedulerILb0ELb0ELb1ELi128EEEEEEEEEvNT_6ParamsE)
        /*01ac*/ 	.word	0x00000000


	//----- nvinfo : EIATTR_REGCOUNT
	.align		4
.L_82:
        /*01b0*/ 	.byte	0x04, 0x2f
        /*01b2*/ 	.short	(.L_84 - .L_83)
	.align		4
.L_83:
        /*01b4*/ 	.word	index@(_ZN7cutlass13device_kernelIN5flash19enable_sm80_to_sm89INS1_16FlashAttnFwdSm80INS1_25CollectiveMainloopFwdSm80ILi8ELi2ELb0EN4cute5tupleIJNS5_1CILi128EEENS7_ILi64EEENS7_ILi192EEEEEELi192ENS_10bfloat16_tEfNS_4arch4Sm80ELb1ELb0ELb1ELb1ELb0ELb1ELb1ELb0EEENS1_21CollectiveEpilogueFwdINS6_IJS8_SA_S9_EEENS6_IJNS7_ILi1EEESI_SI_EEESC_SE_Li256ELb1ELb1ELb0ELb0EEENS1_19SingleTileSchedulerILb1ELb0ELb1ELi128EEEEEEEEEvNT_6ParamsE)
        /*01b8*/ 	.word	0x00000004


	//----- nvinfo : EIATTR_FRAME_SIZE
	.align		4
.L_84:
        /*01bc*/ 	.byte	0x04, 0x11
        /*01be*/ 	.short	(.L_86 - .L_85)
	.align		4
.L_85:
        /*01c0*/ 	.word	index@(_ZN7cutlass13device_kernelIN5flash19enable_sm80_to_sm89INS1_16FlashAttnFwdSm80INS1_25CollectiveMainloopFwdSm80ILi8ELi2ELb0EN4cute5tupleIJNS5_1CILi128EEENS7_ILi64EEENS7_ILi192EEEEEELi192ENS_10bfloat16_tEfNS_4arch4Sm80ELb1ELb0ELb1ELb1ELb0ELb1ELb1ELb0EEENS1_21CollectiveEpilogueFwdINS6_IJS8_SA_S9_EEENS6_IJNS7_ILi1EEESI_SI_EEESC_SE_Li256ELb1ELb1ELb0ELb0EEENS1_19SingleTileSchedulerILb1ELb0ELb1ELi128EEEEEEEEEvNT_6ParamsE)
        /*01c4*/ 	.word	0x00000000


	//----- nvinfo : EIATTR_REGCOUNT
	.align		4
.L_86:
        /*01c8*/ 	.byte	0x04, 0x2f
        /*01ca*/ 	.short	(.L_88 - .L_87)
	.align		4
.L_87:
        /*01cc*/ 	.word	index@(_ZN7cutlass13device_kernelIN5flash19enable_sm80_to_sm89INS1_16FlashAttnFwdSm80INS1_25CollectiveMainloopFwdSm80ILi8ELi2ELb1EN4cute5tupleIJNS5_1CILi128EEENS7_ILi96EEENS7_ILi192EEEEEELi192ENS_10bfloat16_tEfNS_4arch4Sm80ELb1ELb0ELb1ELb1ELb0ELb0ELb1ELb0EEENS1_21CollectiveEpilogueFwdINS6_IJS8_SA_S9_EEENS6_IJNS7_ILi1EEESI_SI_EEESC_SE_Li256ELb1ELb1ELb0ELb0EEENS1_19SingleTileSchedulerILb1ELb0ELb1ELi128EEEEEEEEEvNT_6ParamsE)
        /*01d0*/ 	.word	0x00000004


	//----- nvinfo : EIATTR_FRAME_SIZE
	.align		4
.L_88:
        /*01d4*/ 	.byte	0x04, 0x11
        /*01d6*/ 	.short	(.L_90 - .L_89)
	.align		4
.L_89:
        /*01d8*/ 	.word	index@(_ZN7cutlass13device_kernelIN5flash19enable_sm80_to_sm89INS1_16FlashAttnFwdSm80INS1_25CollectiveMainloopFwdSm80ILi8ELi2ELb1EN4cute5tupleIJNS5_1CILi128EEENS7_ILi96EEENS7_ILi192EEEEEELi192ENS_10bfloat16_tEfNS_4arch4Sm80ELb1ELb0ELb1ELb1ELb0ELb0ELb1ELb0EEENS1_21CollectiveEpilogueFwdINS6_IJS8_SA_S9_EEENS6_IJNS7_ILi1EEESI_SI_EEESC_SE_Li256ELb1ELb1ELb0ELb0EEENS1_19SingleTileSchedulerILb1ELb0ELb1ELi128EEEEEEEEEvNT_6ParamsE)
        /*01dc*/ 	.word	0x00000000


	//----- nvinfo : EIATTR_REGCOUNT
	.align		4
.L_90:
        /*01e0*/ 	.byte	0x04, 0x2f
        /*01e2*/ 	.short	(.L_92 - .L_91)
	.align		4
.L_91:
        /*01e4*/ 	.word	index@(_ZN7cutlass13device_kernelIN5flash19enable_sm80_to_sm89INS1_16FlashAttnFwdSm80INS1_25CollectiveMainloopFwdSm80ILi8ELi2ELb1EN4cute5tupleIJNS5_1CILi128EEENS7_ILi96EEENS7_ILi192EEEEEELi192ENS_10bfloat16_tEfNS_4arch4Sm80ELb1ELb0ELb1ELb0ELb0ELb0ELb1ELb0EEENS1_21CollectiveEpilogueFwdINS6_IJS8_SA_S9_EEENS6_IJNS7_ILi1EEESI_SI_EEESC_SE_Li256ELb0ELb1ELb0ELb0EEENS1_30DynamicPersistentTileSchedulerILi256ELi256ELb0ELb1ELb0EEEEEEEEEvNT_6ParamsE)
        /*01e8*/ 	.word	0x00000004


	//----- nvinfo : EIATTR_FRAME_SIZE
	.align		4
.L_92:
        /*01ec*/ 	.byte	0x04, 0x11
        /*01ee*/ 	.short	(.L_94 - .L_93)
	.align		4
.L_93:
        /*01f0*/ 	.word	index@(_ZN7cutlass13device_kernelIN5flash19enable_sm80_to_sm89INS1_16FlashAttnFwdSm80INS1_25CollectiveMainloopFwdSm80ILi8ELi2ELb1EN4cute5tupleIJNS5_1CILi128EEENS7_ILi96EEENS7_ILi192EEEEEELi192ENS_10bfloat16_tEfNS_4arch4Sm80ELb1ELb0ELb1ELb0ELb0ELb0ELb1ELb0EEENS1_21CollectiveEpilogueFwdINS6_IJS8_SA_S9_EEENS6_IJNS7_ILi1EEESI_SI_EEESC_SE_Li256ELb0ELb1ELb0ELb0EEENS1_30DynamicPersistentTileSchedulerILi256ELi256ELb0ELb1ELb0EEEEEEEEEvNT_6ParamsE)
        /*01f4*/ 	.word	0x00000000


	//----- nvinfo : EIATTR_REGCOUNT
	.align		4
.L_94:
        /*01f8*/ 	.byte	0x04, 0x2f
        /*01fa*/ 	.short	(.L_96 - .L_95)
	.align		4
.L_95:
        /*01fc*/ 	.word	index@(_ZN7cutlass13device_kernelIN5flash19enable_sm80_to_sm89INS1_16FlashAttnFwdSm80INS1_25CollectiveMainloopFwdSm80ILi8ELi2ELb0EN4cute5tupleIJNS5_1CILi128EEENS7_ILi64EEENS7_ILi192EEEEEELi192ENS_10bfloat16_tEfNS_4arch4Sm80ELb0ELb1ELb1ELb1ELb0ELb1ELb1ELb0EEENS1_21CollectiveEpilogueFwdINS6_IJS8_SA_S9_EEENS6_IJNS7_ILi1EEESI_SI_EEESC_SE_Li256ELb1ELb1ELb0ELb0EEENS1_19SingleTileSchedulerILb1ELb0ELb1ELi128EEEEEEEEEvNT_6ParamsE)
        /*0200*/ 	.word	0x00000004


	//----- nvinfo : EIATTR_FRAME_SIZE
	.align		4
.L_96:
        /*0204*/ 	.byte	0x04, 0x11
        /*0206*/ 	.short	(.L_98 - .L_97)
	.align		4
.L_97:
        /*0208*/ 	.word	index@(_ZN7cutlass13device_kernelIN5flash19enable_sm80_to_sm89INS1_16FlashAttnFwdSm80INS1_25CollectiveMainloopFwdSm80ILi8ELi2ELb0EN4cute5tupleIJNS5_1CILi128EEENS7_ILi64EEENS7_ILi192EEEEEELi192ENS_10bfloat16_tEfNS_4arch4Sm80ELb0ELb1ELb1ELb1ELb0ELb1ELb1ELb0EEENS1_21CollectiveEpilogueFwdINS6_IJS8_SA_S9_EEENS6_IJNS7_ILi1EEESI_SI_EEESC_SE_Li256ELb1ELb1ELb0ELb0EEENS1_19SingleTileSchedulerILb1ELb0ELb1ELi128EEEEEEEEEvNT_6ParamsE)
        /*020c*/ 	.word	0x00000000


	//----- nvinfo : EIATTR_REGCOUNT
	.align		4
.L_98:
        /*0210*/ 	.byte	0x04, 0x2f
        /*0212*/ 	.short	(.L_100 - .L_99)
	.align		4
.L_99:
        /*0214*/ 	.word	index@(_ZN7cutlass13device_kernelIN5flash19enable_sm80_to_sm89INS1_16FlashAttnFwdSm80INS1_25CollectiveMainloopFwdSm80ILi8ELi2ELb0EN4cute5tupleIJNS5_1CILi128EEENS7_ILi64EEENS7_ILi192EEEEEELi192ENS_10bfloat16_tEfNS_4arch4Sm80ELb0ELb1ELb1ELb1ELb0ELb0ELb1ELb0EEENS1_21CollectiveEpilogueFwdINS6_IJS8_SA_S9_EEENS6_IJNS7_ILi1EEESI_SI_EEESC_SE_Li256ELb1ELb1ELb0ELb0EEENS1_19SingleTileSchedulerILb1ELb0ELb1ELi128EEEEEEEEEvNT_6ParamsE)
        /*0218*/ 	.word	0x00000004


	//----- nvinfo : EIATTR_FRAME_SIZE
	.align		4
.L_100:
        /*021c*/ 	.byte	0x04, 0x11
        /*021e*/ 	.short	(.L_102 - .L_101)
	.align		4
.L_101:
        /*0220*/ 	.word	index@(_ZN7cutlass13device_kernelIN5flash19enable_sm80_to_sm89INS1_16FlashAttnFwdSm80INS1_25CollectiveMainloopFwdSm80ILi8ELi2ELb0EN4cute5tupleIJNS5_1CILi128EEENS7_ILi64EEENS7_ILi192EEEEEELi192ENS_10bfloat16_tEfNS_4arch4Sm80ELb0ELb1ELb1ELb1ELb0ELb0ELb1ELb0EEENS1_21CollectiveEpilogueFwdINS6_IJS8_SA_S9_EEENS6_IJNS7_ILi1EEESI_SI_EEESC_SE_Li256ELb1ELb1ELb0ELb0EEENS1_19SingleTileSchedulerILb1ELb0ELb1ELi128EEEEEEEEEvNT_6ParamsE)
        /*0224*/ 	.word	0x00000000


	//----- nvinfo : EIATTR_REGCOUNT
	.align		4
.L_102:
        /*0228*/ 	.byte	0x04, 0x2f
        /*022a*/ 	.short	(.L_104 - .L_103)
	.align		4
.L_103:
        /*022c*/ 	.word	index@(_ZN7cutlass13device_kernelIN5flash19enable_sm80_to_sm89INS1_16FlashAttnFwdSm80INS1_25CollectiveMainloopFwdSm80ILi8ELi2ELb0EN4cute5tupleIJNS5_1CILi128EEENS7_ILi64EEENS7_ILi192EEEEEELi192ENS_10bfloat16_tEfNS_4arch4Sm80ELb0ELb1ELb1ELb0ELb0ELb0ELb1ELb0EEENS1_21CollectiveEpilogueFwdINS6_IJS8_SA_S9_EEENS6_IJNS7_ILi1EEESI_SI_EEESC_SE_Li256ELb0ELb1ELb0ELb0EEENS1_19SingleTileSchedulerILb0ELb0ELb1ELi128EEEEEEEEEvNT_6ParamsE)
        /*0230*/ 	.word	0x00000004


	//----- nvinfo : EIATTR_FRAME_SIZE
	.align		4
.L_104:
        /*0234*/ 	.byte	0x04, 0x11
        /*0236*/ 	.short	(.L_106 - .L_105)
	.align		4
.L_105:
        /*0238*/ 	.word	index@(_ZN7cutlass13device_kernelIN5flash19enable_sm80_to_sm89INS1_16FlashAttnFwdSm80INS1_25CollectiveMainloopFwdSm80ILi8ELi2ELb0EN4cute5tupleIJNS5_1CILi128EEENS7_ILi64EEENS7_ILi192EEEEEELi192ENS_10bfloat16_tEfNS_4arch4Sm80ELb0ELb1ELb1ELb0ELb0ELb0ELb1ELb0EEENS1_21CollectiveEpilogueFwdINS6_IJS8_SA_S9_EEENS6_IJNS7_ILi1EEESI_SI_EEESC_SE_Li256ELb0ELb1ELb0ELb0EEENS1_19SingleTileSchedulerILb0ELb0ELb1ELi128EEEEEEEEEvNT_6ParamsE)
        /*023c*/ 	.word	0x00000000


	//----- nvinfo : EIATTR_REGCOUNT
	.align		4
.L_106:
        /*0240*/ 	.byte	0x04, 0x2f
        /*0242*/ 	.short	(.L_108 - .L_107)
	.align		4
.L_107:
        /*0244*/ 	.word	index@(_ZN7cutlass13device_kernelIN5flash19enable_sm80_to_sm89INS1_16FlashAttnFwdSm80INS1_25CollectiveMainloopFwdSm80ILi8ELi2ELb0EN4cute5tupleIJNS5_1CILi128EEENS7_ILi64EEENS7_ILi192EEEEEELi192ENS_10bfloat16_tEfNS_4arch4Sm80ELb0ELb0ELb1ELb1ELb0ELb1ELb1ELb0EEENS1_21CollectiveEpilogueFwdINS6_IJS8_SA_S9_EEENS6_IJNS7_ILi1EEESI_SI_EEESC_SE_Li256ELb1ELb1ELb0ELb0EEENS1_19SingleTileSchedulerILb1ELb0ELb1ELi128EEEEEEEEEvNT_6ParamsE)
        /*0248*/ 	.word	0x00000004


	//----- nvinfo : EIATTR_FRAME_SIZE
	.align		4
.L_108:
        /*024c*/ 	.byte	0x04, 0x11
        /*024e*/ 	.short	(.L_110 - .L_109)
	.align		4
.L_109:
        /*0250*/ 	.word	index@(_ZN7cutlass13device_kernelIN5flash19enable_sm80_to_sm89INS1_16FlashAttnFwdSm80INS1_25CollectiveMainloopFwdSm80ILi8ELi2ELb0EN4cute5tupleIJNS5_1CILi128EEENS7_ILi64EEENS7_ILi192EEEEEELi192ENS_10bfloat16_tEfNS_4arch4Sm80ELb0ELb0ELb1ELb1ELb0ELb1ELb1ELb0EEENS1_21CollectiveEpilogueFwdINS6_IJS8_SA_S9_EEENS6_IJNS7_ILi1EEESI_SI_EEESC_SE_Li256ELb1ELb1ELb0ELb0EEENS1_19SingleTileSchedulerILb1ELb0ELb1ELi128EEEEEEEEEvNT_6ParamsE)
        /*0254*/ 	.word	0x00000000


	//----- nvinfo : EIATTR_REGCOUNT
	.align		4
.L_110:
        /*0258*/ 	.byte	0x04, 0x2f
        /*025a*/ 	.short	(.L_112 - .L_111)
	.align		4
.L_111:
        /*025c*/ 	.word	index@(_ZN7cutlass13device_kernelIN5flash19enable_sm80_to_sm89INS1_16FlashAttnFwdSm80INS1_25CollectiveMainloopFwdSm80ILi8ELi2ELb1EN4cute5tupleIJNS5_1CILi128EEENS7_ILi96EEENS7_ILi192EEEEEELi192ENS_10bfloat16_tEfNS_4arch4Sm80ELb0ELb0ELb1ELb1ELb0ELb0ELb1ELb0EEENS1_21CollectiveEpilogueFwdINS6_IJS8_SA_S9_EEENS6_IJNS7_ILi1EEESI_SI_EEESC_SE_Li256ELb1ELb1ELb0ELb0EEENS1_19SingleTileSchedulerILb1ELb0ELb1ELi128EEEEEEEEEvNT_6ParamsE)
        /*0260*/ 	.word	0x00000004


	//----- nvinfo : EIATTR_FRAME_SIZE
	.align		4
.L_112:
        /*0264*/ 	.byte	0x04, 0x11
        /*0266*/ 	.short	(.L_114 - .L_113)
	.align		4
.L_113:
        /*0268*/ 	.word	index@(_ZN7cutlass13device_kernelIN5flash19enable_sm80_to_sm89INS1_16FlashAttnFwdSm80INS1_25CollectiveMainloopFwdSm80ILi8ELi2ELb1EN4cute5tupleIJNS5_1CILi128EEENS7_ILi96EEENS7_ILi192EEEEEELi192ENS_10bfloat16_tEfNS_4arch4Sm80ELb0ELb0ELb1ELb1ELb0ELb0ELb1ELb0EEENS1_21CollectiveEpilogueFwdINS6_IJS8_SA_S9_EEENS6_IJNS7_ILi1EEESI_SI_EEESC_SE_Li256ELb1ELb1ELb0ELb0EEENS1_19SingleTileSchedulerILb1ELb0ELb1ELi128EEEEEEEEEvNT_6ParamsE)
        /*026c*/ 	.word	0x00000000


	//----- nvinfo : EIATTR_REGCOUNT
	.align		4
.L_114:
        /*0270*/ 	.byte	0x04, 0x2f
        /*0272*/ 	.short	(.L_116 - .L_115)
	.align		4
.L_115:
        /*0274*/ 	.word	index@(_ZN7cutlass13device_kernelIN5flash19enable_sm80_to_sm89INS1_16FlashAttnFwdSm80INS1_25CollectiveMainloopFwdSm80ILi8ELi2ELb1EN4cute5tupleIJNS5_1CILi128EEENS7_ILi96EEENS7_ILi192EEEEEELi192ENS_10bfloat16_tEfNS_4arch4Sm80ELb0ELb0ELb1ELb0ELb0ELb0ELb1ELb0EEENS1_21CollectiveEpilogueFwdINS6_IJS8_SA_S9_EEENS6_IJNS7_ILi1EEESI_SI_EEESC_SE_Li256ELb0ELb1ELb0ELb0EEENS1_19SingleTileSchedulerILb0ELb0ELb1ELi128EEEEEEEEEvNT_6ParamsE)
        /*0278*/ 	.word	0x00000004


	//----- nvinfo : EIATTR_FRAME_SIZE
	.align		4
.L_116:
        /*027c*/ 	.byte	0x04, 0x11
        /*027e*/ 	.short	(.L_118 - .L_117)
	.align		4
.L_117:
        /*0280*/ 	.word	index@(_ZN7cutlass13device_kernelIN5flash19enable_sm80_to_sm89INS1_16FlashAttnFwdSm80INS1_25CollectiveMainloopFwdSm80ILi8ELi2ELb1EN4cute5tupleIJNS5_1CILi128EEENS7_ILi96EEENS7_ILi192EEEEEELi192ENS_10bfloat16_tEfNS_4arch4Sm80ELb0ELb0ELb1ELb0ELb0ELb0ELb1ELb0EEENS1_21CollectiveEpilogueFwdINS6_IJS8_SA_S9_EEENS6_IJNS7_ILi1EEESI_SI_EEESC_SE_Li256ELb0ELb1ELb0ELb0EEENS1_19SingleTileSchedulerILb0ELb0ELb1ELi128EEEEEEEEEvNT_6ParamsE)
        /*0284*/ 	.word	0x00000000


	//----- nvinfo : EIATTR_REGCOUNT
	.align		4
.L_118:
        /*0288*/ 	.byte	0x04, 0x2f
        /*028a*/ 	.short	(.L_120 - .L_119)
	.align		4
.L_119:
        /*028c*/ 	.word	index@(_ZN7cutlass13device_kernelIN5flash19enable_sm80_to_sm89INS1_16FlashAttnFwdSm80INS1_25CollectiveMainloopFwdSm80ILi8ELi1ELb0EN4cute5tupleIJNS5_1CILi128EEENS7_ILi64EEENS7_ILi192EEEEEELi192ENS_10bfloat16_tEfNS_4arch4Sm80ELb1ELb0ELb1ELb1ELb0ELb1ELb1ELb0EEENS1_21CollectiveEpilogueFwdINS6_IJS8_SA_S9_EEENS6_IJNS7_ILi1EEESI_SI_EEESC_SE_Li256ELb1ELb1ELb0ELb0EEENS1_19SingleTileSchedulerILb1ELb0ELb1ELi128EEEEEEEEEvNT_6ParamsE)
        /*0290*/ 	.word	0x00000004


	//----- nvinfo : EIATTR_FRAME_SIZE
	.align		4
.L_120:
        /*0294*/ 	.byte	0x04, 0x11
        /*0296*/ 	.short	(.L_122 - .L_121)
	.align		4
.L_121:
        /*0298*/ 	.word	index@(_ZN7cutlass13device_kernelIN5flash19enable_sm80_to_sm89INS1_16FlashAttnFwdSm80INS1_25CollectiveMainloopFwdSm80ILi8ELi1ELb0EN4cute5tupleIJNS5_1CILi128EEENS7_ILi64EEENS7_ILi192EEEEEELi192ENS_10bfloat16_tEfNS_4arch4Sm80ELb1ELb0ELb1ELb1ELb0ELb1ELb1ELb0EEENS1_21CollectiveEpilogueFwdINS6_IJS8_SA_S9_EEENS6_IJNS7_ILi1EEESI_SI_EEESC_SE_Li256ELb1ELb1ELb0ELb0EEENS1_19SingleTileSchedulerILb1ELb0ELb1ELi128EEEEEEEEEvNT_6ParamsE)
        /*029c*/ 	.word	0x00000000


	//----- nvinfo : EIATTR_REGCOUNT
	.align		4
.L_122:
        /*02a0*/ 	.byte	0x04, 0x2f
        /*02a2*/ 	.short	(.L_124 - .L_123)
	.align		4
.L_123:
        /*02a4*/ 	.word	index@(_ZN7cutlass13device_kernelIN5flash19enable_sm80_to_sm89INS1_16FlashAttnFwdSm80INS1_25CollectiveMainloopFwdSm80ILi8ELi1ELb1EN4cute5tupleIJNS5_1CILi128EEENS7_ILi96EEENS7_ILi192EEEEEELi192ENS_10bfloat16_tEfNS_4arch4Sm80ELb1ELb0ELb1ELb1ELb0ELb0ELb1ELb0EEENS1_21CollectiveEpilogueFwdINS6_IJS8_SA_S9_EEENS6_IJNS7_ILi1EEESI_SI_EEESC_SE_Li256ELb1ELb1ELb0ELb0EEENS1_19SingleTileSchedulerILb1ELb0ELb1ELi128EEEEEEEEEvNT_6ParamsE)
        /*02a8*/ 	.word	0x00000004


	//----- nvinfo : EIATTR_FRAME_SIZE
	.align		4
.L_124:
        /*02ac*/ 	.byte	0x04, 0x11
        /*02ae*/ 	.short	(.L_126 - .L_125)
	.align		4
.L_125:
        /*02b0*/ 	.word	index@(_ZN7cutlass13device_kernelIN5flash19enable_sm80_to_sm89INS1_16FlashAttnFwdSm80INS1_25CollectiveMainloopFwdSm80ILi8ELi1ELb1EN4cute5tupleIJNS5_1CILi128EEENS7_ILi96EEENS7_ILi192EEEEEELi192ENS_10bfloat16_tEfNS_4arch4Sm80ELb1ELb0ELb1ELb1ELb0ELb0ELb1ELb0EEENS1_21CollectiveEpilogueFwdINS6_IJS8_SA_S9_EEENS6_IJNS7_ILi1EEESI_SI_EEESC_SE_Li256ELb1ELb1ELb0ELb0EEENS1_19SingleTileSchedulerILb1ELb0ELb1ELi128EEEEEEEEEvNT_6ParamsE)
        /*02b4*/ 	.word	0x00000000


	//----- nvinfo : EIATTR_REGCOUNT
	.align		4
.L_126:
        /*02b8*/ 	.byte	0x04, 0x2f
        /*02ba*/ 	.short	(.L_128 - .L_127)
	.align		4
.L_127:
        /*02bc*/ 	.word	index@(_ZN7cutlass13device_kernelIN5flash19enable_sm80_to_sm89INS1_16FlashAttnFwdSm80INS1_25CollectiveMainloopFwdSm80ILi8ELi1ELb1EN4cute5tupleIJNS5_1CILi128EEENS7_ILi96EEENS7_ILi192EEEEEELi192ENS_10bfloat16_tEfNS_4arch4Sm80ELb1ELb0ELb1ELb0ELb0ELb0ELb1ELb0EEENS1_21CollectiveEpilogueFwdINS6_IJS8_SA_S9_EEENS6_IJNS7_ILi1EEESI_SI_EEESC_SE_Li256ELb0ELb1ELb0ELb0EEENS1_30DynamicPersistentTileSchedulerILi256ELi256ELb0ELb1ELb0EEEEEEEEEvNT_6ParamsE)
        /*02c0*/ 	.word	0x00000004


	//----- nvinfo : EIATTR_FRAME_SIZE
	.align		4
.L_128:
        /*02c4*/ 	.byte	0x04, 0x11
        /*02c6*/ 	.short	(.L_130 - .L_129)
	.align		4
.L_129:
        /*02c8*/ 	.word	index@(_ZN7cutlass13device_kernelIN5flash19enable_sm80_to_sm89INS1_16FlashAttnFwdSm80INS1_25CollectiveMainloopFwdSm80ILi8ELi1ELb1EN4cute5tupleIJNS5_1CILi128EEENS7_ILi96EEENS7_ILi192EEEEEELi192ENS_10bfloat16_tEfNS_4arch4Sm80ELb1ELb0ELb1ELb0ELb0ELb0ELb1ELb0EEENS1_21CollectiveEpilogueFwdINS6_IJS8_SA_S9_EEENS6_IJNS7_ILi1EEESI_SI_EEESC_SE_Li256ELb0ELb1ELb0ELb0EEENS1_30DynamicPersistentTileSchedulerILi256ELi256ELb0ELb1ELb0EEEEEEEEEvNT_6ParamsE)
        /*02cc*/ 	.word	0x00000000


	//----- nvinfo : EIATTR_REGCOUNT
	.align		4
.L_130:
        /*02d0*/ 	.byte	0x04, 0x2f
        /*02d2*/ 	.short	(.L_132 - .L_131)
	.align		4
.L_131:
        /*02d4*/ 	.word	index@(_ZN7cutlass13device_kernelIN5flash19enable_sm80_to_sm89INS1_16FlashAttnFwdSm80INS1_25CollectiveMainloopFwdSm80ILi8ELi1ELb0EN4cute5tupleIJNS5_1CILi128EEENS7_ILi64EEENS7_ILi192EEEEEELi192ENS_10bfloat16_tEfNS_4arch4Sm80ELb0ELb1ELb1ELb1ELb0ELb1ELb1ELb0EEENS1_21CollectiveEpilogueFwdINS6_IJS8_SA_S9_EEENS6_IJNS7_ILi1EEESI_SI_EEESC_SE_Li256ELb1ELb1ELb0ELb0EEENS1_19SingleTileSchedulerILb1ELb0ELb1ELi128EEEEEEEEEvNT_6ParamsE)
        /*02d8*/ 	.word	0x00000004


	//----- nvinfo : EIATTR_FRAME_SIZE
	.align		4
.L_132:
        /*02dc*/ 	.byte	0x04, 0x11
        /*02de*/ 	.short	(.L_134 - .L_133)
	.align		4
.L_133:
        /*02e0*/ 	.word	index@(_ZN7cutlass13device_kernelIN5flash19enable_sm80_to_sm89INS1_16FlashAttnFwdSm80INS1_25CollectiveMainloopFwdSm80ILi8ELi1ELb0EN4cute5tupleIJNS5_1CILi128EEENS7_ILi64EEENS7_ILi192EEEEEELi192ENS_10bfloat16_tEfNS_4arch4Sm80ELb0ELb1ELb1ELb1ELb0ELb1ELb1ELb0EEENS1_21CollectiveEpilogueFwdINS6_IJS8_SA_S9_EEENS6_IJNS7_ILi1EEESI_SI_EEESC_SE_Li256ELb1ELb1ELb0ELb0EEENS1_19SingleTileSchedulerILb1ELb0ELb1ELi128EEEEEEEEEvNT_6ParamsE)
        /*02e4*/ 	.word	0x00000000


	//----- nvinfo : EIATTR_REGCOUNT
	.align		4
.L_134:
        /*02e8*/ 	.byte	0x04, 0x2f
        /*02ea*/ 	.short	(.L_136 - .L_135)
	.align		4
.L_135:
        /*02ec*/ 	.word	index@(_ZN7cutlass13device_kernelIN5flash19enable_sm80_to_sm89INS1_16FlashAttnFwdSm80INS1_25CollectiveMainloopFwdSm80ILi8ELi1ELb0EN4cute5tupleIJNS5_1CILi128EEENS7_ILi64EEENS7_ILi192EEEEEELi192ENS_10bfloat16_tEfNS_4arch4Sm80ELb0ELb1ELb1ELb1ELb0ELb0ELb1ELb0EEENS1_21CollectiveEpilogueFwdINS6_IJS8_SA_S9_EEENS6_IJNS7_ILi1EEESI_SI_EEESC_SE_Li256ELb1ELb1ELb0ELb0EEENS1_19SingleTileSchedulerILb1ELb0ELb1ELi128EEEEEEEEEvNT_6ParamsE)
        /*02f0*/ 	.word	0x00000004


	//----- nvinfo : EIATTR_FRAME_SIZE
	.align		4
.L_136:
        /*02f4*/ 	.byte	0x04, 0x11
        /*02f6*/ 	.short	(.L_138 - .L_137)
	.align		4
.L_137:
        /*02f8*/ 	.word	index@(_ZN7cutlass13device_kernelIN5flash19enable_sm80_to_sm89INS1_16FlashAttnFwdSm80INS1_25CollectiveMainloopFwdSm80ILi8ELi1ELb0EN4cute5tupleIJNS5_1CILi128EEENS7_ILi64EEENS7_ILi192EEEEEELi192ENS_10bfloat16_tEfNS_4arch4Sm80ELb0ELb1ELb1ELb1ELb0ELb0ELb1ELb0EEENS1_21CollectiveEpilogueFwdINS6_IJS8_SA_S9_EEENS6_IJNS7_ILi1EEESI_SI_EEESC_SE_Li256ELb1ELb1ELb0ELb0EEENS1_19SingleTileSchedulerILb1ELb0ELb1ELi128EEEEEEEEEvNT_6ParamsE)
        /*02fc*/ 	.word	0x00000000


	//----- nvinfo : EIATTR_REGCOUNT
	.align		4
.L_138:
        /*0300*/ 	.byte	0x04, 0x2f
        /*0302*/ 	.short	(.L_140 - .L_139)
	.align		4
.L_139:
        /*0304*/ 	.word	index@(_ZN7cutlass13device_kernelIN5flash19enable_sm80_to_sm89INS1_16FlashAttnFwdSm80INS1_25CollectiveMainloopFwdSm80ILi8ELi1ELb0EN4cute5tupleIJNS5_1CILi128EEENS7_ILi64EEENS7_ILi192EEEEEELi192ENS_10bfloat16_tEfNS_4arch4Sm80ELb0ELb1ELb1ELb0ELb0ELb0ELb1ELb0EEENS1_21CollectiveEpilogueFwdINS6_IJS8_SA_S9_EEENS6_IJNS7_ILi1EEESI_SI_EEESC_SE_Li256ELb0ELb1ELb0ELb0EEENS1_19SingleTileSchedulerILb0ELb0ELb1ELi128EEEEEEEEEvNT_6ParamsE)
        /*0308*/ 	.word	0x00000004


	//----- nvinfo : EIATTR_FRAME_SIZE
	.align		4
.L_140:
        /*030c*/ 	.byte	0x04, 0x11
        /*030e*/ 	.short	(.L_142 - .L_141)
	.align		4
.L_141:
        /*0310*/ 	.word	index@(_ZN7cutlass13device_kernelIN5flash19enable_sm80_to_sm89INS1_16FlashAttnFwdSm80INS1_25CollectiveMainloopFwdSm80ILi8ELi1ELb0EN4cute5tupleIJNS5_1CILi128EEENS7_ILi64EEENS7_ILi192EEEEEELi192ENS_10bfloat16_tEfNS_4arch4Sm80ELb0ELb1ELb1ELb0ELb0ELb0ELb1ELb0EEENS1_21CollectiveEpilogueFwdINS6_IJS8_SA_S9_EEENS6_IJNS7_ILi1EEESI_SI_EEESC_SE_Li256ELb0ELb1ELb0ELb0EEENS1_19SingleTileSchedulerILb0ELb0ELb1ELi128EEEEEEEEEvNT_6ParamsE)
        /*0314*/ 	.word	0x00000000


	//----- nvinfo : EIATTR_REGCOUNT
	.align		4
.L_142:
        /*0318*/ 	.byte	0x04, 0x2f
        /*031a*/ 	.short	(.L_144 - .L_143)
	.align		4
.L_143:
        /*031c*/ 	.word	index@(_ZN7cutlass13device_kernelIN5flash19enable_sm80_to_sm89INS1_16FlashAttnFwdSm80INS1_25CollectiveMainloopFwdSm80ILi8ELi1ELb0EN4cute5tupleIJNS5_1CILi128EEENS7_ILi64EEENS7_ILi192EEEEEELi192ENS_10bfloat16_tEfNS_4arch4Sm80ELb0ELb0ELb1ELb1ELb0ELb1ELb1ELb0EEENS1_21CollectiveEpilogueFwdINS6_IJS8_SA_S9_EEENS6_IJNS7_ILi1EEESI_SI_EEESC_SE_Li256ELb1ELb1ELb0ELb0EEENS1_19SingleTileSchedulerILb1ELb0ELb1ELi128EEEEEEEEEvNT_6ParamsE)
        /*0320*/ 	.word	0x00000004


	//----- nvinfo : EIATTR_FRAME_SIZE
	.align		4
.L_144:
        /*0324*/ 	.byte	0x04, 0x11
        /*0326*/ 	.short	(.L_146 - .L_145)
	.align		4
.L_145:
        /*0328*/ 	.word	index@(_ZN7cutlass13device_kernelIN5flash19enable_sm80_to_sm89INS1_16FlashAttnFwdSm80INS1_25CollectiveMainloopFwdSm80ILi8ELi1ELb0EN4cute5tupleIJNS5_1CILi128EEENS7_ILi64EEENS7_ILi192EEEEEELi192ENS_10bfloat16_tEfNS_4arch4Sm80ELb0ELb0ELb1ELb1ELb0ELb1ELb1ELb0EEENS1_21CollectiveEpilogueFwdINS6_IJS8_SA_S9_EEENS6_IJNS7_ILi1EEESI_SI_EEESC_SE_Li256ELb1ELb1ELb0ELb0EEENS1_19SingleTileSchedulerILb1ELb0ELb1ELi128EEEEEEEEEvNT_6ParamsE)
        /*032c*/ 	.word	0x00000000


	//----- nvinfo : EIATTR_REGCOUNT
	.align		4
.L_146:
        /*0330*/ 	.byte	0x04, 0x2f
        /*0332*/ 	.short	(.L_148 - .L_147)
	.align		4
.L_147:
        /*0334*/ 	.word	index@(_ZN7cutlass13device_kernelIN5flash19enable_sm80_to_sm89INS1_16FlashAttnFwdSm80INS1_25CollectiveMainloopFwdSm80ILi8ELi1ELb1EN4cute5tupleIJNS5_1CILi128EEENS7_ILi96EEENS7_ILi192EEEEEELi192ENS_10bfloat16_tEfNS_4arch4Sm80ELb0ELb0ELb1ELb1ELb0ELb0ELb1ELb0EEENS1_21CollectiveEpilogueFwdINS6_IJS8_SA_S9_EEENS6_IJNS7_ILi1EEESI_SI_EEESC_SE_Li256ELb1ELb1ELb0ELb0EEENS1_19SingleTileSchedulerILb1ELb0ELb1ELi128EEEEEEEEEvNT_6ParamsE)
        /*0338*/ 	.word	0x00000004


	//----- nvinfo : EIATTR_FRAME_SIZE
	.align		4
.L_148:
        /*033c*/ 	.byte	0x04, 0x11
        /*033e*/ 	.short	(.L_150 - .L_149)
	.align		4
.L_149:
        /*0340*/ 	.word	index@(_ZN7cutlass13device_kernelIN5flash19enable_sm80_to_sm89INS1_16FlashAttnFwdSm80INS1_25CollectiveMainloopFwdSm80ILi8ELi1ELb1EN4cute5tupleIJNS5_1CILi128EEENS7_ILi96EEENS7_ILi192EEEEEELi192ENS_10bfloat16_tEfNS_4arch4Sm80ELb0ELb0ELb1ELb1ELb0ELb0ELb1ELb0EEENS1_21CollectiveEpilogueFwdINS6_IJS8_SA_S9_EEENS6_IJNS7_ILi1EEESI_SI_EEESC_SE_Li256ELb1ELb1ELb0ELb0EEENS1_19SingleTileSchedulerILb1ELb0ELb1ELi128EEEEEEEEEvNT_6ParamsE)
        /*0344*/ 	.word	0x00000000


	//----- nvinfo : EIATTR_REGCOUNT
	.align		4
.L_150:
        /*0348*/ 	.byte	0x04, 0x2f
        /*034a*/ 	.short	(.L_152 - .L_151)
	.align		4
.L_151:
        /*034c*/ 	.word	index@(_ZN7cutlass13device_kernelIN5flash19enable_sm80_to_sm89INS1_16FlashAttnFwdSm80INS1_25CollectiveMainloopFwdSm80ILi8ELi1ELb1EN4cute5tupleIJNS5_1CILi128EEENS7_ILi96EEENS7_ILi192EEEEEELi192ENS_10bfloat16_tEfNS_4arch4Sm80ELb0ELb0ELb1ELb0ELb0ELb0ELb1ELb0EEENS1_21CollectiveEpilogueFwdINS6_IJS8_SA_S9_EEENS6_IJNS7_ILi1EEESI_SI_EEESC_SE_Li256ELb0ELb1ELb0ELb0EEENS1_19SingleTileSchedulerILb0ELb0ELb1ELi128EEEEEEEEEvNT_6ParamsE)
        /*0350*/ 	.word	0x00000004


	//----- nvinfo : EIATTR_FRAME_SIZE
	.align		4
.L_152:
        /*0354*/ 	.byte	0x04, 0x11
        /*0356*/ 	.short	(.L_154 - .L_153)
	.align		4
.L_153:
        /*0358*/ 	.word	index@(_ZN7cutlass13device_kernelIN5flash19enable_sm80_to_sm89INS1_16FlashAttnFwdSm80INS1_25CollectiveMainloopFwdSm80ILi8ELi1ELb1EN4cute5tupleIJNS5_1CILi128EEENS7_ILi96EEENS7_ILi192EEEEEELi192ENS_10bfloat16_tEfNS_4arch4Sm80ELb0ELb0ELb1ELb0ELb0ELb0ELb1ELb0EEENS1_21CollectiveEpilogueFwdINS6_IJS8_SA_S9_EEENS6_IJNS7_ILi1EEESI_SI_EEESC_SE_Li256ELb0ELb1ELb0ELb0EEENS1_19SingleTileSchedulerILb0ELb0ELb1ELi128EEEEEEEEEvNT_6ParamsE)
        /*035c*/ 	.word	0x00000000


	//----- nvinfo : EIATTR_MIN_STACK_SIZE
	.align		4
.L_154:
        /*0360*/ 	.byte	0x04, 0x12
        /*0362*/ 	.short	(.L_156 - .L_155)
	.align		4
.L_155:
        /*0364*/ 	.word	index@(_ZN7cutlass13device_kernelIN5flash19enable_sm80_to_sm89INS1_16FlashAttnFwdSm80INS1_25CollectiveMainloopFwdSm80ILi8ELi1ELb1EN4cute5tupleIJNS5_1CILi128EEENS7_ILi96EEENS7_ILi192EEEEEELi192ENS_10bfloat16_tEfNS_4arch4Sm80ELb0ELb0ELb1ELb0ELb0ELb0ELb1ELb0EEENS1_21CollectiveEpilogueFwdINS6_IJS8_SA_S9_EEENS6_IJNS7_ILi1EEESI_SI_EEESC_SE_Li256ELb0ELb1ELb0ELb0EEENS1_19SingleTileSchedulerILb0ELb0ELb1ELi128EEEEEEEEEvNT_6ParamsE)
        /*0368*/ 	.word	0x00000000


	//----- nvinfo : EIATTR_MIN_STACK_SIZE
	.align		4
.L_156:
        /*036c*/ 	.byte	0x04, 0x12
        /*036e*/ 	.short	(.L_158 - .L_157)
	.align		4
.L_157:
        /*0370*/ 	.word	index@(_ZN7cutlass13device_kernelIN5flash19enable_sm80_to_sm89INS1_16FlashAttnFwdSm80INS1_25CollectiveMainloopFwdSm80ILi8ELi1ELb1EN4cute5tupleIJNS5_1CILi128EEENS7_ILi96EEENS7_ILi192EEEEEELi192ENS_10bfloat16_tEfNS_4arch4Sm80ELb0ELb0ELb1ELb1ELb0ELb0ELb1ELb0EEENS1_21CollectiveEpilogueFwdINS6_IJS8_SA_S9_EEENS6_IJNS7_ILi1EEESI_SI_EEESC_SE_Li256ELb1ELb1ELb0ELb0EEENS1_19SingleTileSchedulerILb1ELb0ELb1ELi128EEEEEEEEEvNT_6ParamsE)
        /*0374*/ 	.word	0x00000000


	//----- nvinfo : EIATTR_MIN_STACK_SIZE
	.align		4
.L_158:
        /*0378*/ 	.byte	0x04, 0x12
        /*037a*/ 	.short	(.L_160 - .L_159)
	.align		4
.L_159:
        /*037c*/ 	.word	index@(_ZN7cutlass13device_kernelIN5flash19enable_sm80_to_sm89INS1_16FlashAttnFwdSm80INS1_25CollectiveMainloopFwdSm80ILi8ELi1ELb0EN4cute5tupleIJNS5_1CILi128EEENS7_ILi64EEENS7_ILi192EEEEEELi192ENS_10bfloat16_tEfNS_4arch4Sm80ELb0ELb0ELb1ELb1ELb0ELb1ELb1ELb0EEENS1_21CollectiveEpilogueFwdINS6_IJS8_SA_S9_EEENS6_IJNS7_ILi1EEESI_SI_EEESC_SE_Li256ELb1ELb1ELb0ELb0EEENS1_19SingleTileSchedulerILb1ELb0ELb1ELi128EEEEEEEEEvNT_6ParamsE)
        /*0380*/ 	.word	0x00000000


	//----- nvinfo : EIATTR_MIN_STACK_SIZE
	.align		4
.L_160:
        /*0384*/ 	.byte	0x04, 0x12
        /*0386*/ 	.short	(.L_162 - .L_161)
	.align		4
.L_161:
        /*0388*/ 	.word	index@(_ZN7cutlass13device_kernelIN5flash19enable_sm80_to_sm89INS1_16FlashAttnFwdSm80INS1_25CollectiveMainloopFwdSm80ILi8ELi1ELb0EN4cute5tupleIJNS5_1CILi128EEENS7_ILi64EEENS7_ILi192EEEEEELi192ENS_10bfloat16_tEfNS_4arch4Sm80ELb0ELb1ELb1ELb0ELb0ELb0ELb1ELb0EEENS1_21CollectiveEpilogueFwdINS6_IJS8_SA_S9_EEENS6_IJNS7_ILi1EEESI_SI_EEESC_SE_Li256ELb0ELb1ELb0ELb0EEENS1_19SingleTileSchedulerILb0ELb0ELb1ELi128EEEEEEEEEvNT_6ParamsE)
        /*038c*/ 	.word	0x00000000


	//----- nvinfo : EIATTR_MIN_STACK_SIZE
	.align		4
.L_162:
        /*0390*/ 	.byte	0x04, 0x12
        /*0392*/ 	.short	(.L_164 - .L_163)
	.align		4
.L_163:
        /*0394*/ 	.word	index@(_ZN7cutlass13device_kernelIN5flash19enable_sm80_to_sm89INS1_16FlashAttnFwdSm80INS1_25CollectiveMainloopFwdSm80ILi8ELi1ELb0EN4cute5tupleIJNS5_1CILi128EEENS7_ILi64EEENS7_ILi192EEEEEELi192ENS_10bfloat16_tEfNS_4arch4Sm80ELb0ELb1ELb1ELb1ELb0ELb0ELb1ELb0EEENS1_21CollectiveEpilogueFwdINS6_IJS8_SA_S9_EEENS6_IJNS7_ILi1EEESI_SI_EEESC_SE_Li256ELb1ELb1ELb0ELb0EEENS1_19SingleTileSchedulerILb1ELb0ELb1ELi128EEEEEEEEEvNT_6ParamsE)
        /*0398*/ 	.word	0x00000000


	//----- nvinfo : EIATTR_MIN_STACK_SIZE
	.align		4
.L_164:
        /*039c*/ 	.byte	0x04, 0x12
        /*039e*/ 	.short	(.L_166 - .L_165)
	.align		4
.L_165:
        /*03a0*/ 	.word	index@(_ZN7cutlass13device_kernelIN5flash19enable_sm80_to_sm89INS1_16FlashAttnFwdSm80INS1_25CollectiveMainloopFwdSm80ILi8ELi1ELb0EN4cute5tupleIJNS5_1CILi128EEENS7_ILi64EEENS7_ILi192EEEEEELi192ENS_10bfloat16_tEfNS_4arch4Sm80ELb0ELb1ELb1ELb1ELb0ELb1ELb1ELb0EEENS1_21CollectiveEpilogueFwdINS6_IJS8_SA_S9_EEENS6_IJNS7_ILi1EEESI_SI_EEESC_SE_Li256ELb1ELb1ELb0ELb0EEENS1_19SingleTileSchedulerILb1ELb0ELb1ELi128EEEEEEEEEvNT_6ParamsE)
        /*03a4*/ 	.word	0x00000000


	//----- nvinfo : EIATTR_MIN_STACK_SIZE
	.align		4
.L_166:
        /*03a8*/ 	.byte	0x04, 0x12
        /*03aa*/ 	.short	(.L_168 - .L_167)
	.align		4
.L_167:
        /*03ac*/ 	.word	index@(_ZN7cutlass13device_kernelIN5flash19enable_sm80_to_sm89INS1_16FlashAttnFwdSm80INS1_25CollectiveMainloopFwdSm80ILi8ELi1ELb1EN4cute5tupleIJNS5_1CILi128EEENS7_ILi96EEENS7_ILi192EEEEEELi192ENS_10bfloat16_tEfNS_4arch4Sm80ELb1ELb0ELb1ELb0ELb0ELb0ELb1ELb0EEENS1_21CollectiveEpilogueFwdINS6_IJS8_SA_S9_EEENS6_IJNS7_ILi1EEESI_SI_EEESC_SE_Li256ELb0ELb1ELb0ELb0EEENS1_30DynamicPersistentTileSchedulerILi256ELi256ELb0ELb1ELb0EEEEEEEEEvNT_6ParamsE)
        /*03b0*/ 	.word	0x00000000


	//----- nvinfo : EIATTR_MIN_STACK_SIZE
	.align		4
.L_168:
        /*03b4*/ 	.byte	0x04, 0x12
        /*03b6*/ 	.short	(.L_170 - .L_169)
	.align		4
.L_169:
        /*03b8*/ 	.word	index@(_ZN7cutlass13device_kernelIN5flash19enable_sm80_to_sm89INS1_16FlashAttnFwdSm80INS1_25CollectiveMainloopFwdSm80ILi8ELi1ELb1EN4cute5tupleIJNS5_1CILi128EEENS7_ILi96EEENS7_ILi192EEEEEELi192ENS_10bfloat16_tEfNS_4arch4Sm80ELb1ELb0ELb1ELb1ELb0ELb0ELb1ELb0EEENS1_21CollectiveEpilogueFwdINS6_IJS8_SA_S9_EEENS6_IJNS7_ILi1EEESI_SI_EEESC_SE_Li256ELb1ELb1ELb0ELb0EEENS1_19SingleTileSchedulerILb1ELb0ELb1ELi128EEEEEEEEEvNT_6ParamsE)
        /*03bc*/ 	.word	0x00000000


	//----- nvinfo : EIATTR_MIN_STACK_SIZE
	.align		4
.L_170:
        /*03c0*/ 	.byte	0x04, 0x12
        /*03c2*/ 	.short	(.L_172 - .L_171)
	.align		4
.L_171:
        /*03c4*/ 	.word	index@(_ZN7cutlass13device_kernelIN5flash19enable_sm80_to_sm89INS1_16FlashAttnFwdSm80INS1_25CollectiveMainloopFwdSm80ILi8ELi1ELb0EN4cute5tupleIJNS5_1CILi128EEENS7_ILi64EEENS7_ILi192EEEEEELi192ENS_10bfloat16_tEfNS_4arch4Sm80ELb1ELb0ELb1ELb1ELb0ELb1ELb1ELb0EEENS1_21CollectiveEpilogueFwdINS6_IJS8_SA_S9_EEENS6_IJNS7_ILi1EEESI_SI_EEESC_SE_Li256ELb1ELb1ELb0ELb0EEENS1_19SingleTileSchedulerILb1ELb0ELb1ELi128EEEEEEEEEvNT_6ParamsE)
        /*03c8*/ 	.word	0x00000000


	//----- nvinfo : EIATTR_MIN_STACK_SIZE
	.align		4
.L_172:
        /*03cc*/ 	.byte	0x04, 0x12
        /*03ce*/ 	.short	(.L_174 - .L_173)
	.align		4
.L_173:
        /*03d0*/ 	.word	index@(_ZN7cutlass13device_kernelIN5flash19enable_sm80_to_sm89INS1_16FlashAttnFwdSm80INS1_25CollectiveMainloopFwdSm80ILi8ELi2ELb1EN4cute5tupleIJNS5_1CILi128EEENS7_ILi96EEENS7_ILi192EEEEEELi192ENS_10bfloat16_tEfNS_4arch4Sm80ELb0ELb0ELb1ELb0ELb0ELb0ELb1ELb0EEENS1_21CollectiveEpilogueFwdINS6_IJS8_SA_S9_EEENS6_IJNS7_ILi1EEESI_SI_EEESC_SE_Li256ELb0ELb1ELb0ELb0EEENS1_19SingleTileSchedulerILb0ELb0ELb1ELi128EEEEEEEEEvNT_6ParamsE)
        /*03d4*/ 	.word	0x00000000


	//----- nvinfo : EIATTR_MIN_STACK_SIZE
	.align		4
.L_174:
        /*03d8*/ 	.byte	0x04, 0x12
        /*03da*/ 	.short	(.L_176 - .L_175)
	.align		4
.L_175:
        /*03dc*/ 	.word	index@(_ZN7cutlass13device_kernelIN5flash19enable_sm80_to_sm89INS1_16FlashAttnFwdSm80INS1_25CollectiveMainloopFwdSm80ILi8ELi2ELb1EN4cute5tupleIJNS5_1CILi128EEENS7_ILi96EEENS7_ILi192EEEEEELi192ENS_10bfloat16_tEfNS_4arch4Sm80ELb0ELb0ELb1ELb1ELb0ELb0ELb1ELb0EEENS1_21CollectiveEpilogueFwdINS6_IJS8_SA_S9_EEENS6_IJNS7_ILi1EEESI_SI_EEESC_SE_Li256ELb1ELb1ELb0ELb0EEENS1_19SingleTileSchedulerILb1ELb0ELb1ELi128EEEEEEEEEvNT_6ParamsE)
        /*03e0*/ 	.word	0x00000000


	//----- nvinfo : EIATTR_MIN_STACK_SIZE
	.align		4
.L_176:
        /*03e4*/ 	.byte	0x04, 0x12
        /*03e6*/ 	.short	(.L_178 - .L_177)
	.align		4
.L_177:
        /*03e8*/ 	.word	index@(_ZN7cutlass13device_kernelIN5flash19enable_sm80_to_sm89INS1_16FlashAttnFwdSm80INS1_25CollectiveMainloopFwdSm80ILi8ELi2ELb0EN4cute5tupleIJNS5_1CILi128EEENS7_ILi64EEENS7_ILi192EEEEEELi192ENS_10bfloat16_tEfNS_4arch4Sm80ELb0ELb0ELb1ELb1ELb0ELb1ELb1ELb0EEENS1_21CollectiveEpilogueFwdINS6_IJS8_SA_S9_EEENS6_IJNS7_ILi1EEESI_SI_EEESC_SE_Li256ELb1ELb1ELb0ELb0EEENS1_19SingleTileSchedulerILb1ELb0ELb1ELi128EEEEEEEEEvNT_6ParamsE)
        /*03ec*/ 	.word	0x00000000


	//----- nvinfo : EIATTR_MIN_STACK_SIZE
	.align		4
.L_178:
        /*03f0*/ 	.byte	0x04, 0x12
        /*03f2*/ 	.short	(.L_180 - .L_179)
	.align		4
.L_179:
        /*03f4*/ 	.word	index@(_ZN7cutlass13device_kernelIN5flash19enable_sm80_to_sm89INS1_16FlashAttnFwdSm80INS1_25CollectiveMainloopFwdSm80ILi8ELi2ELb0EN4cute5tupleIJNS5_1CILi128EEENS7_ILi64EEENS7_ILi192EEEEEELi192ENS_10bfloat16_tEfNS_4arch4Sm80ELb0ELb1ELb1ELb0ELb0ELb0ELb1ELb0EEENS1_21CollectiveEpilogueFwdINS6_IJS8_SA_S9_EEENS6_IJNS7_ILi1EEESI_SI_EEESC_SE_Li256ELb0ELb1ELb0ELb0EEENS1_19SingleTileSchedulerILb0ELb0ELb1ELi128EEEEEEEEEvNT_6ParamsE)
        /*03f8*/ 	.word	0x00000000


	//----- nvinfo : EIATTR_MIN_STACK_SIZE
	.align		4
.L_180:
        /*03fc*/ 	.byte	0x04, 0x12
        /*03fe*/ 	.short	(.L_182 - .L_181)
	.align		4
.L_181:
        /*0400*/ 	.word	index@(_ZN7cutlass13device_kernelIN5flash19enable_sm80_to_sm89INS1_16FlashAttnFwdSm80INS1_25CollectiveMainloopFwdSm80ILi8ELi2ELb0EN4cute5tupleIJNS5_1CILi128EEENS7_ILi64EEENS7_ILi192EEEEEELi192ENS_10bfloat16_tEfNS_4arch4Sm80ELb0ELb1ELb1ELb1ELb0ELb0ELb1ELb0EEENS1_21CollectiveEpilogueFwdINS6_IJS8_SA_S9_EEENS6_IJNS7_ILi1EEESI_SI_EEESC_SE_Li256ELb1ELb1ELb0ELb0EEENS1_19SingleTileSchedulerILb1ELb0ELb1ELi128EEEEEEEEEvNT_6ParamsE)
        /*0404*/ 	.word	0x00000000


	//----- nvinfo : EIATTR_MIN_STACK_SIZE
	.align		4
.L_182:
        /*0408*/ 	.byte	0x04, 0x12
        /*040a*/ 	.short	(.L_184 - .L_183)
	.align		4
.L_183:
        /*040c*/ 	.word	index@(_ZN7cutlass13device_kernelIN5flash19enable_sm80_to_sm89INS1_16FlashAttnFwdSm80INS1_25CollectiveMainloopFwdSm80ILi8ELi2ELb0EN4cute5tupleIJNS5_1CILi128EEENS7_ILi64EEENS7_ILi192EEEEEELi192ENS_10bfloat16_tEfNS_4arch4Sm80ELb0ELb1ELb1ELb1ELb0ELb1ELb1ELb0EEENS1_21CollectiveEpilogueFwdINS6_IJS8_SA_S9_EEENS6_IJNS7_ILi1EEESI_SI_EEESC_SE_Li256ELb1ELb1ELb0ELb0EEENS1_19SingleTileSchedulerILb1ELb0ELb1ELi128EEEEEEEEEvNT_6ParamsE)
        /*0410*/ 	.word	0x00000000


	//----- nvinfo : EIATTR_MIN_STACK_SIZE
	.align		4
.L_184:
        /*0414*/ 	.byte	0x04, 0x12
        /*0416*/ 	.short	(.L_186 - .L_185)
	.align		4
.L_185:
        /*0418*/ 	.word	index@(_ZN7cutlass13device_kernelIN5flash19enable_sm80_to_sm89INS1_16FlashAttnFwdSm80INS1_25CollectiveMainloopFwdSm80ILi8ELi2ELb1EN4cute5tupleIJNS5_1CILi128EEENS7_ILi96EEENS7_ILi192EEEEEELi192ENS_10bfloat16_tEfNS_4arch4Sm80ELb1ELb0ELb1ELb0ELb0ELb0ELb1ELb0EEENS1_21CollectiveEpilogueFwdINS6_IJS8_SA_S9_EEENS6_IJNS7_ILi1EEESI_SI_EEESC_SE_Li256ELb0ELb1ELb0ELb0EEENS1_30DynamicPersistentTileSchedulerILi256ELi256ELb0ELb1ELb0EEEEEEEEEvNT_6ParamsE)
        /*041c*/ 	.word	0x00000000


	//----- nvinfo : EIATTR_MIN_STACK_SIZE
	.align		4
.L_186:
        /*0420*/ 	.byte	0x04, 0x12
        /*0422*/ 	.short	(.L_188 - .L_187)
	.align		4
.L_187:
        /*0424*/ 	.word	index@(_ZN7cutlass13device_kernelIN5flash19enable_sm80_to_sm89INS1_16FlashAttnFwdSm80INS1_25CollectiveMainloopFwdSm80ILi8ELi2ELb1EN4cute5tupleIJNS5_1CILi128EEENS7_ILi96EEENS7_ILi192EEEEEELi192ENS_10bfloat16_tEfNS_4arch4Sm80ELb1ELb0ELb1ELb1ELb0ELb0ELb1ELb0EEENS1_21CollectiveEpilogueFwdINS6_IJS8_SA_S9_EEENS6_IJNS7_ILi1EEESI_SI_EEESC_SE_Li256ELb1ELb1ELb0ELb0EEENS1_19SingleTileSchedulerILb1ELb0ELb1ELi128EEEEEEEEEvNT_6ParamsE)
        /*0428*/ 	.word	0x00000000


	//----- nvinfo : EIATTR_MIN_STACK_SIZE
	.align		4
.L_188:
        /*042c*/ 	.byte	0x04, 0x12
        /*042e*/ 	.short	(.L_190 - .L_189)
	.align		4
.L_189:
        /*0430*/ 	.word	index@(_ZN7cutlass13device_kernelIN5flash19enable_sm80_to_sm89INS1_16FlashAttnFwdSm80INS1_25CollectiveMainloopFwdSm80ILi8ELi2ELb0EN4cute5tupleIJNS5_1CILi128EEENS7_ILi64EEENS7_ILi192EEEEEELi192ENS_10bfloat16_tEfNS_4arch4Sm80ELb1ELb0ELb1ELb1ELb0ELb1ELb1ELb0EEENS1_21CollectiveEpilogueFwdINS6_IJS8_SA_S9_EEENS6_IJNS7_ILi1EEESI_SI_EEESC_SE_Li256ELb1ELb1ELb0ELb0EEENS1_19SingleTileSchedulerILb1ELb0ELb1ELi128EEEEEEEEEvNT_6ParamsE)
        /*0434*/ 	.word	0x00000000


	//----- nvinfo : EIATTR_MIN_STACK_SIZE
	.align		4
.L_190:
        /*0438*/ 	.byte	0x04, 0x12
        /*043a*/ 	.short	(.L_192 - .L_191)
	.align		4
.L_191:
        /*043c*/ 	.word	index@(_ZN7cutlass13device_kernelIN5flash19enable_sm80_to_sm89INS1_16FlashAttnFwdSm80INS1_25CollectiveMainloopFwdSm80ILi8ELi1ELb1EN4cute5tupleIJNS5_1CILi128EEENS7_ILi96EEENS7_ILi192EEEEEELi192ENS_10bfloat16_tEfNS_4arch4Sm80ELb0ELb0ELb0ELb0ELb0ELb0ELb1ELb0EEENS1_21CollectiveEpilogueFwdINS6_IJS8_SA_S9_EEENS6_IJNS7_ILi1EEESI_SI_EEESC_SE_Li256ELb0ELb1ELb0ELb0EEENS1_19SingleTileSchedulerILb0ELb0ELb1ELi128EEEEEEEEEvNT_6ParamsE)
        /*0440*/ 	.word	0x00000000


	//----- nvinfo : EIATTR_MIN_STACK_SIZE
	.align		4
.L_192:
        /*0444*/ 	.byte	0x04, 0x12
        /*0446*/ 	.short	(.L_194 - .L_193)
	.align		4
.L_193:
        /*0448*/ 	.word	index@(_ZN7cutlass13device_kernelIN5flash19enable_sm80_to_sm89INS1_16FlashAttnFwdSm80INS1_25CollectiveMainloopFwdSm80ILi8ELi1ELb1EN4cute5tupleIJNS5_1CILi128EEENS7_ILi96EEENS7_ILi192EEEEEELi192ENS_10bfloat16_tEfNS_4arch4Sm80ELb0ELb0ELb0ELb1ELb0ELb0ELb1ELb0EEENS1_21CollectiveEpilogueFwdINS6_IJS8_SA_S9_EEENS6_IJNS7_ILi1EEESI_SI_EEESC_SE_Li256ELb1ELb1ELb0ELb0EEENS1_19SingleTileSchedulerILb1ELb0ELb1ELi128EEEEEEEEEvNT_6ParamsE)
        /*044c*/ 	.word	0x00000000


	//----- nvinfo : EIATTR_MIN_STACK_SIZE
	.align		4
.L_194:
        /*0450*/ 	.byte	0x04, 0x12
        /*0452*/ 	.short	(.L_196 - .L_195)
	.align		4
.L_195:
        /*0454*/ 	.word	index@(_ZN7cutlass13device_kernelIN5flash19enable_sm80_to_sm89INS1_16FlashAttnFwdSm80INS1_25CollectiveMainloopFwdSm80ILi8ELi1ELb0EN4cute5tupleIJNS5_1CILi128EEENS7_ILi64EEENS7_ILi192EEEEEELi192ENS_10bfloat16_tEfNS_4arch4Sm80ELb0ELb0ELb0ELb1ELb0ELb1ELb1ELb0EEENS1_21CollectiveEpilogueFwdINS6_IJS8_SA_S9_EEENS6_IJNS7_ILi1EEESI_SI_EEESC_SE_Li256ELb1ELb1ELb0ELb0EEENS1_19SingleTileSchedulerILb1ELb0ELb1ELi128EEEEEEEEEvNT_6ParamsE)
        /*0458*/ 	.word	0x00000000


	//----- nvinfo : EIATTR_MIN_STACK_SIZE
	.align		4
.L_196:
        /*045c*/ 	.byte	0x04, 0x12
        /*045e*/ 	.short	(.L_198 - .L_197)
	.align		4
.L_197:
        /*0460*/ 	.word	index@(_ZN7cutlass13device_kernelIN5flash19enable_sm80_to_sm89INS1_16FlashAttnFwdSm80INS1_25CollectiveMainloopFwdSm80ILi8ELi1ELb0EN4cute5tupleIJNS5_1CILi128EEENS7_ILi64EEENS7_ILi192EEEEEELi192ENS_10bfloat16_tEfNS_4arch4Sm80ELb0ELb1ELb0ELb0ELb0ELb0ELb1ELb0EEENS1_21CollectiveEpilogueFwdINS6_IJS8_SA_S9_EEENS6_IJNS7_ILi1EEESI_SI_EEESC_SE_Li256ELb0ELb1ELb0ELb0EEENS1_19SingleTileSchedulerILb0ELb0ELb1ELi128EEEEEEEEEvNT_6ParamsE)
        /*0464*/ 	.word	0x00000000


	//----- nvinfo : EIATTR_MIN_STACK_SIZE
	.align		4
.L_198:
        /*0468*/ 	.byte	0x04, 0x12
        /*046a*/ 	.short	(.L_200 - .L_199)
	.align		4
.L_199:
        /*046c*/ 	.word	index@(_ZN7cutlass13device_kernelIN5flash19enable_sm80_to_sm89INS1_16FlashAttnFwdSm80INS1_25CollectiveMainloopFwdSm80ILi8ELi1ELb0EN4cute5tupleIJNS5_1CILi128EEENS7_ILi64EEENS7_ILi192EEEEEELi192ENS_10bfloat16_tEfNS_4arch4Sm80ELb0ELb1ELb0ELb1ELb0ELb0ELb1ELb0EEENS1_21CollectiveEpilogueFwdINS6_IJS8_SA_S9_EEENS6_IJNS7_ILi1EEESI_SI_EEESC_SE_Li256ELb1ELb1ELb0ELb0EEENS1_19SingleTileSchedulerILb1ELb0ELb1ELi128EEEEEEEEEvNT_6ParamsE)
        /*0470*/ 	.word	0x00000000


	//----- nvinfo : EIATTR_MIN_STACK_SIZE
	.align		4
.L_200:
        /*0474*/ 	.byte	0x04, 0x12
        /*0476*/ 	.short	(.L_202 - .L_201)
	.align		4
.L_201:
        /*0478*/ 	.word	index@(_ZN7cutlass13device_kernelIN5flash19enable_sm80_to_sm89INS1_16FlashAttnFwdSm80INS1_25CollectiveMainloopFwdSm80ILi8ELi1ELb0EN4cute5tupleIJNS5_1CILi128EEENS7_ILi64EEENS7_ILi192EEEEEELi192ENS_10bfloat16_tEfNS_4arch4Sm80ELb0ELb1ELb0ELb1ELb0ELb1ELb1ELb0EEENS1_21CollectiveEpilogueFwdINS6_IJS8_SA_S9_EEENS6_IJNS7_ILi1EEESI_SI_EEESC_SE_Li256ELb1ELb1ELb0ELb0EEENS1_19SingleTileSchedulerILb1ELb0ELb1ELi128EEEEEEEEEvNT_6ParamsE)
        /*047c*/ 	.word	0x00000000


	//----- nvinfo : EIATTR_MIN_STACK_SIZE
	.align		4
.L_202:
        /*0480*/ 	.byte	0x04, 0x12
        /*0482*/ 	.short	(.L_204 - .L_203)
	.align		4
.L_203:
        /*0484*/ 	.word	index@(_ZN7cutlass13device_kernelIN5flash19enable_sm80_to_sm89INS1_16FlashAttnFwdSm80INS1_25CollectiveMainloopFwdSm80ILi8ELi1ELb1EN4cute5tupleIJNS5_1CILi128EEENS7_ILi96EEENS7_ILi192EEEEEELi192ENS_10bfloat16_tEfNS_4arch4Sm80ELb1ELb0ELb0ELb0ELb0ELb0ELb1ELb0EEENS1_21CollectiveEpilogueFwdINS6_IJS8_SA_S9_EEENS6_IJNS7_ILi1EEESI_SI_EEESC_SE_Li256ELb0ELb1ELb0ELb0EEENS1_30DynamicPersistentTileSchedulerILi256ELi256ELb0ELb1ELb0EEEEEEEEEvNT_6ParamsE)
        /*0488*/ 	.word	0x00000000


	//----- nvinfo : EIATTR_MIN_STACK_SIZE
	.align		4
.L_204:
        /*048c*/ 	.byte	0x04, 0x12
        /*048e*/ 	.short	(.L_206 - .L_205)
	.align		4
.L_205:
        /*0490*/ 	.word	index@(_ZN7cutlass13device_kernelIN5flash19enable_sm80_to_sm89INS1_16FlashAttnFwdSm80INS1_25CollectiveMainloopFwdSm80ILi8ELi1ELb1EN4cute5tupleIJNS5_1CILi128EEENS7_ILi96EEENS7_ILi192EEEEEELi192ENS_10bfloat16_tEfNS_4arch4Sm80ELb1ELb0ELb0ELb1ELb0ELb0ELb1ELb0EEENS1_21CollectiveEpilogueFwdINS6_IJS8_SA_S9_EEENS6_IJNS7_ILi1EEESI_SI_EEESC_SE_Li256ELb1ELb1ELb0ELb0EEENS1_19SingleTileSchedulerILb1ELb0ELb1ELi128EEEEEEEEEvNT_6ParamsE)
        /*0494*/ 	.word	0x00000000


	//----- nvinfo : EIATTR_MIN_STACK_SIZE
	.align		4
.L_206:
        /*0498*/ 	.byte	0x04, 0x12
        /*049a*/ 	.short	(.L_208 - .L_207)
	.align		4
.L_207:
        /*049c*/ 	.word	index@(_ZN7cutlass13device_kernelIN5flash19enable_sm80_to_sm89INS1_16FlashAttnFwdSm80INS1_25CollectiveMainloopFwdSm80ILi8ELi1ELb0EN4cute5tupleIJNS5_1CILi128EEENS7_ILi64EEENS7_ILi192EEEEEELi192ENS_10bfloat16_tEfNS_4arch4Sm80ELb1ELb0ELb0ELb1ELb0ELb1ELb1ELb0EEENS1_21CollectiveEpilogueFwdINS6_IJS8_SA_S9_EEENS6_IJNS7_ILi1EEESI_SI_EEESC_SE_Li256ELb1ELb1ELb0ELb0EEENS1_19SingleTileSchedulerILb1ELb0ELb1ELi128EEEEEEEEEvNT_6ParamsE)
        /*04a0*/ 	.word	0x00000000


	//----- nvinfo : EIATTR_MIN_STACK_SIZE
	.align		4
.L_208:
        /*04a4*/ 	.byte	0x04, 0x12
        /*04a6*/ 	.short	(.L_210 - .L_209)
	.align		4
.L_209:
        /*04a8*/ 	.word	index@(_ZN7cutlass13device_kernelIN5flash19enable_sm80_to_sm89INS1_16FlashAttnFwdSm80INS1_25CollectiveMainloopFwdSm80ILi8ELi2ELb1EN4cute5tupleIJNS5_1CILi128EEENS7_ILi96EEENS7_ILi192EEEEEELi192ENS_10bfloat16_tEfNS_4arch4Sm80ELb0ELb0ELb0ELb0ELb0ELb0ELb1ELb0EEENS1_21CollectiveEpilogueFwdINS6_IJS8_SA_S9_EEENS6_IJNS7_ILi1EEESI_SI_EEESC_SE_Li256ELb0ELb1ELb0ELb0EEENS1_19SingleTileSchedulerILb0ELb0ELb1ELi128EEEEEEEEEvNT_6ParamsE)
        /*04ac*/ 	.word	0x00000000


	//----- nvinfo : EIATTR_MIN_STACK_SIZE
	.align		4
.L_210:
        /*04b0*/ 	.byte	0x04, 0x12
        /*04b2*/ 	.short	(.L_212 - .L_211)
	.align		4
.L_211:
        /*04b4*/ 	.word	index@(_ZN7cutlass13device_kernelIN5flash19enable_sm80_to_sm89INS1_16FlashAttnFwdSm80INS1_25CollectiveMainloopFwdSm80ILi8ELi2ELb1EN4cute5tupleIJNS5_1CILi128EEENS7_ILi96EEENS7_ILi192EEEEEELi192ENS_10bfloat16_tEfNS_4arch4Sm80ELb0ELb0ELb0ELb1ELb0ELb0ELb1ELb0EEENS1_21CollectiveEpilogueFwdINS6_IJS8_SA_S9_EEENS6_IJNS7_ILi1EEESI_SI_EEESC_SE_Li256ELb1ELb1ELb0ELb0EEENS1_19SingleTileSchedulerILb1ELb0ELb1ELi128EEEEEEEEEvNT_6ParamsE)
        /*04b8*/ 	.word	0x00000000


	//----- nvinfo : EIATTR_MIN_STACK_SIZE
	.align		4
.L_212:
        /*04bc*/ 	.byte	0x04, 0x12
        /*04be*/ 	.short	(.L_214 - .L_213)
	.align		4
.L_213:
        /*04c0*/ 	.word	index@(_ZN7cutlass13device_kernelIN5flash19enable_sm80_to_sm89INS1_16FlashAttnFwdSm80INS1_25CollectiveMainloopFwdSm80ILi8ELi2ELb0EN4cute5tupleIJNS5_1CILi128EEENS7_ILi64EEENS7_ILi192EEEEEELi192ENS_10bfloat16_tEfNS_4arch4Sm80ELb0ELb0ELb0ELb1ELb0ELb1ELb1ELb0EEENS1_21CollectiveEpilogueFwdINS6_IJS8_SA_S9_EEENS6_IJNS7_ILi1EEESI_SI_EEESC_SE_Li256ELb1ELb1ELb0ELb0EEENS1_19SingleTileSchedulerILb1ELb0ELb1ELi128EEEEEEEEEvNT_6ParamsE)
        /*04c4*/ 	.word	0x00000000


	//----- nvinfo : EIATTR_MIN_STACK_SIZE
	.align		4
.L_214:
        /*04c8*/ 	.byte	0x04, 0x12
        /*04ca*/ 	.short	(.L_216 - .L_215)
	.align		4
.L_215:
        /*04cc*/ 	.word	index@(_ZN7cutlass13device_kernelIN5flash19enable_sm80_to_sm89INS1_16FlashAttnFwdSm80INS1_25CollectiveMainloopFwdSm80ILi8ELi2ELb0EN4cute5tupleIJNS5_1CILi128EEENS7_ILi64EEENS7_ILi192EEEEEELi192ENS_10bfloat16_tEfNS_4arch4Sm80ELb0ELb1ELb0ELb0ELb0ELb0ELb1ELb0EEENS1_21CollectiveEpilogueFwdINS6_IJS8_SA_S9_EEENS6_IJNS7_ILi1EEESI_SI_EEESC_SE_Li256ELb0ELb1ELb0ELb0EEENS1_19SingleTileSchedulerILb0ELb0ELb1ELi128EEEEEEEEEvNT_6ParamsE)
        /*04d0*/ 	.word	0x00000000


	//----- nvinfo : EIATTR_MIN_STACK_SIZE
	.align		4
.L_216:
        /*04d4*/ 	.byte	0x04, 0x12
        /*04d6*/ 	.short	(.L_218 - .L_217)
	.align		4
.L_217:
        /*04d8*/ 	.word	index@(_ZN7cutlass13device_kernelIN5flash19enable_sm80_to_sm89INS1_16FlashAttnFwdSm80INS1_25CollectiveMainloopFwdSm80ILi8ELi2ELb0EN4cute5tupleIJNS5_1CILi128EEENS7_ILi64EEENS7_ILi192EEEEEELi192ENS_10bfloat16_tEfNS_4arch4Sm80ELb0ELb1ELb0ELb1ELb0ELb0ELb1ELb0EEENS1_21CollectiveEpilogueFwdINS6_IJS8_SA_S9_EEENS6_IJNS7_ILi1EEESI_SI_EEESC_SE_Li256ELb1ELb1ELb0ELb0EEENS1_19SingleTileSchedulerILb1ELb0ELb1ELi128EEEEEEEEEvNT_6ParamsE)
        /*04dc*/ 	.word	0x00000000


	//----- nvinfo : EIATTR_MIN_STACK_SIZE
	.align		4
.L_218:
        /*04e0*/ 	.byte	0x04, 0x12
        /*04e2*/ 	.short	(.L_220 - .L_219)
	.align		4
.L_219:
        /*04e4*/ 	.word	index@(_ZN7cutlass13device_kernelIN5flash19enable_sm80_to_sm89INS1_16FlashAttnFwdSm80INS1_25CollectiveMainloopFwdSm80ILi8ELi2ELb0EN4cute5tupleIJNS5_1CILi128EEENS7_ILi64EEENS7_ILi192EEEEEELi192ENS_10bfloat16_tEfNS_4arch4Sm80ELb0ELb1ELb0ELb1ELb0ELb1ELb1ELb0EEENS1_21CollectiveEpilogueFwdINS6_IJS8_SA_S9_EEENS6_IJNS7_ILi1EEESI_SI_EEESC_SE_Li256ELb1ELb1ELb0ELb0EEENS1_19SingleTileSchedulerILb1ELb0ELb1ELi128EEEEEEEEEvNT_6ParamsE)
        /*04e8*/ 	.word	0x00000000


	//----- nvinfo : EIATTR_MIN_STACK_SIZE
	.align		4
.L_220:
        /*04ec*/ 	.byte	0x04, 0x12
        /*04ee*/ 	.short	(.L_222 - .L_221)
	.align		4
.L_221:
        /*04f0*/ 	.word	index@(_ZN7cutlass13device_kernelIN5flash19enable_sm80_to_sm89INS1_16FlashAttnFwdSm80INS1_25CollectiveMainloopFwdSm80ILi8ELi2ELb1EN4cute5tupleIJNS5_1CILi128EEENS7_ILi96EEENS7_ILi192EEEEEELi192ENS_10bfloat16_tEfNS_4arch4Sm80ELb1ELb0ELb0ELb0ELb0ELb0ELb1ELb0EEENS1_21CollectiveEpilogueFwdINS6_IJS8_SA_S9_EEENS6_IJNS7_ILi1EEESI_SI_EEESC_SE_Li256ELb0ELb1ELb0ELb0EEENS1_30DynamicPersistentTileSchedulerILi256ELi256ELb0ELb1ELb0EEEEEEEEEvNT_6ParamsE)
        /*04f4*/ 	.word	0x00000000


	//----- nvinfo : EIATTR_MIN_STACK_SIZE
	.align		4
.L_222:
        /*04f8*/ 	.byte	0x04, 0x12
        /*04fa*/ 	.short	(.L_224 - .L_223)
	.align		4
.L_223:
        /*04fc*/ 	.word	index@(_ZN7cutlass13device_kernelIN5flash19enable_sm80_to_sm89INS1_16FlashAttnFwdSm80INS1_25CollectiveMainloopFwdSm80ILi8ELi2ELb1EN4cute5tupleIJNS5_1CILi128EEENS7_ILi96EEENS7_ILi192EEEEEELi192ENS_10bfloat16_tEfNS_4arch4Sm80ELb1ELb0ELb0ELb1ELb0ELb0ELb1ELb0EEENS1_21CollectiveEpilogueFwdINS6_IJS8_SA_S9_EEENS6_IJNS7_ILi1EEESI_SI_EEESC_SE_Li256ELb1ELb1ELb0ELb0EEENS1_19SingleTileSchedulerILb1ELb0ELb1ELi128EEEEEEEEEvNT_6ParamsE)
        /*0500*/ 	.word	0x00000000


	//----- nvinfo : EIATTR_MIN_STACK_SIZE
	.align		4
.L_224:
        /*0504*/ 	.byte	0x04, 0x12
        /*0506*/ 	.short	(.L_226 - .L_225)
	.align		4
.L_225:
        /*0508*/ 	.word	index@(_ZN7cutlass13device_kernelIN5flash19enable_sm80_to_sm89INS1_16FlashAttnFwdSm80INS1_25CollectiveMainloopFwdSm80ILi8ELi2ELb0EN4cute5tupleIJNS5_1CILi128EEENS7_ILi64EEENS7_ILi192EEEEEELi192ENS_10bfloat16_tEfNS_4arch4Sm80ELb1ELb0ELb0ELb1ELb0ELb1ELb1ELb0EEENS1_21CollectiveEpilogueFwdINS6_IJS8_SA_S9_EEENS6_IJNS7_ILi1EEESI_SI_EEESC_SE_Li256ELb1ELb1ELb0ELb0EEENS1_19SingleTileSchedulerILb1ELb0ELb1ELi128EEEEEEEEEvNT_6ParamsE)
        /*050c*/ 	.word	0x00000000
.L_226:


//--------------------- .nv.compat                --------------------------
	.section	.nv.compat,"",@"SHT_CUDA_COMPAT_INFO"
	.align	4
        /*0000*/ 	.byte	0x02, 0x09, 0x01, 0x00, 0x02, 0x02, 0x01, 0x00, 0x02, 0x05, 0x05, 0x00, 0x03, 0x07, 0x01, 0x01
        /*0010*/ 	.byte	0x02, 0x03, 0x00, 0x00, 0x02, 0x06, 0x01, 0x00, 0x04, 0x0b, 0x08, 0x00, 0x09, 0x00, 0x00, 0x00
        /*0020*/ 	.byte	0x00, 0x00, 0x00, 0x00


//--------------------- .nv.info._ZN7cutlass13device_kernelIN5flash19enable_sm80_to_sm89INS1_16FlashAttnFwdSm80INS1_25CollectiveMainloopFwdSm80ILi8ELi1ELb1EN4cute5tupleIJNS5_1CILi128EEENS7_ILi96EEENS7_ILi192EEEEEELi192ENS_10bfloat16_tEfNS_4arch4Sm80ELb0ELb0ELb1ELb0ELb0ELb0ELb1ELb0EEENS1_21CollectiveEpilogueFwdINS6_IJS8_SA_S9_EEENS6_IJNS7_ILi1EEESI_SI_EEESC_SE_Li256ELb0ELb1ELb0ELb0EEENS1_19SingleTileSchedulerILb0ELb0ELb1ELi128EEEEEEEEEvNT_6ParamsE --------------------------
	.section	.nv.info._ZN7cutlass13device_kernelIN5flash19enable_sm80_to_sm89INS1_16FlashAttnFwdSm80INS1_25CollectiveMainloopFwdSm80ILi8ELi1ELb1EN4cute5tupleIJNS5_1CILi128EEENS7_ILi96EEENS7_ILi192EEEEEELi192ENS_10bfloat16_tEfNS_4arch4Sm80ELb0ELb0ELb1ELb0ELb0ELb0ELb1ELb0EEENS1_21CollectiveEpilogueFwdINS6_IJS8_SA_S9_EEENS6_IJNS7_ILi1EEESI_SI_EEESC_SE_Li256ELb0ELb1ELb0ELb0EEENS1_19SingleTileSchedulerILb0ELb0ELb1ELi128EEEEEEEEEvNT_6ParamsE,"",@"SHT_CUDA_INFO"
	.sectionflags	@""
	.align	4


	//----- nvinfo : EIATTR_CUDA_API_VERSION
	.align		4
        /*0000*/ 	.byte	0x04, 0x37
        /*0002*/ 	.short	(.L_228 - .L_227)
.L_227:
        /*0004*/ 	.word	0x00000082


	//----- nvinfo : EIATTR_KPARAM_INFO
	.align		4
.L_228:
        /*0008*/ 	.byte	0x04, 0x17
        /*000a*/ 	.short	(.L_230 - .L_229)
.L_229:
        /*000c*/ 	.word	0x00000000
        /*0010*/ 	.short	0x0000
        /*0012*/ 	.short	0x0000
        /*0014*/ 	.byte	0x00, 0xf0, 0x61, 0x10


	//----- nvinfo : EIATTR_SPARSE_MMA_MASK
	.align		4
.L_230:
        /*0018*/ 	.byte	0x03, 0x50
        /*001a*/ 	.short	0x0000


	//----- nvinfo : EIATTR_MAXREG_COUNT
	.align		4
        /*001c*/ 	.byte	0x03, 0x1b
        /*001e*/ 	.short	0x00ff


	//----- nvinfo : EIATTR_MERCURY_ISA_VERSION
	.align		4
        /*0020*/ 	.byte	0x03, 0x5f
        /*0022*/ 	.short	0x0101


	//----- nvinfo : EIATTR_VRC_CTA_INIT_COUNT
	.align		4
        /*0024*/ 	.byte	0x02, 0x4a
	.zero		1
	.zero		1


	//----- nvinfo : EIATTR_EXIT_INSTR_OFFSETS
	.align		4
        /*0028*/ 	.byte	0x04, 0x1c
        /*002a*/ 	.short	(.L_232 - .L_231)


	//   ....[0]....
.L_231:
        /*002c*/ 	.word	0x00000010


	//----- nvinfo : EIATTR_MAX_THREADS
	.align		4
.L_232:
        /*0030*/ 	.byte	0x04, 0x05
        /*0032*/ 	.short	(.L_234 - .L_233)
.L_233:
        /*0034*/ 	.word	0x00000100
        /*0038*/ 	.word	0x00000001
        /*003c*/ 	.word	0x00000001


	//----- nvinfo : EIATTR_CBANK_PARAM_SIZE
	.align		4
.L_234:
        /*0040*/ 	.byte	0x03, 0x19
        /*0042*/ 	.short	0x0418


	//----- nvinfo : EIATTR_PARAM_CBANK
	.align		4
        /*0044*/ 	.byte	0x04, 0x0a
        /*0046*/ 	.short	(.L_236 - .L_235)
	.align		4
.L_235:
        /*0048*/ 	.word	index@(.nv.constant0._ZN7cutlass13device_kernelIN5flash19enable_sm80_to_sm89INS1_16FlashAttnFwdSm80INS1_25CollectiveMainloopFwdSm80ILi8ELi1ELb1EN4cute5tupleIJNS5_1CILi128EEENS7_ILi96EEENS7_ILi192EEEEEELi192ENS_10bfloat16_tEfNS_4arch4Sm80ELb0ELb0ELb1ELb0ELb0ELb0ELb1ELb0EEENS1_21CollectiveEpilogueFwdINS6_IJS8_SA_S9_EEENS6_IJNS7_ILi1EEESI_SI_EEESC_SE_Li256ELb0ELb1ELb0ELb0EEENS1_19SingleTileSchedulerILb0ELb0ELb1ELi128EEEEEEEEEvNT_6ParamsE)
        /*004c*/ 	.short	0x0380
        /*004e*/ 	.short	0x0418


	//----- nvinfo : EIATTR_SW_WAR
	.align		4
.L_236:
        /*0050*/ 	.byte	0x04, 0x36
        /*0052*/ 	.short	(.L_238 - .L_237)
.L_237:
        /*0054*/ 	.word	0x00000008
.L_238:


//--------------------- .nv.info._ZN7cutlass13device_kernelIN5flash19enable_sm80_to_sm89INS1_16FlashAttnFwdSm80INS1_25CollectiveMainloopFwdSm80ILi8ELi1ELb1EN4cute5tupleIJNS5_1CILi128EEENS7_ILi96EEENS7_ILi192EEEEEELi192ENS_10bfloat16_tEfNS_4arch4Sm80ELb0ELb0ELb1ELb1ELb0ELb0ELb1ELb0EEENS1_21CollectiveEpilogueFwdINS6_IJS8_SA_S9_EEENS6_IJNS7_ILi1EEESI_SI_EEESC_SE_Li256ELb1ELb1ELb0ELb0EEENS1_19SingleTileSchedulerILb1ELb0ELb1ELi128EEEEEEEEEvNT_6ParamsE --------------------------
	.section	.nv.info._ZN7cutlass13device_kernelIN5flash19enable_sm80_to_sm89INS1_16FlashAttnFwdSm80INS1_25CollectiveMainloopFwdSm80ILi8ELi1ELb1EN4cute5tupleIJNS5_1CILi128EEENS7_ILi96EEENS7_ILi192EEEEEELi192ENS_10bfloat16_tEfNS_4arch4Sm80ELb0ELb0ELb1ELb1ELb0ELb0ELb1ELb0EEENS1_21CollectiveEpilogueFwdINS6_IJS8_SA_S9_EEENS6_IJNS7_ILi1EEESI_SI_EEESC_SE_Li256ELb1ELb1ELb0ELb0EEENS1_19SingleTileSchedulerILb1ELb0ELb1ELi128EEEEEEEEEvNT_6ParamsE,"",@"SHT_CUDA_INFO"
	.sectionflags	@""
	.align	4


	//----- nvinfo : EIATTR_CUDA_API_VERSION
	.align		4
        /*0000*/ 	.byte	0x04, 0x37
        /*0002*/ 	.short	(.L_240 - .L_239)
.L_239:
        /*0004*/ 	.word	0x00000082


	//----- nvinfo : EIATTR_KPARAM_INFO
	.align		4
.L_240:
        /*0008*/ 	.byte	0x04, 0x17
        /*000a*/ 	.short	(.L_242 - .L_241)
.L_241:
        /*000c*/ 	.word	0x00000000
        /*0010*/ 	.short	0x0000
        /*0012*/ 	.short	0x0000
        /*0014*/ 	.byte	0x00, 0xf0, 0x61, 0x10


	//----- nvinfo : EIATTR_SPARSE_MMA_MASK
	.align		4
.L_242:
        /*0018*/ 	.byte	0x03, 0x50
        /*001a*/ 	.short	0x0000


	//----- nvinfo : EIATTR_MAXREG_COUNT
	.align		4
        /*001c*/ 	.byte	0x03, 0x1b
        /*001e*/ 	.short	0x00ff


	//----- nvinfo : EIATTR_MERCURY_ISA_VERSION
	.align		4
        /*0020*/ 	.byte	0x03, 0x5f
        /*0022*/ 	.short	0x0101


	//----- nvinfo : EIATTR_VRC_CTA_INIT_COUNT
	.align		4
        /*0024*/ 	.byte	0x02, 0x4a
	.zero		1
	.zero		1


	//----- nvinfo : EIATTR_EXIT_INSTR_OFFSETS
	.align		4
        /*0028*/ 	.byte	0x04, 0x1c
        /*002a*/ 	.short	(.L_244 - .L_243)


	//   ....[0]....
.L_243:
        /*002c*/ 	.word	0x00000010


	//----- nvinfo : EIATTR_MAX_THREADS
	.align		4
.L_244:
        /*0030*/ 	.byte	0x04, 0x05
        /*0032*/ 	.short	(.L_246 - .L_245)
.L_245:
        /*0034*/ 	.word	0x00000100
        /*0038*/ 	.word	0x00000001
        /*003c*/ 	.word	0x00000001


	//----- nvinfo : EIATTR_CBANK_PARAM_SIZE
	.align		4
.L_246:
        /*0040*/ 	.byte	0x03, 0x19
        /*0042*/ 	.short	0x0418


	//----- nvinfo : EIATTR_PARAM_CBANK
	.align		4
        /*0044*/ 	.byte	0x04, 0x0a
        /*0046*/ 	.short	(.L_248 - .L_247)
	.align		4
.L_247:
        /*0048*/ 	.word	index@(.nv.constant0._ZN7cutlass13device_kernelIN5flash19enable_sm80_to_sm89INS1_16FlashAttnFwdSm80INS1_25CollectiveMainloopFwdSm80ILi8ELi1ELb1EN4cute5tupleIJNS5_1CILi128EEENS7_ILi96EEENS7_ILi192EEEEEELi192ENS_10bfloat16_tEfNS_4arch4Sm80ELb0ELb0ELb1ELb1ELb0ELb0ELb1ELb0EEENS1_21CollectiveEpilogueFwdINS6_IJS8_SA_S9_EEENS6_IJNS7_ILi1EEESI_SI_EEESC_SE_Li256ELb1ELb1ELb0ELb0EEENS1_19SingleTileSchedulerILb1ELb0ELb1ELi128EEEEEEEEEvNT_6ParamsE)
        /*004c*/ 	.short	0x0380
        /*004e*/ 	.short	0x0418


	//----- nvinfo : EIATTR_SW_WAR
	.align		4
.L_248:
        /*0050*/ 	.byte	0x04, 0x36
        /*0052*/ 	.short	(.L_250 - .L_249)
.L_249:
        /*0054*/ 	.word	0x00000008
.L_250:


//--------------------- .nv.info._ZN7cutlass13device_kernelIN5flash19enable_sm80_to_sm89INS1_16FlashAttnFwdSm80INS1_25CollectiveMainloopFwdSm80ILi8ELi1ELb0EN4cute5tupleIJNS5_1CILi128EEENS7_ILi64EEENS7_ILi192EEEEEELi192ENS_10bfloat16_tEfNS_4arch4Sm80ELb0ELb0ELb1ELb1ELb0ELb1ELb1ELb0EEENS1_21CollectiveEpilogueFwdINS6_IJS8_SA_S9_EEENS6_IJNS7_ILi1EEESI_SI_EEESC_SE_Li256ELb1ELb1ELb0ELb0EEENS1_19SingleTileSchedulerILb1ELb0ELb1ELi128EEEEEEEEEvNT_6ParamsE --------------------------
	.section	.nv.info._ZN7cutlass13device_kernelIN5flash19enable_sm80_to_sm89INS1_16FlashAttnFwdSm80INS1_25CollectiveMainloopFwdSm80ILi8ELi1ELb0EN4cute5tupleIJNS5_1CILi128EEENS7_ILi64EEENS7_ILi192EEEEEELi192ENS_10bfloat16_tEfNS_4arch4Sm80ELb0ELb0ELb1ELb1ELb0ELb1ELb1ELb0EEENS1_21CollectiveEpilogueFwdINS6_IJS8_SA_S9_EEENS6_IJNS7_ILi1EEESI_SI_EEESC_SE_Li256ELb1ELb1ELb0ELb0EEENS1_19SingleTileSchedulerILb1ELb0ELb1ELi128EEEEEEEEEvNT_6ParamsE,"",@"SHT_CUDA_INFO"
	.sectionflags	@""
	.align	4


	//----- nvinfo : EIATTR_CUDA_API_VERSION
	.align		4
        /*0000*/ 	.byte	0x04, 0x37
        /*0002*/ 	.short	(.L_252 - .L_251)
.L_251:
        /*0004*/ 	.word	0x00000082


	//----- nvinfo : EIATTR_KPARAM_INFO
	.align		4
.L_252:
        /*0008*/ 	.byte	0x04, 0x17
        /*000a*/ 	.short	(.L_254 - .L_253)
.L_253:
        /*000c*/ 	.word	0x00000000
        /*0010*/ 	.short	0x0000
        /*0012*/ 	.short	0x0000
        /*0014*/ 	.byte	0x00, 0xf0, 0x61, 0x10


	//----- nvinfo : EIATTR_SPARSE_MMA_MASK
	.align		4
.L_254:
        /*0018*/ 	.byte	0x03, 0x50
        /*001a*/ 	.short	0x0000


	//----- nvinfo : EIATTR_MAXREG_COUNT
	.align		4
        /*001c*/ 	.byte	0x03, 0x1b
        /*001e*/ 	.short	0x00ff


	//----- nvinfo : EIATTR_MERCURY_ISA_VERSION
	.align		4
        /*0020*/ 	.byte	0x03, 0x5f
        /*0022*/ 	.short	0x0101


	//----- nvinfo : EIATTR_VRC_CTA_INIT_COUNT
	.align		4
        /*0024*/ 	.byte	0x02, 0x4a
	.zero		1
	.zero		1


	//----- nvinfo : EIATTR_EXIT_INSTR_OFFSETS
	.align		4
        /*0028*/ 	.byte	0x04, 0x1c
        /*002a*/ 	.short	(.L_256 - .L_255)


	//   ....[0]....
.L_255:
        /*002c*/ 	.word	0x00000010


	//----- nvinfo : EIATTR_MAX_THREADS
	.align		4
.L_256:
        /*0030*/ 	.byte	0x04, 0x05
        /*0032*/ 	.short	(.L_258 - .L_257)
.L_257:
        /*0034*/ 	.word	0x00000100
        /*0038*/ 	.word	0x00000001
        /*003c*/ 	.word	0x00000001


	//----- nvinfo : EIATTR_CBANK_PARAM_SIZE
	.align		4
.L_258:
        /*0040*/ 	.byte	0x03, 0x19
        /*0042*/ 	.short	0x0418


	//----- nvinfo : EIATTR_PARAM_CBANK
	.align		4
        /*0044*/ 	.byte	0x04, 0x0a
        /*0046*/ 	.short	(.L_260 - .L_259)
	.align		4
.L_259:
        /*0048*/ 	.word	index@(.nv.constant0._ZN7cutlass13device_kernelIN5flash19enable_sm80_to_sm89INS1_16FlashAttnFwdSm80INS1_25CollectiveMainloopFwdSm80ILi8ELi1ELb0EN4cute5tupleIJNS5_1CILi128EEENS7_ILi64EEENS7_ILi192EEEEEELi192ENS_10bfloat16_tEfNS_4arch4Sm80ELb0ELb0ELb1ELb1ELb0ELb1ELb1ELb0EEENS1_21CollectiveEpilogueFwdINS6_IJS8_SA_S9_EEENS6_IJNS7_ILi1EEESI_SI_EEESC_SE_Li256ELb1ELb1ELb0ELb0EEENS1_19SingleTileSchedulerILb1ELb0ELb1ELi128EEEEEEEEEvNT_6ParamsE)
        /*004c*/ 	.short	0x0380
        /*004e*/ 	.short	0x0418


	//----- nvinfo : EIATTR_SW_WAR
	.align		4
.L_260:
        /*0050*/ 	.byte	0x04, 0x36
        /*0052*/ 	.short	(.L_262 - .L_261)
.L_261:
        /*0054*/ 	.word	0x00000008
.L_262:


//--------------------- .nv.info._ZN7cutlass13device_kernelIN5flash19enable_sm80_to_sm89INS1_16FlashAttnFwdSm80INS1_25CollectiveMainloopFwdSm80ILi8ELi1ELb0EN4cute5tupleIJNS5_1CILi128EEENS7_ILi64EEENS7_ILi192EEEEEELi192ENS_10bfloat16_tEfNS_4arch4Sm80ELb0ELb1ELb1ELb0ELb0ELb0ELb1ELb0EEENS1_21CollectiveEpilogueFwdINS6_IJS8_SA_S9_EEENS6_IJNS7_ILi1EEESI_SI_EEESC_SE_Li256ELb0ELb1ELb0ELb0EEENS1_19SingleTileSchedulerILb0ELb0ELb1ELi128EEEEEEEEEvNT_6ParamsE --------------------------
	.section	.nv.info._ZN7cutlass13device_kernelIN5flash19enable_sm80_to_sm89INS1_16FlashAttnFwdSm80INS1_25CollectiveMainloopFwdSm80ILi8ELi1ELb0EN4cute5tupleIJNS5_1CILi128EEENS7_ILi64EEENS7_ILi192EEEEEELi192ENS_10bfloat16_tEfNS_4arch4Sm80ELb0ELb1ELb1ELb0ELb0ELb0ELb1ELb0EEENS1_21CollectiveEpilogueFwdINS6_IJS8_SA_S9_EEENS6_IJNS7_ILi1EEESI_SI_EEESC_SE_Li256ELb0ELb1ELb0ELb0EEENS1_19SingleTileSchedulerILb0ELb0ELb1ELi128EEEEEEEEEvNT_6ParamsE,"",@"SHT_CUDA_INFO"
	.sectionflags	@""
	.align	4


	//----- nvinfo : EIATTR_CUDA_API_VERSION
	.align		4
        /*0000*/ 	.byte	0x04, 0x37
        /*0002*/ 	.short	(.L_264 - .L_263)
.L_263:
        /*0004*/ 	.word	0x00000082


	//----- nvinfo : EIATTR_KPARAM_INFO
	.align		4
.L_264:
        /*0008*/ 	.byte	0x04, 0x17
        /*000a*/ 	.short	(.L_266 - .L_265)
.L_265:
        /*000c*/ 	.word	0x00000000
        /*0010*/ 	.short	0x0000
        /*0012*/ 	.short	0x0000
        /*0014*/ 	.byte	0x00, 0xf0, 0x61, 0x10


	//----- nvinfo : EIATTR_SPARSE_MMA_MASK
	.align		4
.L_266:
        /*0018*/ 	.byte	0x03, 0x50
        /*001a*/ 	.short	0x0000


	//----- nvinfo : EIATTR_MAXREG_COUNT
	.align		4
        /*001c*/ 	.byte	0x03, 0x1b
        /*001e*/ 	.short	0x00ff


	//----- nvinfo : EIATTR_MERCURY_ISA_VERSION
	.align		4
        /*0020*/ 	.byte	0x03, 0x5f
        /*0022*/ 	.short	0x0101


	//----- nvinfo : EIATTR_VRC_CTA_INIT_COUNT
	.align		4
        /*0024*/ 	.byte	0x02, 0x4a
	.zero		1
	.zero		1


	//----- nvinfo : EIATTR_EXIT_INSTR_OFFSETS
	.align		4
        /*0028*/ 	.byte	0x04, 0x1c
        /*002a*/ 	.short	(.L_268 - .L_267)


	//   ....[0]....
.L_267:
        /*002c*/ 	.word	0x00000010


	//----- nvinfo : EIATTR_MAX_THREADS
	.align		4
.L_268:
        /*0030*/ 	.byte	0x04, 0x05
        /*0032*/ 	.short	(.L_270 - .L_269)
.L_269:
        /*0034*/ 	.word	0x00000100
        /*0038*/ 	.word	0x00000001
        /*003c*/ 	.word	0x00000001


	//----- nvinfo : EIATTR_CBANK_PARAM_SIZE
	.align		4
.L_270:
        /*0040*/ 	.byte	0x03, 0x19
        /*0042*/ 	.short	0x0418


	//----- nvinfo : EIATTR_PARAM_CBANK
	.align		4
        /*0044*/ 	.byte	0x04, 0x0a
        /*0046*/ 	.short	(.L_272 - .L_271)
	.align		4
.L_271:
        /*0048*/ 	.word	index@(.nv.constant0._ZN7cutlass13device_kernelIN5flash19enable_sm80_to_sm89INS1_16FlashAttnFwdSm80INS1_25CollectiveMainloopFwdSm80ILi8ELi1ELb0EN4cute5tupleIJNS5_1CILi128EEENS7_ILi64EEENS7_ILi192EEEEEELi192ENS_10bfloat16_tEfNS_4arch4Sm80ELb0ELb1ELb1ELb0ELb0ELb0ELb1ELb0EEENS1_21CollectiveEpilogueFwdINS6_IJS8_SA_S9_EEENS6_IJNS7_ILi1EEESI_SI_EEESC_SE_Li256ELb0ELb1ELb0ELb0EEENS1_19SingleTileSchedulerILb0ELb0ELb1ELi128EEEEEEEEEvNT_6ParamsE)
        /*004c*/ 	.short	0x0380
        /*004e*/ 	.short	0x0418


	//----- nvinfo : EIATTR_SW_WAR
	.align		4
.L_272:
        /*0050*/ 	.byte	0x04, 0x36
        /*0052*/ 	.short	(.L_274 - .L_273)
.L_273:
        /*0054*/ 	.word	0x00000008
.L_274:


//--------------------- .nv.info._ZN7cutlass13device_kernelIN5flash19enable_sm80_to_sm89INS1_16FlashAttnFwdSm80INS1_25CollectiveMainloopFwdSm80ILi8ELi1ELb0EN4cute5tupleIJNS5_1CILi128EEENS7_ILi64EEENS7_ILi192EEEEEELi192ENS_10bfloat16_tEfNS_4arch4Sm80ELb0ELb1ELb1ELb1ELb0ELb0ELb1ELb0EEENS1_21CollectiveEpilogueFwdINS6_IJS8_SA_S9_EEENS6_IJNS7_ILi1EEESI_SI_EEESC_SE_Li256ELb1ELb1ELb0ELb0EEENS1_19SingleTileSchedulerILb1ELb0ELb1ELi128EEEEEEEEEvNT_6ParamsE --------------------------
	.section	.nv.info._ZN7cutlass13device_kernelIN5flash19enable_sm80_to_sm89INS1_16FlashAttnFwdSm80INS1_25CollectiveMainloopFwdSm80ILi8ELi1ELb0EN4cute5tupleIJNS5_1CILi128EEENS7_ILi64EEENS7_ILi192EEEEEELi192ENS_10bfloat16_tEfNS_4arch4Sm80ELb0ELb1ELb1ELb1ELb0ELb0ELb1ELb0EEENS1_21CollectiveEpilogueFwdINS6_IJS8_SA_S9_EEENS6_IJNS7_ILi1EEESI_SI_EEESC_SE_Li256ELb1ELb1ELb0ELb0EEENS1_19SingleTileSchedulerILb1ELb0ELb1ELi128EEEEEEEEEvNT_6ParamsE,"",@"SHT_CUDA_INFO"
	.sectionflags	@""
	.align	4


	//----- nvinfo : EIATTR_CUDA_API_VERSION
	.align		4
        /*0000*/ 	.byte	0x04, 0x37
        /*0002*/ 	.short	(.L_276 - .L_275)
.L_275:
        /*0004*/ 	.word	0x00000082


	//----- nvinfo : EIATTR_KPARAM_INFO
	.align		4
.L_276:
        /*0008*/ 	.byte	0x04, 0x17
        /*000a*/ 	.short	(.L_278 - .L_277)
.L_277:
        /*000c*/ 	.word	0x00000000
        /*0010*/ 	.short	0x0000
        /*0012*/ 	.short	0x0000
        /*0014*/ 	.byte	0x00, 0xf0, 0x61, 0x10


	//----- nvinfo : EIATTR_SPARSE_MMA_MASK
	.align		4
.L_278:
        /*0018*/ 	.byte	0x03, 0x50
        /*001a*/ 	.short	0x0000


	//----- nvinfo : EIATTR_MAXREG_COUNT
	.align		4
        /*001c*/ 	.byte	0x03, 0x1b
        /*001e*/ 	.short	0x00ff


	//----- nvinfo : EIATTR_MERCURY_ISA_VERSION
	.align		4
        /*0020*/ 	.byte	0x03, 0x5f
        /*0022*/ 	.short	0x0101


	//----- nvinfo : EIATTR_VRC_CTA_INIT_COUNT
	.align		4
        /*0024*/ 	.byte	0x02, 0x4a
	.zero		1
	.zero		1


	//----- nvinfo : EIATTR_EXIT_INSTR_OFFSETS
	.align		4
        /*0028*/ 	.byte	0x04, 0x1c
        /*002a*/ 	.short	(.L_280 - .L_279)


	//   ....[0]....
.L_279:
        /*002c*/ 	.word	0x00000010


	//----- nvinfo : EIATTR_MAX_THREADS
	.align		4
.L_280:
        /*0030*/ 	.byte	0x04, 0x05
        /*0032*/ 	.short	(.L_282 - .L_281)
.L_281:
        /*0034*/ 	.word	0x00000100
        /*0038*/ 	.word	0x00000001
        /*003c*/ 	.word	0x00000001


	//----- nvinfo : EIATTR_CBANK_PARAM_SIZE
	.align		4
.L_282:
        /*0040*/ 	.byte	0x03, 0x19
        /*0042*/ 	.short	0x0418


	//----- nvinfo : EIATTR_PARAM_CBANK
	.align		4
        /*0044*/ 	.byte	0x04, 0x0a
        /*0046*/ 	.short	(.L_284 - .L_283)
	.align		4
.L_283:
        /*0048*/ 	.word	index@(.nv.constant0._ZN7cutlass13device_kernelIN5flash19enable_sm80_to_sm89INS1_16FlashAttnFwdSm80INS1_25CollectiveMainloopFwdSm80ILi8ELi1ELb0EN4cute5tupleIJNS5_1CILi128EEENS7_ILi64EEENS7_ILi192EEEEEELi192ENS_10bfloat16_tEfNS_4arch4Sm80ELb0ELb1ELb1ELb1ELb0ELb0ELb1ELb0EEENS1_21CollectiveEpilogueFwdINS6_IJS8_SA_S9_EEENS6_IJNS7_ILi1EEESI_SI_EEESC_SE_Li256ELb1ELb1ELb0ELb0EEENS1_19SingleTileSchedulerILb1ELb0ELb1ELi128EEEEEEEEEvNT_6ParamsE)
        /*004c*/ 	.short	0x0380
        /*004e*/ 	.short	0x0418


	//----- nvinfo : EIATTR_SW_WAR
	.align		4
.L_284:
        /*0050*/ 	.byte	0x04, 0x36
        /*0052*/ 	.short	(.L_286 - .L_285)
.L_285:
        /*0054*/ 	.word	0x00000008
.L_286:


//--------------------- .nv.info._ZN7cutlass13device_kernelIN5flash19enable_sm80_to_sm89INS1_16FlashAttnFwdSm80INS1_25CollectiveMainloopFwdSm80ILi8ELi1ELb0EN4cute5tupleIJNS5_1CILi128EEENS7_ILi64EEENS7_ILi192EEEEEELi192ENS_10bfloat16_tEfNS_4arch4Sm80ELb0ELb1ELb1ELb1ELb0ELb1ELb1ELb0EEENS1_21CollectiveEpilogueFwdINS6_IJS8_SA_S9_EEENS6_IJNS7_ILi1EEESI_SI_EEESC_SE_Li256ELb1ELb1ELb0ELb0EEENS1_19SingleTileSchedulerILb1ELb0ELb1ELi128EEEEEEEEEvNT_6ParamsE --------------------------
	.section	.nv.info._ZN7cutlass13device_kernelIN5flash19enable_sm80_to_sm89INS1_16FlashAttnFwdSm80INS1_25CollectiveMainloopFwdSm80ILi8ELi1ELb0EN4cute5tupleIJNS5_1CILi128EEENS7_ILi64EEENS7_ILi192EEEEEELi192ENS_10bfloat16_tEfNS_4arch4Sm80ELb0ELb1ELb1ELb1ELb0ELb1ELb1ELb0EEENS1_21CollectiveEpilogueFwdINS6_IJS8_SA_S9_EEENS6_IJNS7_ILi1EEESI_SI_EEESC_SE_Li256ELb1ELb1ELb0ELb0EEENS1_19SingleTileSchedulerILb1ELb0ELb1ELi128EEEEEEEEEvNT_6ParamsE,"",@"SHT_CUDA_INFO"
	.sectionflags	@""
	.align	4


	//----- nvinfo : EIATTR_CUDA_API_VERSION
	.align		4
        /*0000*/ 	.byte	0x04, 0x37
        /*0002*/ 	.short	(.L_288 - .L_287)
.L_287:
        /*0004*/ 	.word	0x00000082


	//----- nvinfo : EIATTR_KPARAM_INFO
	.align		4
.L_288:
        /*0008*/ 	.byte	0x04, 0x17
        /*000a*/ 	.short	(.L_290 - .L_289)
.L_289:
        /*000c*/ 	.word	0x00000000
        /*0010*/ 	.short	0x0000
        /*0012*/ 	.short	0x0000
        /*0014*/ 	.byte	0x00, 0xf0, 0x61, 0x10


	//----- nvinfo : EIATTR_SPARSE_MMA_MASK
	.align		4
.L_290:
        /*0018*/ 	.byte	0x03, 0x50
        /*001a*/ 	.short	0x0000


	//----- nvinfo : EIATTR_MAXREG_COUNT
	.align		4
        /*001c*/ 	.byte	0x03, 0x1b
        /*001e*/ 	.short	0x00ff


	//----- nvinfo : EIATTR_MERCURY_ISA_VERSION
	.align		4
        /*0020*/ 	.byte	0x03, 0x5f
        /*0022*/ 	.short	0x0101


	//----- nvinfo : EIATTR_VRC_CTA_INIT_COUNT
	.align		4
        /*0024*/ 	.byte	0x02, 0x4a
	.zero		1
	.zero		1


	//----- nvinfo : EIATTR_EXIT_INSTR_OFFSETS
	.align		4
        /*0028*/ 	.byte	0x04, 0x1c
        /*002a*/ 	.short	(.L_292 - .L_291)


	//   ....[0]....
.L_291:
        /*002c*/ 	.word	0x00000010


	//----- nvinfo : EIATTR_MAX_THREADS
	.align		4
.L_292:
        /*0030*/ 	.byte	0x04, 0x05
        /*0032*/ 	.short	(.L_294 - .L_293)
.L_293:
        /*0034*/ 	.word	0x00000100
        /*0038*/ 	.word	0x00000001
        /*003c*/ 	.word	0x00000001


	//----- nvinfo : EIATTR_CBANK_PARAM_SIZE
	.align		4
.L_294:
        /*0040*/ 	.byte	0x03, 0x19
        /*0042*/ 	.short	0x0418


	//----- nvinfo : EIATTR_PARAM_CBANK
	.align		4
        /*0044*/ 	.byte	0x04, 0x0a
        /*0046*/ 	.short	(.L_296 - .L_295)
	.align		4
.L_295:
        /*0048*/ 	.word	index@(.nv.constant0._ZN7cutlass13device_kernelIN5flash19enable_sm80_to_sm89INS1_16FlashAttnFwdSm80INS1_25CollectiveMainloopFwdSm80ILi8ELi1ELb0EN4cute5tupleIJNS5_1CILi128EEENS7_ILi64EEENS7_ILi192EEEEEELi192ENS_10bfloat16_tEfNS_4arch4Sm80ELb0ELb1ELb1ELb1ELb0ELb1ELb1ELb0EEENS1_21CollectiveEpilogueFwdINS6_IJS8_SA_S9_EEENS6_IJNS7_ILi1EEESI_SI_EEESC_SE_Li256ELb1ELb1ELb0ELb0EEENS1_19SingleTileSchedulerILb1ELb0ELb1ELi128EEEEEEEEEvNT_6ParamsE)
        /*004c*/ 	.short	0x0380
        /*004e*/ 	.short	0x0418


	//----- nvinfo : EIATTR_SW_WAR
	.align		4
.L_296:
        /*0050*/ 	.byte	0x04, 0x36
        /*0052*/ 	.short	(.L_298 - .L_297)
.L_297:
        /*0054*/ 	.word	0x00000008
.L_298:


//--------------------- .nv.info._ZN7cutlass13device_kernelIN5flash19enable_sm80_to_sm89INS1_16FlashAttnFwdSm80INS1_25CollectiveMainloopFwdSm80ILi8ELi1ELb1EN4cute5tupleIJNS5_1CILi128EEENS7_ILi96EEENS7_ILi192EEEEEELi192ENS_10bfloat16_tEfNS_4arch4Sm80ELb1ELb0ELb1ELb0ELb0ELb0ELb1ELb0EEENS1_21CollectiveEpilogueFwdINS6_IJS8_SA_S9_EEENS6_IJNS7_ILi1EEESI_SI_EEESC_SE_Li256ELb0ELb1ELb0ELb0EEENS1_30DynamicPersistentTileSchedulerILi256ELi256ELb0ELb1ELb0EEEEEEEEEvNT_6ParamsE --------------------------
	.section	.nv.info._ZN7cutlass13device_kernelIN5flash19enable_sm80_to_sm89INS1_16FlashAttnFwdSm80INS1_25CollectiveMainloopFwdSm80ILi8ELi1ELb1EN4cute5tupleIJNS5_1CILi128EEENS7_ILi96EEENS7_ILi192EEEEEELi192ENS_10bfloat16_tEfNS_4arch4Sm80ELb1ELb0ELb1ELb0ELb0ELb0ELb1ELb0EEENS1_21CollectiveEpilogueFwdINS6_IJS8_SA_S9_EEENS6_IJNS7_ILi1EEESI_SI_EEESC_SE_Li256ELb0ELb1ELb0ELb0EEENS1_30DynamicPersistentTileSchedulerILi256ELi256ELb0ELb1ELb0EEEEEEEEEvNT_6ParamsE,"",@"SHT_CUDA_INFO"
	.sectionflags	@""
	.align	4


	//----- nvinfo : EIATTR_CUDA_API_VERSION
	.align		4
        /*0000*/ 	.byte	0x04, 0x37
        /*0002*/ 	.short	(.L_300 - .L_299)
.L_299:
        /*0004*/ 	.word	0x00000082


	//----- nvinfo : EIATTR_KPARAM_INFO
	.align		4
.L_300:
        /*0008*/ 	.byte	0x04, 0x17
        /*000a*/ 	.short	(.L_302 - .L_301)
.L_301:
        /*000c*/ 	.word	0x00000000
        /*0010*/ 	.short	0x0000
        /*0012*/ 	.short	0x0000
        /*0014*/ 	.byte	0x00, 0xf0, 0xa1, 0x10


	//----- nvinfo : EIATTR_SPARSE_MMA_MASK
	.align		4
.L_302:
        /*0018*/ 	.byte	0x03, 0x50
        /*001a*/ 	.short	0x0000


	//----- nvinfo : EIATTR_MAXREG_COUNT
	.align		4
        /*001c*/ 	.byte	0x03, 0x1b
        /*001e*/ 	.short	0x00ff


	//----- nvinfo : EIATTR_MERCURY_ISA_VERSION
	.align		4
        /*0020*/ 	.byte	0x03, 0x5f
        /*0022*/ 	.short	0x0101


	//----- nvinfo : EIATTR_VRC_CTA_INIT_COUNT
	.align		4
        /*0024*/ 	.byte	0x02, 0x4a
	.zero		1
	.zero		1


	//----- nvinfo : EIATTR_EXIT_INSTR_OFFSETS
	.align		4
        /*0028*/ 	.byte	0x04, 0x1c
        /*002a*/ 	.short	(.L_304 - .L_303)


	//   ....[0]....
.L_303:
        /*002c*/ 	.word	0x00000010


	//----- nvinfo : EIATTR_MAX_THREADS
	.align		4
.L_304:
        /*0030*/ 	.byte	0x04, 0x05
        /*0032*/ 	.short	(.L_306 - .L_305)
.L_305:
        /*0034*/ 	.word	0x00000100
        /*0038*/ 	.word	0x00000001
        /*003c*/ 	.word	0x00000001


	//----- nvinfo : EIATTR_CBANK_PARAM_SIZE
	.align		4
.L_306:
        /*0040*/ 	.byte	0x03, 0x19
        /*0042*/ 	.short	0x0428


	//----- nvinfo : EIATTR_PARAM_CBANK
	.align		4
        /*0044*/ 	.byte	0x04, 0x0a
        /*0046*/ 	.short	(.L_308 - .L_307)
	.align		4
.L_307:
        /*0048*/ 	.word	index@(.nv.constant0._ZN7cutlass13device_kernelIN5flash19enable_sm80_to_sm89INS1_16FlashAttnFwdSm80INS1_25CollectiveMainloopFwdSm80ILi8ELi1ELb1EN4cute5tupleIJNS5_1CILi128EEENS7_ILi96EEENS7_ILi192EEEEEELi192ENS_10bfloat16_tEfNS_4arch4Sm80ELb1ELb0ELb1ELb0ELb0ELb0ELb1ELb0EEENS1_21CollectiveEpilogueFwdINS6_IJS8_SA_S9_EEENS6_IJNS7_ILi1EEESI_SI_EEESC_SE_Li256ELb0ELb1ELb0ELb0EEENS1_30DynamicPersistentTileSchedulerILi256ELi256ELb0ELb1ELb0EEEEEEEEEvNT_6ParamsE)
        /*004c*/ 	.short	0x0380
        /*004e*/ 	.short	0x0428


	//----- nvinfo : EIATTR_SW_WAR
	.align		4
.L_308:
        /*0050*/ 	.byte	0x04, 0x36
        /*0052*/ 	.short	(.L_310 - .L_309)
.L_309:
        /*0054*/ 	.word	0x00000008
.L_310:


//--------------------- .nv.info._ZN7cutlass13device_kernelIN5flash19enable_sm80_to_sm89INS1_16FlashAttnFwdSm80INS1_25CollectiveMainloopFwdSm80ILi8ELi1ELb1EN4cute5tupleIJNS5_1CILi128EEENS7_ILi96EEENS7_ILi192EEEEEELi192ENS_10bfloat16_tEfNS_4arch4Sm80ELb1ELb0ELb1ELb1ELb0ELb0ELb1ELb0EEENS1_21CollectiveEpilogueFwdINS6_IJS8_SA_S9_EEENS6_IJNS7_ILi1EEESI_SI_EEESC_SE_Li256ELb1ELb1ELb0ELb0EEENS1_19SingleTileSchedulerILb1ELb0ELb1ELi128EEEEEEEEEvNT_6ParamsE --------------------------
	.section	.nv.info._ZN7cutlass13device_kernelIN5flash19enable_sm80_to_sm89INS1_16FlashAttnFwdSm80INS1_25CollectiveMainloopFwdSm80ILi8ELi1ELb1EN4cute5tupleIJNS5_1CILi128EEENS7_ILi96EEENS7_ILi192EEEEEELi192ENS_10bfloat16_tEfNS_4arch4Sm80ELb1ELb0ELb1ELb1ELb0ELb0ELb1ELb0EEENS1_21CollectiveEpilogueFwdINS6_IJS8_SA_S9_EEENS6_IJNS7_ILi1EEESI_SI_EEESC_SE_Li256ELb1ELb1ELb0ELb0EEENS1_19SingleTileSchedulerILb1ELb0ELb1ELi128EEEEEEEEEvNT_6ParamsE,"",@"SHT_CUDA_INFO"
	.sectionflags	@""
	.align	4


	//----- nvinfo : EIATTR_CUDA_API_VERSION
	.align		4
        /*0000*/ 	.byte	0x04, 0x37
        /*0002*/ 	.short	(.L_312 - .L_311)
.L_311:
        /*0004*/ 	.word	0x00000082


	//----- nvinfo : EIATTR_KPARAM_INFO
	.align		4
.L_312:
        /*0008*/ 	.byte	0x04, 0x17
        /*000a*/ 	.short	(.L_314 - .L_313)
.L_313:
        /*000c*/ 	.word	0x00000000
        /*0010*/ 	.short	0x0000
        /*0012*/ 	.short	0x0000
        /*0014*/ 	.byte	0x00, 0xf0, 0x61, 0x10


	//----- nvinfo : EIATTR_SPARSE_MMA_MASK
	.align		4
.L_314:
        /*0018*/ 	.byte	0x03, 0x50
        /*001a*/ 	.short	0x0000


	//----- nvinfo : EIATTR_MAXREG_COUNT
	.align		4
        /*001c*/ 	.byte	0x03, 0x1b
        /*001e*/ 	.short	0x00ff


	//----- nvinfo : EIATTR_MERCURY_ISA_VERSION
	.align		4
        /*0020*/ 	.byte	0x03, 0x5f
        /*0022*/ 	.short	0x0101


	//----- nvinfo : EIATTR_VRC_CTA_INIT_COUNT
	.align		4
        /*0024*/ 	.byte	0x02, 0x4a
	.zero		1
	.zero		1


	//----- nvinfo : EIATTR_EXIT_INSTR_OFFSETS
	.align		4
        /*0028*/ 	.byte	0x04, 0x1c
        /*002a*/ 	.short	(.L_316 - .L_315)


	//   ....[0]....
.L_315:
        /*002c*/ 	.word	0x00000010


	//----- nvinfo : EIATTR_MAX_THREADS
	.align		4
.L_316:
        /*0030*/ 	.byte	0x04, 0x05
        /*0032*/ 	.short	(.L_318 - .L_317)
.L_317:
        /*0034*/ 	.word	0x00000100
        /*0038*/ 	.word	0x00000001
        /*003c*/ 	.word	0x00000001


	//----- nvinfo : EIATTR_CBANK_PARAM_SIZE
	.align		4
.L_318:
        /*0040*/ 	.byte	0x03, 0x19
        /*0042*/ 	.short	0x0418


	//----- nvinfo : EIATTR_PARAM_CBANK
	.align		4
        /*0044*/ 	.byte	0x04, 0x0a
        /*0046*/ 	.short	(.L_320 - .L_319)
	.align		4
.L_319:
        /*0048*/ 	.word	index@(.nv.constant0._ZN7cutlass13device_kernelIN5flash19enable_sm80_to_sm89INS1_16FlashAttnFwdSm80INS1_25CollectiveMainloopFwdSm80ILi8ELi1ELb1EN4cute5tupleIJNS5_1CILi128EEENS7_ILi96EEENS7_ILi192EEEEEELi192ENS_10bfloat16_tEfNS_4arch4Sm80ELb1ELb0ELb1ELb1ELb0ELb0ELb1ELb0EEENS1_21CollectiveEpilogueFwdINS6_IJS8_SA_S9_EEENS6_IJNS7_ILi1EEESI_SI_EEESC_SE_Li256ELb1ELb1ELb0ELb0EEENS1_19SingleTileSchedulerILb1ELb0ELb1ELi128EEEEEEEEEvNT_6ParamsE)
        /*004c*/ 	.short	0x0380
        /*004e*/ 	.short	0x0418


	//----- nvinfo : EIATTR_SW_WAR
	.align		4
.L_320:
        /*0050*/ 	.byte	0x04, 0x36
        /*0052*/ 	.short	(.L_322 - .L_321)
.L_321:
        /*0054*/ 	.word	0x00000008
.L_322:


//--------------------- .nv.info._ZN7cutlass13device_kernelIN5flash19enable_sm80_to_sm89INS1_16FlashAttnFwdSm80INS1_25CollectiveMainloopFwdSm80ILi8ELi1ELb0EN4cute5tupleIJNS5_1CILi128EEENS7_ILi64EEENS7_ILi192EEEEEELi192ENS_10bfloat16_tEfNS_4arch4Sm80ELb1ELb0ELb1ELb1ELb0ELb1ELb1ELb0EEENS1_21CollectiveEpilogueFwdINS6_IJS8_SA_S9_EEENS6_IJNS7_ILi1EEESI_SI_EEESC_SE_Li256ELb1ELb1ELb0ELb0EEENS1_19SingleTileSchedulerILb1ELb0ELb1ELi128EEEEEEEEEvNT_6ParamsE --------------------------
	.section	.nv.info._ZN7cutlass13device_kernelIN5flash19enable_sm80_to_sm89INS1_16FlashAttnFwdSm80INS1_25CollectiveMainloopFwdSm80ILi8ELi1ELb0EN4cute5tupleIJNS5_1CILi128EEENS7_ILi64EEENS7_ILi192EEEEEELi192ENS_10bfloat16_tEfNS_4arch4Sm80ELb1ELb0ELb1ELb1ELb0ELb1ELb1ELb0EEENS1_21CollectiveEpilogueFwdINS6_IJS8_SA_S9_EEENS6_IJNS7_ILi1EEESI_SI_EEESC_SE_Li256ELb1ELb1ELb0ELb0EEENS1_19SingleTileSchedulerILb1ELb0ELb1ELi128EEEEEEEEEvNT_6ParamsE,"",@"SHT_CUDA_INFO"
	.sectionflags	@""
	.align	4


	//----- nvinfo : EIATTR_CUDA_API_VERSION
	.align		4
        /*0000*/ 	.byte	0x04, 0x37
        /*0002*/ 	.short	(.L_324 - .L_323)
.L_323:
        /*0004*/ 	.word	0x00000082


	//----- nvinfo : EIATTR_KPARAM_INFO
	.align		4
.L_324:
        /*0008*/ 	.byte	0x04, 0x17
        /*000a*/ 	.short	(.L_326 - .L_325)
.L_325:
        /*000c*/ 	.word	0x00000000
        /*0010*/ 	.short	0x0000
        /*0012*/ 	.short	0x0000
        /*0014*/ 	.byte	0x00, 0xf0, 0x61, 0x10


	//----- nvinfo : EIATTR_SPARSE_MMA_MASK
	.align		4
.L_326:
        /*0018*/ 	.byte	0x03, 0x50
        /*001a*/ 	.short	0x0000


	//----- nvinfo : EIATTR_MAXREG_COUNT
	.align		4
        /*001c*/ 	.byte	0x03, 0x1b
        /*001e*/ 	.short	0x00ff


	//----- nvinfo : EIATTR_MERCURY_ISA_VERSION
	.align		4
        /*0020*/ 	.byte	0x03, 0x5f
        /*0022*/ 	.short	0x0101


	//----- nvinfo : EIATTR_VRC_CTA_INIT_COUNT
	.align		4
        /*0024*/ 	.byte	0x02, 0x4a
	.zero		1
	.zero		1


	//----- nvinfo : EIATTR_EXIT_INSTR_OFFSETS
	.align		4
        /*0028*/ 	.byte	0x04, 0x1c
        /*002a*/ 	.short	(.L_328 - .L_327)


	//   ....[0]....
.L_327:
        /*002c*/ 	.word	0x00000010


	//----- nvinfo : EIATTR_MAX_THREADS
	.align		4
.L_328:
        /*0030*/ 	.byte	0x04, 0x05
        /*0032*/ 	.short	(.L_330 - .L_329)
.L_329:
        /*0034*/ 	.word	0x00000100
        /*0038*/ 	.word	0x00000001
        /*003c*/ 	.word	0x00000001


	//----- nvinfo : EIATTR_CBANK_PARAM_SIZE
	.align		4
.L_330:
        /*0040*/ 	.byte	0x03, 0x19
        /*0042*/ 	.short	0x0418


	//----- nvinfo : EIATTR_PARAM_CBANK
	.align		4
        /*0044*/ 	.byte	0x04, 0x0a
        /*0046*/ 	.short	(.L_332 - .L_331)
	.align		4
.L_331:
        /*0048*/ 	.word	index@(.nv.constant0._ZN7cutlass13device_kernelIN5flash19enable_sm80_to_sm89INS1_16FlashAttnFwdSm80INS1_25CollectiveMainloopFwdSm80ILi8ELi1ELb0EN4cute5tupleIJNS5_1CILi128EEENS7_ILi64EEENS7_ILi192EEEEEELi192ENS_10bfloat16_tEfNS_4arch4Sm80ELb1ELb0ELb1ELb1ELb0ELb1ELb1ELb0EEENS1_21CollectiveEpilogueFwdINS6_IJS8_SA_S9_EEENS6_IJNS7_ILi1EEESI_SI_EEESC_SE_Li256ELb1ELb1ELb0ELb0EEENS1_19SingleTileSchedulerILb1ELb0ELb1ELi128EEEEEEEEEvNT_6ParamsE)
        /*004c*/ 	.short	0x0380
        /*004e*/ 	.short	0x0418


	//----- nvinfo : EIATTR_SW_WAR
	.align		4
.L_332:
        /*0050*/ 	.byte	0x04, 0x36
        /*0052*/ 	.short	(.L_334 - .L_333)
.L_333:
        /*0054*/ 	.word	0x00000008
.L_334:


//--------------------- .nv.info._ZN7cutlass13device_kernelIN5flash19enable_sm80_to_sm89INS1_16FlashAttnFwdSm80INS1_25CollectiveMainloopFwdSm80ILi8ELi2ELb1EN4cute5tupleIJNS5_1CILi128EEENS7_ILi96EEENS7_ILi192EEEEEELi192ENS_10bfloat16_tEfNS_4arch4Sm80ELb0ELb0ELb1ELb0ELb0ELb0ELb1ELb0EEENS1_21CollectiveEpilogueFwdINS6_IJS8_SA_S9_EEENS6_IJNS7_ILi1EEESI_SI_EEESC_SE_Li256ELb0ELb1ELb0ELb0EEENS1_19SingleTileSchedulerILb0ELb0ELb1ELi128EEEEEEEEEvNT_6ParamsE --------------------------
	.section	.nv.info._ZN7cutlass13device_kernelIN5flash19enable_sm80_to_sm89INS1_16FlashAttnFwdSm80INS1_25CollectiveMainloopFwdSm80ILi8ELi2ELb1EN4cute5tupleIJNS5_1CILi128EEENS7_ILi96EEENS7_ILi192EEEEEELi192ENS_10bfloat16_tEfNS_4arch4Sm80ELb0ELb0ELb1ELb0ELb0ELb0ELb1ELb0EEENS1_21CollectiveEpilogueFwdINS6_IJS8_SA_S9_EEENS6_IJNS7_ILi1EEESI_SI_EEESC_SE_Li256ELb0ELb1ELb0ELb0EEENS1_19SingleTileSchedulerILb0ELb0ELb1ELi128EEEEEEEEEvNT_6ParamsE,"",@"SHT_CUDA_INFO"
	.sectionflags	@""
	.align	4


	//----- nvinfo : EIATTR_CUDA_API_VERSION
	.align		4
        /*0000*/ 	.byte	0x04, 0x37
        /*0002*/ 	.short	(.L_336 - .L_335)
.L_335:
        /*0004*/ 	.word	0x00000082


	//----- nvinfo : EIATTR_KPARAM_INFO
	.align		4
.L_336:
        /*0008*/ 	.byte	0x04, 0x17
        /*000a*/ 	.short	(.L_338 - .L_337)
.L_337:
        /*000c*/ 	.word	0x00000000
        /*0010*/ 	.short	0x0000
        /*0012*/ 	.short	0x0000
        /*0014*/ 	.byte	0x00, 0xf0, 0x61, 0x10


	//----- nvinfo : EIATTR_SPARSE_MMA_MASK
	.align		4
.L_338:
        /*0018*/ 	.byte	0x03, 0x50
        /*001a*/ 	.short	0x0000


	//----- nvinfo : EIATTR_MAXREG_COUNT
	.align		4
        /*001c*/ 	.byte	0x03, 0x1b
        /*001e*/ 	.short	0x00ff


	//----- nvinfo : EIATTR_MERCURY_ISA_VERSION
	.align		4
        /*0020*/ 	.byte	0x03, 0x5f
        /*0022*/ 	.short	0x0101


	//----- nvinfo : EIATTR_VRC_CTA_INIT_COUNT
	.align		4
        /*0024*/ 	.byte	0x02, 0x4a
	.zero		1
	.zero		1


	//----- nvinfo : EIATTR_EXIT_INSTR_OFFSETS
	.align		4
        /*0028*/ 	.byte	0x04, 0x1c
        /*002a*/ 	.short	(.L_340 - .L_339)


	//   ....[0]....
.L_339:
        /*002c*/ 	.word	0x00000010


	//----- nvinfo : EIATTR_MAX_THREADS
	.align		4
.L_340:
        /*0030*/ 	.byte	0x04, 0x05
        /*0032*/ 	.short	(.L_342 - .L_341)
.L_341:
        /*0034*/ 	.word	0x00000100
        /*0038*/ 	.word	0x00000001
        /*003c*/ 	.word	0x00000001


	//----- nvinfo : EIATTR_CBANK_PARAM_SIZE
	.align		4
.L_342:
        /*0040*/ 	.byte	0x03, 0x19
        /*0042*/ 	.short	0x0418


	//----- nvinfo : EIATTR_PARAM_CBANK
	.align		4
        /*0044*/ 	.byte	0x04, 0x0a
        /*0046*/ 	.short	(.L_344 - .L_343)
	.align		4
.L_343:
        /*0048*/ 	.word	index@(.nv.constant0._ZN7cutlass13device_kernelIN5flash19enable_sm80_to_sm89INS1_16FlashAttnFwdSm80INS1_25CollectiveMainloopFwdSm80ILi8ELi2ELb1EN4cute5tupleIJNS5_1CILi128EEENS7_ILi96EEENS7_ILi192EEEEEELi192ENS_10bfloat16_tEfNS_4arch4Sm80ELb0ELb0ELb1ELb0ELb0ELb0ELb1ELb0EEENS1_21CollectiveEpilogueFwdINS6_IJS8_SA_S9_EEENS6_IJNS7_ILi1EEESI_SI_EEESC_SE_Li256ELb0ELb1ELb0ELb0EEENS1_19SingleTileSchedulerILb0ELb0ELb1ELi128EEEEEEEEEvNT_6ParamsE)
        /*004c*/ 	.short	0x0380
        /*004e*/ 	.short	0x0418


	//----- nvinfo : EIATTR_SW_WAR
	.align		4
.L_344:
        /*0050*/ 	.byte	0x04, 0x36
        /*0052*/ 	.short	(.L_346 - .L_345)
.L_345:
        /*0054*/ 	.word	0x00000008
.L_346:


//--------------------- .nv.info._ZN7cutlass13device_kernelIN5flash19enable_sm80_to_sm89INS1_16FlashAttnFwdSm80INS1_25CollectiveMainloopFwdSm80ILi8ELi2ELb1EN4cute5tupleIJNS5_1CILi128EEENS7_ILi96EEENS7_ILi192EEEEEELi192ENS_10bfloat16_tEfNS_4arch4Sm80ELb0ELb0ELb1ELb1ELb0ELb0ELb1ELb0EEENS1_21CollectiveEpilogueFwdINS6_IJS8_SA_S9_EEENS6_IJNS7_ILi1EEESI_SI_EEESC_SE_Li256ELb1ELb1ELb0ELb0EEENS1_19SingleTileSchedulerILb1ELb0ELb1ELi128EEEEEEEEEvNT_6ParamsE --------------------------
	.section	.nv.info._ZN7cutlass13device_kernelIN5flash19enable_sm80_to_sm89INS1_16FlashAttnFwdSm80INS1_25CollectiveMainloopFwdSm80ILi8ELi2ELb1EN4cute5tupleIJNS5_1CILi128EEENS7_ILi96EEENS7_ILi192EEEEEELi192ENS_10bfloat16_tEfNS_4arch4Sm80ELb0ELb0ELb1ELb1ELb0ELb0ELb1ELb0EEENS1_21CollectiveEpilogueFwdINS6_IJS8_SA_S9_EEENS6_IJNS7_ILi1EEESI_SI_EEESC_SE_Li256ELb1ELb1ELb0ELb0EEENS1_19SingleTileSchedulerILb1ELb0ELb1ELi128EEEEEEEEEvNT_6ParamsE,"",@"SHT_CUDA_INFO"
	.sectionflags	@""
	.align	4


	//----- nvinfo : EIATTR_CUDA_API_VERSION
	.align		4
        /*0000*/ 	.byte	0x04, 0x37
        /*0002*/ 	.short	(.L_348 - .L_347)
.L_347:
        /*0004*/ 	.word	0x00000082


	//----- nvinfo : EIATTR_KPARAM_INFO
	.align		4
.L_348:
        /*0008*/ 	.byte	0x04, 0x17
        /*000a*/ 	.short	(.L_350 - .L_349)
.L_349:
        /*000c*/ 	.word	0x00000000
        /*0010*/ 	.short	0x0000
        /*0012*/ 	.short	0x0000
        /*0014*/ 	.byte	0x00, 0xf0, 0x61, 0x10


	//----- nvinfo : EIATTR_SPARSE_MMA_MASK
	.align		4
.L_350:
        /*0018*/ 	.byte	0x03, 0x50
        /*001a*/ 	.short	0x0000


	//----- nvinfo : EIATTR_MAXREG_COUNT
	.align		4
        /*001c*/ 	.byte	0x03, 0x1b
        /*001e*/ 	.short	0x00ff


	//----- nvinfo : EIATTR_MERCURY_ISA_VERSION
	.align		4
        /*0020*/ 	.byte	0x03, 0x5f
        /*0022*/ 	.short	0x0101


	//----- nvinfo : EIATTR_VRC_CTA_INIT_COUNT
	.align		4
        /*0024*/ 	.byte	0x02, 0x4a
	.zero		1
	.zero		1


	//----- nvinfo : EIATTR_EXIT_INSTR_OFFSETS
	.align		4
        /*0028*/ 	.byte	0x04, 0x1c
        /*002a*/ 	.short	(.L_352 - .L_351)


	//   ....[0]....
.L_351:
        /*002c*/ 	.word	0x00000010


	//----- nvinfo : EIATTR_MAX_THREADS
	.align		4
.L_352:
        /*0030*/ 	.byte	0x04, 0x05
        /*0032*/ 	.short	(.L_354 - .L_353)
.L_353:
        /*0034*/ 	.word	0x00000100
        /*0038*/ 	.word	0x00000001
        /*003c*/ 	.word	0x00000001


	//----- nvinfo : EIATTR_CBANK_PARAM_SIZE
	.align		4
.L_354:
        /*0040*/ 	.byte	0x03, 0x19
        /*0042*/ 	.short	0x0418


	//----- nvinfo : EIATTR_PARAM_CBANK
	.align		4
        /*0044*/ 	.byte	0x04, 0x0a
        /*0046*/ 	.short	(.L_356 - .L_355)
	.align		4
.L_355:
        /*0048*/ 	.word	index@(.nv.constant0._ZN7cutlass13device_kernelIN5flash19enable_sm80_to_sm89INS1_16FlashAttnFwdSm80INS1_25CollectiveMainloopFwdSm80ILi8ELi2ELb1EN4cute5tupleIJNS5_1CILi128EEENS7_ILi96EEENS7_ILi192EEEEEELi192ENS_10bfloat16_tEfNS_4arch4Sm80ELb0ELb0ELb1ELb1ELb0ELb0ELb1ELb0EEENS1_21CollectiveEpilogueFwdINS6_IJS8_SA_S9_EEENS6_IJNS7_ILi1EEESI_SI_EEESC_SE_Li256ELb1ELb1ELb0ELb0EEENS1_19SingleTileSchedulerILb1ELb0ELb1ELi128EEEEEEEEEvNT_6ParamsE)
        /*004c*/ 	.short	0x0380
        /*004e*/ 	.short	0x0418


	//----- nvinfo : EIATTR_SW_WAR
	.align		4
.L_356:
        /*0050*/ 	.byte	0x04, 0x36
        /*0052*/ 	.short	(.L_358 - .L_357)
.L_357:
        /*0054*/ 	.word	0x00000008
.L_358:


//--------------------- .nv.info._ZN7cutlass13device_kernelIN5flash19enable_sm80_to_sm89INS1_16FlashAttnFwdSm80INS1_25CollectiveMainloopFwdSm80ILi8ELi2ELb0EN4cute5tupleIJNS5_1CILi128EEENS7_ILi64EEENS7_ILi192EEEEEELi192ENS_10bfloat16_tEfNS_4arch4Sm80ELb0ELb0ELb1ELb1ELb0ELb1ELb1ELb0EEENS1_21CollectiveEpilogueFwdINS6_IJS8_SA_S9_EEENS6_IJNS7_ILi1EEESI_SI_EEESC_SE_Li256ELb1ELb1ELb0ELb0EEENS1_19SingleTileSchedulerILb1ELb0ELb1ELi128EEEEEEEEEvNT_6ParamsE --------------------------
	.section	.nv.info._ZN7cutlass13device_kernelIN5flash19enable_sm80_to_sm89INS1_16FlashAttnFwdSm80INS1_25CollectiveMainloopFwdSm80ILi8ELi2ELb0EN4cute5tupleIJNS5_1CILi128EEENS7_ILi64EEENS7_ILi192EEEEEELi192ENS_10bfloat16_tEfNS_4arch4Sm80ELb0ELb0ELb1ELb1ELb0ELb1ELb1ELb0EEENS1_21CollectiveEpilogueFwdINS6_IJS8_SA_S9_EEENS6_IJNS7_ILi1EEESI_SI_EEESC_SE_Li256ELb1ELb1ELb0ELb0EEENS1_19SingleTileSchedulerILb1ELb0ELb1ELi128EEEEEEEEEvNT_6ParamsE,"",@"SHT_CUDA_INFO"
	.sectionflags	@""
	.align	4


	//----- nvinfo : EIATTR_CUDA_API_VERSION
	.align		4
        /*0000*/ 	.byte	0x04, 0x37
        /*0002*/ 	.short	(.L_360 - .L_359)
.L_359:
        /*0004*/ 	.word	0x00000082


	//----- nvinfo : EIATTR_KPARAM_INFO
	.align		4
.L_360:
        /*0008*/ 	.byte	0x04, 0x17
        /*000a*/ 	.short	(.L_362 - .L_361)
.L_361:
        /*000c*/ 	.word	0x00000000
        /*0010*/ 	.short	0x0000
        /*0012*/ 	.short	0x0000
        /*0014*/ 	.byte	0x00, 0xf0, 0x61, 0x10


	//----- nvinfo : EIATTR_SPARSE_MMA_MASK
	.align		4
.L_362:
        /*0018*/ 	.byte	0x03, 0x50
        /*001a*/ 	.short	0x0000


	//----- nvinfo : EIATTR_MAXREG_COUNT
	.align		4
        /*001c*/ 	.byte	0x03, 0x1b
        /*001e*/ 	.short	0x00ff


	//----- nvinfo : EIATTR_MERCURY_ISA_VERSION
	.align		4
        /*0020*/ 	.byte	0x03, 0x5f
        /*0022*/ 	.short	0x0101


	//----- nvinfo : EIATTR_VRC_CTA_INIT_COUNT
	.align		4
        /*0024*/ 	.byte	0x02, 0x4a
	.zero		1
	.zero		1


	//----- nvinfo : EIATTR_EXIT_INSTR_OFFSETS
	.align		4
        /*0028*/ 	.byte	0x04, 0x1c
        /*002a*/ 	.short	(.L_364 - .L_363)


	//   ....[0]....
.L_363:
        /*002c*/ 	.word	0x00000010


	//----- nvinfo : EIATTR_MAX_THREADS
	.align		4
.L_364:
        /*0030*/ 	.byte	0x04, 0x05
        /*0032*/ 	.short	(.L_366 - .L_365)
.L_365:
        /*0034*/ 	.word	0x00000100
        /*0038*/ 	.word	0x00000001
        /*003c*/ 	.word	0x00000001


	//----- nvinfo : EIATTR_CBANK_PARAM_SIZE
	.align		4
.L_366:
        /*0040*/ 	.byte	0x03, 0x19
        /*0042*/ 	.short	0x0418


	//----- nvinfo : EIATTR_PARAM_CBANK
	.align		4
        /*0044*/ 	.byte	0x04, 0x0a
        /*0046*/ 	.short	(.L_368 - .L_367)
	.align		4
.L_367:
        /*0048*/ 	.word	index@(.nv.constant0._ZN7cutlass13device_kernelIN5flash19enable_sm80_to_sm89INS1_16FlashAttnFwdSm80INS1_25CollectiveMainloopFwdSm80ILi8ELi2ELb0EN4cute5tupleIJNS5_1CILi128EEENS7_ILi64EEENS7_ILi192EEEEEELi192ENS_10bfloat16_tEfNS_4arch4Sm80ELb0ELb0ELb1ELb1ELb0ELb1ELb1ELb0EEENS1_21CollectiveEpilogueFwdINS6_IJS8_SA_S9_EEENS6_IJNS7_ILi1EEESI_SI_EEESC_SE_Li256ELb1ELb1ELb0ELb0EEENS1_19SingleTileSchedulerILb1ELb0ELb1ELi128EEEEEEEEEvNT_6ParamsE)
        /*004c*/ 	.short	0x0380
        /*004e*/ 	.short	0x0418


	//----- nvinfo : EIATTR_SW_WAR
	.align		4
.L_368:
        /*0050*/ 	.byte	0x04, 0x36
        /*0052*/ 	.short	(.L_370 - .L_369)
.L_369:
        /*0054*/ 	.word	0x00000008
.L_370:


//--------------------- .nv.info._ZN7cutlass13device_kernelIN5flash19enable_sm80_to_sm89INS1_16FlashAttnFwdSm80INS1_25CollectiveMainloopFwdSm80ILi8ELi2ELb0EN4cute5tupleIJNS5_1CILi128EEENS7_ILi64EEENS7_ILi192EEEEEELi192ENS_10bfloat16_tEfNS_4arch4Sm80ELb0ELb1ELb1ELb0ELb0ELb0ELb1ELb0EEENS1_21CollectiveEpilogueFwdINS6_IJS8_SA_S9_EEENS6_IJNS7_ILi1EEESI_SI_EEESC_SE_Li256ELb0ELb1ELb0ELb0EEENS1_19SingleTileSchedulerILb0ELb0ELb1ELi128EEEEEEEEEvNT_6ParamsE --------------------------
	.section	.nv.info._ZN7cutlass13device_kernelIN5flash19enable_sm80_to_sm89INS1_16FlashAttnFwdSm80INS1_25CollectiveMainloopFwdSm80ILi8ELi2ELb0EN4cute5tupleIJNS5_1CILi128EEENS7_ILi64EEENS7_ILi192EEEEEELi192ENS_10bfloat16_tEfNS_4arch4Sm80ELb0ELb1ELb1ELb0ELb0ELb0ELb1ELb0EEENS1_21CollectiveEpilogueFwdINS6_IJS8_SA_S9_EEENS6_IJNS7_ILi1EEESI_SI_EEESC_SE_Li256ELb0ELb1ELb0ELb0EEENS1_19SingleTileSchedulerILb0ELb0ELb1ELi128EEEEEEEEEvNT_6ParamsE,"",@"SHT_CUDA_INFO"
	.sectionflags	@""
	.align	4


	//----- nvinfo : EIATTR_CUDA_API_VERSION
	.align		4
        /*0000*/ 	.byte	0x04, 0x37
        /*0002*/ 	.short	(.L_372 - .L_371)
.L_371:
        /*0004*/ 	.word	0x00000082


	//----- nvinfo : EIATTR_KPARAM_INFO
	.align		4
.L_372:
        /*0008*/ 	.byte	0x04, 0x17
        /*000a*/ 	.short	(.L_374 - .L_373)
.L_373:
        /*000c*/ 	.word	0x00000000
        /*0010*/ 	.short	0x0000
        /*0012*/ 	.short	0x0000
        /*0014*/ 	.byte	0x00, 0xf0, 0x61, 0x10


	//----- nvinfo : EIATTR_SPARSE_MMA_MASK
	.align		4
.L_374:
        /*0018*/ 	.byte	0x03, 0x50
        /*001a*/ 	.short	0x0000


	//----- nvinfo : EIATTR_MAXREG_COUNT
	.align		4
        /*001c*/ 	.byte	0x03, 0x1b
        /*001e*/ 	.short	0x00ff


	//----- nvinfo : EIATTR_MERCURY_ISA_VERSION
	.align		4
        /*0020*/ 	.byte	0x03, 0x5f
        /*0022*/ 	.short	0x0101


	//----- nvinfo : EIATTR_VRC_CTA_INIT_COUNT
	.align		4
        /*0024*/ 	.byte	0x02, 0x4a
	.zero		1
	.zero		1


	//----- nvinfo : EIATTR_EXIT_INSTR_OFFSETS
	.align		4
        /*0028*/ 	.byte	0x04, 0x1c
        /*002a*/ 	.short	(.L_376 - .L_375)


	//   ....[0]....
.L_375:
        /*002c*/ 	.word	0x00000010


	//----- nvinfo : EIATTR_MAX_THREADS
	.align		4
.L_376:
        /*0030*/ 	.byte	0x04, 0x05
        /*0032*/ 	.short	(.L_378 - .L_377)
.L_377:
        /*0034*/ 	.word	0x00000100
        /*0038*/ 	.word	0x00000001
        /*003c*/ 	.word	0x00000001


	//----- nvinfo : EIATTR_CBANK_PARAM_SIZE
	.align		4
.L_378:
        /*0040*/ 	.byte	0x03, 0x19
        /*0042*/ 	.short	0x0418


	//----- nvinfo : EIATTR_PARAM_CBANK
	.align		4
        /*0044*/ 	.byte	0x04, 0x0a
        /*0046*/ 	.short	(.L_380 - .L_379)
	.align		4
.L_379:
        /*0048*/ 	.word	index@(.nv.constant0._ZN7cutlass13device_kernelIN5flash19enable_sm80_to_sm89INS1_16FlashAttnFwdSm80INS1_25CollectiveMainloopFwdSm80ILi8ELi2ELb0EN4cute5tupleIJNS5_1CILi128EEENS7_ILi64EEENS7_ILi192EEEEEELi192ENS_10bfloat16_tEfNS_4arch4Sm80ELb0ELb1ELb1ELb0ELb0ELb0ELb1ELb0EEENS1_21CollectiveEpilogueFwdINS6_IJS8_SA_S9_EEENS6_IJNS7_ILi1EEESI_SI_EEESC_SE_Li256ELb0ELb1ELb0ELb0EEENS1_19SingleTileSchedulerILb0ELb0ELb1ELi128EEEEEEEEEvNT_6ParamsE)
        /*004c*/ 	.short	0x0380
        /*004e*/ 	.short	0x0418


	//----- nvinfo : EIATTR_SW_WAR
	.align		4
.L_380:
        /*0050*/ 	.byte	0x04, 0x36
        /*0052*/ 	.short	(.L_382 - .L_381)
.L_381:
        /*0054*/ 	.word	0x00000008
.L_382:


//--------------------- .nv.info._ZN7cutlass13device_kernelIN5flash19enable_sm80_to_sm89INS1_16FlashAttnFwdSm80INS1_25CollectiveMainloopFwdSm80ILi8ELi2ELb0EN4cute5tupleIJNS5_1CILi128EEENS7_ILi64EEENS7_ILi192EEEEEELi192ENS_10bfloat16_tEfNS_4arch4Sm80ELb0ELb1ELb1ELb1ELb0ELb0ELb1ELb0EEENS1_21CollectiveEpilogueFwdINS6_IJS8_SA_S9_EEENS6_IJNS7_ILi1EEESI_SI_EEESC_SE_Li256ELb1ELb1ELb0ELb0EEENS1_19SingleTileSchedulerILb1ELb0ELb1ELi128EEEEEEEEEvNT_6ParamsE --------------------------
	.section	.nv.info._ZN7cutlass13device_kernelIN5flash19enable_sm80_to_sm89INS1_16FlashAttnFwdSm80INS1_25CollectiveMainloopFwdSm80ILi8ELi2ELb0EN4cute5tupleIJNS5_1CILi128EEENS7_ILi64EEENS7_ILi192EEEEEELi192ENS_10bfloat16_tEfNS_4arch4Sm80ELb0ELb1ELb1ELb1ELb0ELb0ELb1ELb0EEENS1_21CollectiveEpilogueFwdINS6_IJS8_SA_S9_EEENS6_IJNS7_ILi1EEESI_SI_EEESC_SE_Li256ELb1ELb1ELb0ELb0EEENS1_19SingleTileSchedulerILb1ELb0ELb1ELi128EEEEEEEEEvNT_6ParamsE,"",@"SHT_CUDA_INFO"
	.sectionflags	@""
	.align	4


	//----- nvinfo : EIATTR_CUDA_API_VERSION
	.align		4
        /*0000*/ 	.byte	0x04, 0x37
        /*0002*/ 	.short	(.L_384 - .L_383)
.L_383:
        /*0004*/ 	.word	0x00000082


	//----- nvinfo : EIATTR_KPARAM_INFO
	.align		4
.L_384:
        /*0008*/ 	.byte	0x04, 0x17
        /*000a*/ 	.short	(.L_386 - .L_385)
.L_385:
        /*000c*/ 	.word	0x00000000
        /*0010*/ 	.short	0x0000
        /*0012*/ 	.short	0x0000
        /*0014*/ 	.byte	0x00, 0xf0, 0x61, 0x10


	//----- nvinfo : EIATTR_SPARSE_MMA_MASK
	.align		4
.L_386:
        /*0018*/ 	.byte	0x03, 0x50
        /*001a*/ 	.short	0x0000


	//----- nvinfo : EIATTR_MAXREG_COUNT
	.align		4
        /*001c*/ 	.byte	0x03, 0x1b
        /*001e*/ 	.short	0x00ff


	//----- nvinfo : EIATTR_MERCURY_ISA_VERSION
	.align		4
        /*0020*/ 	.byte	0x03, 0x5f
        /*0022*/ 	.short	0x0101


	//----- nvinfo : EIATTR_VRC_CTA_INIT_COUNT
	.align		4
        /*0024*/ 	.byte	0x02, 0x4a
	.zero		1
	.zero		1


	//----- nvinfo : EIATTR_EXIT_INSTR_OFFSETS
	.align		4
        /*0028*/ 	.byte	0x04, 0x1c
        /*002a*/ 	.short	(.L_388 - .L_387)


	//   ....[0]....
.L_387:
        /*002c*/ 	.word	0x00000010


	//----- nvinfo : EIATTR_MAX_THREADS
	.align		4
.L_388:
        /*0030*/ 	.byte	0x04, 0x05
        /*0032*/ 	.short	(.L_390 - .L_389)
.L_389:
        /*0034*/ 	.word	0x00000100
        /*0038*/ 	.word	0x00000001
        /*003c*/ 	.word	0x00000001


	//----- nvinfo : EIATTR_CBANK_PARAM_SIZE
	.align		4
.L_390:
        /*0040*/ 	.byte	0x03, 0x19
        /*0042*/ 	.short	0x0418


	//----- nvinfo : EIATTR_PARAM_CBANK
	.align		4
        /*0044*/ 	.byte	0x04, 0x0a
        /*0046*/ 	.short	(.L_392 - .L_391)
	.align		4
.L_391:
        /*0048*/ 	.word	index@(.nv.constant0._ZN7cutlass13device_kernelIN5flash19enable_sm80_to_sm89INS1_16FlashAttnFwdSm80INS1_25CollectiveMainloopFwdSm80ILi8ELi2ELb0EN4cute5tupleIJNS5_1CILi128EEENS7_ILi64EEENS7_ILi192EEEEEELi192ENS_10bfloat16_tEfNS_4arch4Sm80ELb0ELb1ELb1ELb1ELb0ELb0ELb1ELb0EEENS1_21CollectiveEpilogueFwdINS6_IJS8_SA_S9_EEENS6_IJNS7_ILi1EEESI_SI_EEESC_SE_Li256ELb1ELb1ELb0ELb0EEENS1_19SingleTileSchedulerILb1ELb0ELb1ELi128EEEEEEEEEvNT_6ParamsE)
        /*004c*/ 	.short	0x0380
        /*004e*/ 	.short	0x0418


	//----- nvinfo : EIATTR_SW_WAR
	.align		4
.L_392:
        /*0050*/ 	.byte	0x04, 0x36
        /*0052*/ 	.short	(.L_394 - .L_393)
.L_393:
        /*0054*/ 	.word	0x00000008
.L_394:


//--------------------- .nv.info._ZN7cutlass13device_kernelIN5flash19enable_sm80_to_sm89INS1_16FlashAttnFwdSm80INS1_25CollectiveMainloopFwdSm80ILi8ELi2ELb0EN4cute5tupleIJNS5_1CILi128EEENS7_ILi64EEENS7_ILi192EEEEEELi192ENS_10bfloat16_tEfNS_4arch4Sm80ELb0ELb1ELb1ELb1ELb0ELb1ELb1ELb0EEENS1_21CollectiveEpilogueFwdINS6_IJS8_SA_S9_EEENS6_IJNS7_ILi1EEESI_SI_EEESC_SE_Li256ELb1ELb1ELb0ELb0EEENS1_19SingleTileSchedulerILb1ELb0ELb1ELi128EEEEEEEEEvNT_6ParamsE --------------------------
	.section	.nv.info._ZN7cutlass13device_kernelIN5flash19enable_sm80_to_sm89INS1_16FlashAttnFwdSm80INS1_25CollectiveMainloopFwdSm80ILi8ELi2ELb0EN4cute5tupleIJNS5_1CILi128EEENS7_ILi64EEENS7_ILi192EEEEEELi192ENS_10bfloat16_tEfNS_4arch4Sm80ELb0ELb1ELb1ELb1ELb0ELb1ELb1ELb0EEENS1_21CollectiveEpilogueFwdINS6_IJS8_SA_S9_EEENS6_IJNS7_ILi1EEESI_SI_EEESC_SE_Li256ELb1ELb1ELb0ELb0EEENS1_19SingleTileSchedulerILb1ELb0ELb1ELi128EEEEEEEEEvNT_6ParamsE,"",@"SHT_CUDA_INFO"
	.sectionflags	@""
	.align	4


	//----- nvinfo : EIATTR_CUDA_API_VERSION
	.align		4
        /*0000*/ 	.byte	0x04, 0x37
        /*0002*/ 	.short	(.L_396 - .L_395)
.L_395:
        /*0004*/ 	.word	0x00000082


	//----- nvinfo : EIATTR_KPARAM_INFO
	.align		4
.L_396:
        /*0008*/ 	.byte	0x04, 0x17
        /*000a*/ 	.short	(.L_398 - .L_397)
.L_397:
        /*000c*/ 	.word	0x00000000
        /*0010*/ 	.short	0x0000
        /*0012*/ 	.short	0x0000
        /*0014*/ 	.byte	0x00, 0xf0, 0x61, 0x10


	//----- nvinfo : EIATTR_SPARSE_MMA_MASK
	.align		4
.L_398:
        /*0018*/ 	.byte	0x03, 0x50
        /*001a*/ 	.short	0x0000


	//----- nvinfo : EIATTR_MAXREG_COUNT
	.align		4
        /*001c*/ 	.byte	0x03, 0x1b
        /*001e*/ 	.short	0x00ff


	//----- nvinfo : EIATTR_MERCURY_ISA_VERSION
	.align		4
        /*0020*/ 	.byte	0x03, 0x5f
        /*0022*/ 	.short	0x0101


	//----- nvinfo : EIATTR_VRC_CTA_INIT_COUNT
	.align		4
        /*0024*/ 	.byte	0x02, 0x4a
	.zero		1
	.zero		1


	//----- nvinfo : EIATTR_EXIT_INSTR_OFFSETS
	.align		4
        /*0028*/ 	.byte	0x04, 0x1c
        /*002a*/ 	.short	(.L_400 - .L_399)


	//   ....[0]....
.L_399:
        /*002c*/ 	.word	0x00000010


	//----- nvinfo : EIATTR_MAX_THREADS
	.align		4
.L_400:
        /*0030*/ 	.byte	0x04, 0x05
        /*0032*/ 	.short	(.L_402 - .L_401)
.L_401:
        /*0034*/ 	.word	0x00000100
        /*0038*/ 	.word	0x00000001
        /*003c*/ 	.word	0x00000001


	//----- nvinfo : EIATTR_CBANK_PARAM_SIZE
	.align		4
.L_402:
        /*0040*/ 	.byte	0x03, 0x19
        /*0042*/ 	.short	0x0418


	//----- nvinfo : EIATTR_PARAM_CBANK
	.align		4
        /*0044*/ 	.byte	0x04, 0x0a
        /*0046*/ 	.short	(.L_404 - .L_403)
	.align		4
.L_403:
        /*0048*/ 	.word	index@(.nv.constant0._ZN7cutlass13device_kernelIN5flash19enable_sm80_to_sm89INS1_16FlashAttnFwdSm80INS1_25CollectiveMainloopFwdSm80ILi8ELi2ELb0EN4cute5tupleIJNS5_1CILi128EEENS7_ILi64EEENS7_ILi192EEEEEELi192ENS_10bfloat16_tEfNS_4arch4Sm80ELb0ELb1ELb1ELb1ELb0ELb1ELb1ELb0EEENS1_21CollectiveEpilogueFwdINS6_IJS8_SA_S9_EEENS6_IJNS7_ILi1EEESI_SI_EEESC_SE_Li256ELb1ELb1ELb0ELb0EEENS1_19SingleTileSchedulerILb1ELb0ELb1ELi128EEEEEEEEEvNT_6ParamsE)
        /*004c*/ 	.short	0x0380
        /*004e*/ 	.short	0x0418


	//----- nvinfo : EIATTR_SW_WAR
	.align		4
.L_404:
        /*0050*/ 	.byte	0x04, 0x36
        /*0052*/ 	.short	(.L_406 - .L_405)
.L_405:
        /*0054*/ 	.word	0x00000008
.L_406:


//--------------------- .nv.info._ZN7cutlass13device_kernelIN5flash19enable_sm80_to_sm89INS1_16FlashAttnFwdSm80INS1_25CollectiveMainloopFwdSm80ILi8ELi2ELb1EN4cute5tupleIJNS5_1CILi128EEENS7_ILi96EEENS7_ILi192EEEEEELi192ENS_10bfloat16_tEfNS_4arch4Sm80ELb1ELb0ELb1ELb0ELb0ELb0ELb1ELb0EEENS1_21CollectiveEpilogueFwdINS6_IJS8_SA_S9_EEENS6_IJNS7_ILi1EEESI_SI_EEESC_SE_Li256ELb0ELb1ELb0ELb0EEENS1_30DynamicPersistentTileSchedulerILi256ELi256ELb0ELb1ELb0EEEEEEEEEvNT_6ParamsE --------------------------
	.section	.nv.info._ZN7cutlass13device_kernelIN5flash19enable_sm80_to_sm89INS1_16FlashAttnFwdSm80INS1_25CollectiveMainloopFwdSm80ILi8ELi2ELb1EN4cute5tupleIJNS5_1CILi128EEENS7_ILi96EEENS7_ILi192EEEEEELi192ENS_10bfloat16_tEfNS_4arch4Sm80ELb1ELb0ELb1ELb0ELb0ELb0ELb1ELb0EEENS1_21CollectiveEpilogueFwdINS6_IJS8_SA_S9_EEENS6_IJNS7_ILi1EEESI_SI_EEESC_SE_Li256ELb0ELb1ELb0ELb0EEENS1_30DynamicPersistentTileSchedulerILi256ELi256ELb0ELb1ELb0EEEEEEEEEvNT_6ParamsE,"",@"SHT_CUDA_INFO"
	.sectionflags	@""
	.align	4


	//----- nvinfo : EIATTR_CUDA_API_VERSION
	.align		4
        /*0000*/ 	.byte	0x04, 0x37
        /*0002*/ 	.short	(.L_408 - .L_407)
.L_407:
        /*0004*/ 	.word	0x00000082


	//----- nvinfo : EIATTR_KPARAM_INFO
	.align		4
.L_408:
        /*0008*/ 	.byte	0x04, 0x17
        /*000a*/ 	.short	(.L_410 - .L_409)
.L_409:
        /*000c*/ 	.word	0x00000000
        /*0010*/ 	.short	0x0000
        /*0012*/ 	.short	0x0000
        /*0014*/ 	.byte	0x00, 0xf0, 0xa1, 0x10


	//----- nvinfo : EIATTR_SPARSE_MMA_MASK
	.align		4
.L_410:
        /*0018*/ 	.byte	0x03, 0x50
        /*001a*/ 	.short	0x0000


	//----- nvinfo : EIATTR_MAXREG_COUNT
	.align		4
        /*001c*/ 	.byte	0x03, 0x1b
        /*001e*/ 	.short	0x00ff


	//----- nvinfo : EIATTR_MERCURY_ISA_VERSION
	.align		4
        /*0020*/ 	.byte	0x03, 0x5f
        /*0022*/ 	.short	0x0101


	//----- nvinfo : EIATTR_VRC_CTA_INIT_COUNT
	.align		4
        /*0024*/ 	.byte	0x02, 0x4a
	.zero		1
	.zero		1


	//----- nvinfo : EIATTR_EXIT_INSTR_OFFSETS
	.align		4
        /*0028*/ 	.byte	0x04, 0x1c
        /*002a*/ 	.short	(.L_412 - .L_411)


	//   ....[0]....
.L_411:
        /*002c*/ 	.word	0x00000010


	//----- nvinfo : EIATTR_MAX_THREADS
	.align		4
.L_412:
        /*0030*/ 	.byte	0x04, 0x05
        /*0032*/ 	.short	(.L_414 - .L_413)
.L_413:
        /*0034*/ 	.word	0x00000100
        /*0038*/ 	.word	0x00000001
        /*003c*/ 	.word	0x00000001


	//----- nvinfo : EIATTR_CBANK_PARAM_SIZE
	.align		4
.L_414:
        /*0040*/ 	.byte	0x03, 0x19
        /*0042*/ 	.short	0x0428


	//----- nvinfo : EIATTR_PARAM_CBANK
	.align		4
        /*0044*/ 	.byte	0x04, 0x0a
        /*0046*/ 	.short	(.L_416 - .L_415)
	.align		4
.L_415:
        /*0048*/ 	.word	index@(.nv.constant0._ZN7cutlass13device_kernelIN5flash19enable_sm80_to_sm89INS1_16FlashAttnFwdSm80INS1_25CollectiveMainloopFwdSm80ILi8ELi2ELb1EN4cute5tupleIJNS5_1CILi128EEENS7_ILi96EEENS7_ILi192EEEEEELi192ENS_10bfloat16_tEfNS_4arch4Sm80ELb1ELb0ELb1ELb0ELb0ELb0ELb1ELb0EEENS1_21CollectiveEpilogueFwdINS6_IJS8_SA_S9_EEENS6_IJNS7_ILi1EEESI_SI_EEESC_SE_Li256ELb0ELb1ELb0ELb0EEENS1_30DynamicPersistentTileSchedulerILi256ELi256ELb0ELb1ELb0EEEEEEEEEvNT_6ParamsE)
        /*004c*/ 	.short	0x0380
        /*004e*/ 	.short	0x0428


	//----- nvinfo : EIATTR_SW_WAR
	.align		4
.L_416:
        /*0050*/ 	.byte	0x04, 0x36
        /*0052*/ 	.short	(.L_418 - .L_417)
.L_417:
        /*0054*/ 	.word	0x00000008
.L_418:


//--------------------- .nv.info._ZN7cutlass13device_kernelIN5flash19enable_sm80_to_sm89INS1_16FlashAttnFwdSm80INS1_25CollectiveMainloopFwdSm80ILi8ELi2ELb1EN4cute5tupleIJNS5_1CILi128EEENS7_ILi96EEENS7_ILi192EEEEEELi192ENS_10bfloat16_tEfNS_4arch4Sm80ELb1ELb0ELb1ELb1ELb0ELb0ELb1ELb0EEENS1_21CollectiveEpilogueFwdINS6_IJS8_SA_S9_EEENS6_IJNS7_ILi1EEESI_SI_EEESC_SE_Li256ELb1ELb1ELb0ELb0EEENS1_19SingleTileSchedulerILb1ELb0ELb1ELi128EEEEEEEEEvNT_6ParamsE --------------------------
	.section	.nv.info._ZN7cutlass13device_kernelIN5flash19enable_sm80_to_sm89INS1_16FlashAttnFwdSm80INS1_25CollectiveMainloopFwdSm80ILi8ELi2ELb1EN4cute5tupleIJNS5_1CILi128EEENS7_ILi96EEENS7_ILi192EEEEEELi192ENS_10bfloat16_tEfNS_4arch4Sm80ELb1ELb0ELb1ELb1ELb0ELb0ELb1ELb0EEENS1_21CollectiveEpilogueFwdINS6_IJS8_SA_S9_EEENS6_IJNS7_ILi1EEESI_SI_EEESC_SE_Li256ELb1ELb1ELb0ELb0EEENS1_19SingleTileSchedulerILb1ELb0ELb1ELi128EEEEEEEEEvNT_6ParamsE,"",@"SHT_CUDA_INFO"
	.sectionflags	@""
	.align	4


	//----- nvinfo : EIATTR_CUDA_API_VERSION
	.align		4
        /*0000*/ 	.byte	0x04, 0x37
        /*0002*/ 	.short	(.L_420 - .L_419)
.L_419:
        /*0004*/ 	.word	0x00000082


	//----- nvinfo : EIATTR_KPARAM_INFO
	.align		4
.L_420:
        /*0008*/ 	.byte	0x04, 0x17
        /*000a*/ 	.short	(.L_422 - .L_421)
.L_421:
        /*000c*/ 	.word	0x00000000
        /*0010*/ 	.short	0x0000
        /*0012*/ 	.short	0x0000
        /*0014*/ 	.byte	0x00, 0xf0, 0x61, 0x10


	//----- nvinfo : EIATTR_SPARSE_MMA_MASK
	.align		4
.L_422:
        /*0018*/ 	.byte	0x03, 0x50
        /*001a*/ 	.short	0x0000


	//----- nvinfo : EIATTR_MAXREG_COUNT
	.align		4
        /*001c*/ 	.byte	0x03, 0x1b
        /*001e*/ 	.short	0x00ff


	//----- nvinfo : EIATTR_MERCURY_ISA_VERSION
	.align		4
        /*0020*/ 	.byte	0x03, 0x5f
        /*0022*/ 	.short	0x0101


	//----- nvinfo : EIATTR_VRC_CTA_INIT_COUNT
	.align		4
        /*0024*/ 	.byte	0x02, 0x4a
	.zero		1
	.zero		1


	//----- nvinfo : EIATTR_EXIT_INSTR_OFFSETS
	.align		4
        /*0028*/ 	.byte	0x04, 0x1c
        /*002a*/ 	.short	(.L_424 - .L_423)


	//   ....[0]....
.L_423:
        /*002c*/ 	.word	0x00000010


	//----- nvinfo : EIATTR_MAX_THREADS
	.align		4
.L_424:
        /*0030*/ 	.byte	0x04, 0x05
        /*0032*/ 	.short	(.L_426 - .L_425)
.L_425:
        /*0034*/ 	.word	0x00000100
        /*0038*/ 	.word	0x00000001
        /*003c*/ 	.word	0x00000001


	//----- nvinfo : EIATTR_CBANK_PARAM_SIZE
	.align		4
.L_426:
        /*0040*/ 	.byte	0x03, 0x19
        /*0042*/ 	.short	0x0418


	//----- nvinfo : EIATTR_PARAM_CBANK
	.align		4
        /*0044*/ 	.byte	0x04, 0x0a
        /*0046*/ 	.short	(.L_428 - .L_427)
	.align		4
.L_427:
        /*0048*/ 	.word	index@(.nv.constant0._ZN7cutlass13device_kernelIN5flash19enable_sm80_to_sm89INS1_16FlashAttnFwdSm80INS1_25CollectiveMainloopFwdSm80ILi8ELi2ELb1EN4cute5tupleIJNS5_1CILi128EEENS7_ILi96EEENS7_ILi192EEEEEELi192ENS_10bfloat16_tEfNS_4arch4Sm80ELb1ELb0ELb1ELb1ELb0ELb0ELb1ELb0EEENS1_21CollectiveEpilogueFwdINS6_IJS8_SA_S9_EEENS6_IJNS7_ILi1EEESI_SI_EEESC_SE_Li256ELb1ELb1ELb0ELb0EEENS1_19SingleTileSchedulerILb1ELb0ELb1ELi128EEEEEEEEEvNT_6ParamsE)
        /*004c*/ 	.short	0x0380
        /*004e*/ 	.short	0x0418


	//----- nvinfo : EIATTR_SW_WAR
	.align		4
.L_428:
        /*0050*/ 	.byte	0x04, 0x36
        /*0052*/ 	.short	(.L_430 - .L_429)
.L_429:
        /*0054*/ 	.word	0x00000008
.L_430:


//--------------------- .nv.info._ZN7cutlass13device_kernelIN5flash19enable_sm80_to_sm89INS1_16FlashAttnFwdSm80INS1_25CollectiveMainloopFwdSm80ILi8ELi2ELb0EN4cute5tupleIJNS5_1CILi128EEENS7_ILi64EEENS7_ILi192EEEEEELi192ENS_10bfloat16_tEfNS_4arch4Sm80ELb1ELb0ELb1ELb1ELb0ELb1ELb1ELb0EEENS1_21CollectiveEpilogueFwdINS6_IJS8_SA_S9_EEENS6_IJNS7_ILi1EEESI_SI_EEESC_SE_Li256ELb1ELb1ELb0ELb0EEENS1_19SingleTileSchedulerILb1ELb0ELb1ELi128EEEEEEEEEvNT_6ParamsE --------------------------
	.section	.nv.info._ZN7cutlass13device_kernelIN5flash19enable_sm80_to_sm89INS1_16FlashAttnFwdSm80INS1_25CollectiveMainloopFwdSm80ILi8ELi2ELb0EN4cute5tupleIJNS5_1CILi128EEENS7_ILi64EEENS7_ILi192EEEEEELi192ENS_10bfloat16_tEfNS_4arch4Sm80ELb1ELb0ELb1ELb1ELb0ELb1ELb1ELb0EEENS1_21CollectiveEpilogueFwdINS6_IJS8_SA_S9_EEENS6_IJNS7_ILi1EEESI_SI_EEESC_SE_Li256ELb1ELb1ELb0ELb0EEENS1_19SingleTileSchedulerILb1ELb0ELb1ELi128EEEEEEEEEvNT_6ParamsE,"",@"SHT_CUDA_INFO"
	.sectionflags	@""
	.align	4


	//----- nvinfo : EIATTR_CUDA_API_VERSION
	.align		4
        /*0000*/ 	.byte	0x04, 0x37
        /*0002*/ 	.short	(.L_432 - .L_431)
.L_431:
        /*0004*/ 	.word	0x00000082


	//----- nvinfo : EIATTR_KPARAM_INFO
	.align		4
.L_432:
        /*0008*/ 	.byte	0x04, 0x17
        /*000a*/ 	.short	(.L_434 - .L_433)
.L_433:
        /*000c*/ 	.word	0x00000000
        /*0010*/ 	.short	0x0000
        /*0012*/ 	.short	0x0000
        /*0014*/ 	.byte	0x00, 0xf0, 0x61, 0x10


	//----- nvinfo : EIATTR_SPARSE_MMA_MASK
	.align		4
.L_434:
        /*0018*/ 	.byte	0x03, 0x50
        /*001a*/ 	.short	0x0000


	//----- nvinfo : EIATTR_MAXREG_COUNT
	.align		4
        /*001c*/ 	.byte	0x03, 0x1b
        /*001e*/ 	.short	0x00ff


	//----- nvinfo : EIATTR_MERCURY_ISA_VERSION
	.align		4
        /*0020*/ 	.byte	0x03, 0x5f
        /*0022*/ 	.short	0x0101


	//----- nvinfo : EIATTR_VRC_CTA_INIT_COUNT
	.align		4
        /*0024*/ 	.byte	0x02, 0x4a
	.zero		1
	.zero		1


	//----- nvinfo : EIATTR_EXIT_INSTR_OFFSETS
	.align		4
        /*0028*/ 	.byte	0x04, 0x1c
        /*002a*/ 	.short	(.L_436 - .L_435)


	//   ....[0]....
.L_435:
        /*002c*/ 	.word	0x00000010


	//----- nvinfo : EIATTR_MAX_THREADS
	.align		4
.L_436:
        /*0030*/ 	.byte	0x04, 0x05
        /*0032*/ 	.short	(.L_438 - .L_437)
.L_437:
        /*0034*/ 	.word	0x00000100
        /*0038*/ 	.word	0x00000001
        /*003c*/ 	.word	0x00000001


	//----- nvinfo : EIATTR_CBANK_PARAM_SIZE
	.align		4
.L_438:
        /*0040*/ 	.byte	0x03, 0x19
        /*0042*/ 	.short	0x0418


	//----- nvinfo : EIATTR_PARAM_CBANK
	.align		4
        /*0044*/ 	.byte	0x04, 0x0a
        /*0046*/ 	.short	(.L_440 - .L_439)
	.align		4
.L_439:
        /*0048*/ 	.word	index@(.nv.constant0._ZN7cutlass13device_kernelIN5flash19enable_sm80_to_sm89INS1_16FlashAttnFwdSm80INS1_25CollectiveMainloopFwdSm80ILi8ELi2ELb0EN4cute5tupleIJNS5_1CILi128EEENS7_ILi64EEENS7_ILi192EEEEEELi192ENS_10bfloat16_tEfNS_4arch4Sm80ELb1ELb0ELb1ELb1ELb0ELb1ELb1ELb0EEENS1_21CollectiveEpilogueFwdINS6_IJS8_SA_S9_EEENS6_IJNS7_ILi1EEESI_SI_EEESC_SE_Li256ELb1ELb1ELb0ELb0EEENS1_19SingleTileSchedulerILb1ELb0ELb1ELi128EEEEEEEEEvNT_6ParamsE)
        /*004c*/ 	.short	0x0380
        /*004e*/ 	.short	0x0418


	//----- nvinfo : EIATTR_SW_WAR
	.align		4
.L_440:
        /*0050*/ 	.byte	0x04, 0x36
        /*0052*/ 	.short	(.L_442 - .L_441)
.L_441:
        /*0054*/ 	.word	0x00000008
.L_442:


//--------------------- .nv.info._ZN7cutlass13device_kernelIN5flash19enable_sm80_to_sm89INS1_16FlashAttnFwdSm80INS1_25CollectiveMainloopFwdSm80ILi8ELi1ELb1EN4cute5tupleIJNS5_1CILi128EEENS7_ILi96EEENS7_ILi192EEEEEELi192ENS_10bfloat16_tEfNS_4arch4Sm80ELb0ELb0ELb0ELb0ELb0ELb0ELb1ELb0EEENS1_21CollectiveEpilogueFwdINS6_IJS8_SA_S9_EEENS6_IJNS7_ILi1EEESI_SI_EEESC_SE_Li256ELb0ELb1ELb0ELb0EEENS1_19SingleTileSchedulerILb0ELb0ELb1ELi128EEEEEEEEEvNT_6ParamsE --------------------------
	.section	.nv.info._ZN7cutlass13device_kernelIN5flash19enable_sm80_to_sm89INS1_16FlashAttnFwdSm80INS1_25CollectiveMainloopFwdSm80ILi8ELi1ELb1EN4cute5tupleIJNS5_1CILi128EEENS7_ILi96EEENS7_ILi192EEEEEELi192ENS_10bfloat16_tEfNS_4arch4Sm80ELb0ELb0ELb0ELb0ELb0ELb0ELb1ELb0EEENS1_21CollectiveEpilogueFwdINS6_IJS8_SA_S9_EEENS6_IJNS7_ILi1EEESI_SI_EEESC_SE_Li256ELb0ELb1ELb0ELb0EEENS1_19SingleTileSchedulerILb0ELb0ELb1ELi128EEEEEEEEEvNT_6ParamsE,"",@"SHT_CUDA_INFO"
	.sectionflags	@""
	.align	4


	//----- nvinfo : EIATTR_CUDA_API_VERSION
	.align		4
        /*0000*/ 	.byte	0x04, 0x37
        /*0002*/ 	.short	(.L_444 - .L_443)
.L_443:
        /*0004*/ 	.word	0x00000082


	//----- nvinfo : EIATTR_KPARAM_INFO
	.align		4
.L_444:
        /*0008*/ 	.byte	0x04, 0x17
        /*000a*/ 	.short	(.L_446 - .L_445)
.L_445:
        /*000c*/ 	.word	0x00000000
        /*0010*/ 	.short	0x0000
        /*0012*/ 	.short	0x0000
        /*0014*/ 	.byte	0x00, 0xf0, 0x61, 0x10


	//----- nvinfo : EIATTR_SPARSE_MMA_MASK
	.align		4
.L_446:
        /*0018*/ 	.byte	0x03, 0x50
        /*001a*/ 	.short	0x0000


	//----- nvinfo : EIATTR_MAXREG_COUNT
	.align		4
        /*001c*/ 	.byte	0x03, 0x1b
        /*001e*/ 	.short	0x00ff


	//----- nvinfo : EIATTR_MERCURY_ISA_VERSION
	.align		4
        /*0020*/ 	.byte	0x03, 0x5f
        /*0022*/ 	.short	0x0101


	//----- nvinfo : EIATTR_VRC_CTA_INIT_COUNT
	.align		4
        /*0024*/ 	.byte	0x02, 0x4a
	.zero		1
	.zero		1


	//----- nvinfo : EIATTR_EXIT_INSTR_OFFSETS
	.align		4
        /*0028*/ 	.byte	0x04, 0x1c
        /*002a*/ 	.short	(.L_448 - .L_447)


	//   ....[0]....
.L_447:
        /*002c*/ 	.word	0x00000010


	//----- nvinfo : EIATTR_MAX_THREADS
	.align		4
.L_448:
        /*0030*/ 	.byte	0x04, 0x05
        /*0032*/ 	.short	(.L_450 - .L_449)
.L_449:
        /*0034*/ 	.word	0x00000100
        /*0038*/ 	.word	0x00000001
        /*003c*/ 	.word	0x00000001


	//----- nvinfo : EIATTR_CBANK_PARAM_SIZE
	.align		4
.L_450:
        /*0040*/ 	.byte	0x03, 0x19
        /*0042*/ 	.short	0x0418


	//----- nvinfo : EIATTR_PARAM_CBANK
	.align		4
        /*0044*/ 	.byte	0x04, 0x0a
        /*0046*/ 	.short	(.L_452 - .L_451)
	.align		4
.L_451:
        /*0048*/ 	.word	index@(.nv.constant0._ZN7cutlass13device_kernelIN5flash19enable_sm80_to_sm89INS1_16FlashAttnFwdSm80INS1_25CollectiveMainloopFwdSm80ILi8ELi1ELb1EN4cute5tupleIJNS5_1CILi128EEENS7_ILi96EEENS7_ILi192EEEEEELi192ENS_10bfloat16_tEfNS_4arch4Sm80ELb0ELb0ELb0ELb0ELb0ELb0ELb1ELb0EEENS1_21CollectiveEpilogueFwdINS6_IJS8_SA_S9_EEENS6_IJNS7_ILi1EEESI_SI_EEESC_SE_Li256ELb0ELb1ELb0ELb0EEENS1_19SingleTileSchedulerILb0ELb0ELb1ELi128EEEEEEEEEvNT_6ParamsE)
        /*004c*/ 	.short	0x0380
        /*004e*/ 	.short	0x0418


	//----- nvinfo : EIATTR_SW_WAR
	.align		4
.L_452:
        /*0050*/ 	.byte	0x04, 0x36
        /*0052*/ 	.short	(.L_454 - .L_453)
.L_453:
        /*0054*/ 	.word	0x00000008
.L_454:


//--------------------- .nv.info._ZN7cutlass13device_kernelIN5flash19enable_sm80_to_sm89INS1_16FlashAttnFwdSm80INS1_25CollectiveMainloopFwdSm80ILi8ELi1ELb1EN4cute5tupleIJNS5_1CILi128EEENS7_ILi96EEENS7_ILi192EEEEEELi192ENS_10bfloat16_tEfNS_4arch4Sm80ELb0ELb0ELb0ELb1ELb0ELb0ELb1ELb0EEENS1_21CollectiveEpilogueFwdINS6_IJS8_SA_S9_EEENS6_IJNS7_ILi1EEESI_SI_EEESC_SE_Li256ELb1ELb1ELb0ELb0EEENS1_19SingleTileSchedulerILb1ELb0ELb1ELi128EEEEEEEEEvNT_6ParamsE --------------------------
	.section	.nv.info._ZN7cutlass13device_kernelIN5flash19enable_sm80_to_sm89INS1_16FlashAttnFwdSm80INS1_25CollectiveMainloopFwdSm80ILi8ELi1ELb1EN4cute5tupleIJNS5_1CILi128EEENS7_ILi96EEENS7_ILi192EEEEEELi192ENS_10bfloat16_tEfNS_4arch4Sm80ELb0ELb0ELb0ELb1ELb0ELb0ELb1ELb0EEENS1_21CollectiveEpilogueFwdINS6_IJS8_SA_S9_EEENS6_IJNS7_ILi1EEESI_SI_EEESC_SE_Li256ELb1ELb1ELb0ELb0EEENS1_19SingleTileSchedulerILb1ELb0ELb1ELi128EEEEEEEEEvNT_6ParamsE,"",@"SHT_CUDA_INFO"
	.sectionflags	@""
	.align	4


	//----- nvinfo : EIATTR_CUDA_API_VERSION
	.align		4
        /*0000*/ 	.byte	0x04, 0x37
        /*0002*/ 	.short	(.L_456 - .L_455)
.L_455:
        /*0004*/ 	.word	0x00000082


	//----- nvinfo : EIATTR_KPARAM_INFO
	.align		4
.L_456:
        /*0008*/ 	.byte	0x04, 0x17
        /*000a*/ 	.short	(.L_458 - .L_457)
.L_457:
        /*000c*/ 	.word	0x00000000
        /*0010*/ 	.short	0x0000
        /*0012*/ 	.short	0x0000
        /*0014*/ 	.byte	0x00, 0xf0, 0x61, 0x10


	//----- nvinfo : EIATTR_SPARSE_MMA_MASK
	.align		4
.L_458:
        /*0018*/ 	.byte	0x03, 0x50
        /*001a*/ 	.short	0x0000


	//----- nvinfo : EIATTR_MAXREG_COUNT
	.align		4
        /*001c*/ 	.byte	0x03, 0x1b
        /*001e*/ 	.short	0x00ff


	//----- nvinfo : EIATTR_MERCURY_ISA_VERSION
	.align		4
        /*0020*/ 	.byte	0x03, 0x5f
        /*0022*/ 	.short	0x0101


	//----- nvinfo : EIATTR_VRC_CTA_INIT_COUNT
	.align		4
        /*0024*/ 	.byte	0x02, 0x4a
	.zero		1
	.zero		1


	//----- nvinfo : EIATTR_EXIT_INSTR_OFFSETS
	.align		4
        /*0028*/ 	.byte	0x04, 0x1c
        /*002a*/ 	.short	(.L_460 - .L_459)


	//   ....[0]....
.L_459:
        /*002c*/ 	.word	0x00000010


	//----- nvinfo : EIATTR_MAX_THREADS
	.align		4
.L_460:
        /*0030*/ 	.byte	0x04, 0x05
        /*0032*/ 	.short	(.L_462 - .L_461)
.L_461:
        /*0034*/ 	.word	0x00000100
        /*0038*/ 	.word	0x00000001
        /*003c*/ 	.word	0x00000001


	//----- nvinfo : EIATTR_CBANK_PARAM_SIZE
	.align		4
.L_462:
        /*0040*/ 	.byte	0x03, 0x19
        /*0042*/ 	.short	0x0418


	//----- nvinfo : EIATTR_PARAM_CBANK
	.align		4
        /*0044*/ 	.byte	0x04, 0x0a
        /*0046*/ 	.short	(.L_464 - .L_463)
	.align		4
.L_463:
        /*0048*/ 	.word	index@(.nv.constant0._ZN7cutlass13device_kernelIN5flash19enable_sm80_to_sm89INS1_16FlashAttnFwdSm80INS1_25CollectiveMainloopFwdSm80ILi8ELi1ELb1EN4cute5tupleIJNS5_1CILi128EEENS7_ILi96EEENS7_ILi192EEEEEELi192ENS_10bfloat16_tEfNS_4arch4Sm80ELb0ELb0ELb0ELb1ELb0ELb0ELb1ELb0EEENS1_21CollectiveEpilogueFwdINS6_IJS8_SA_S9_EEENS6_IJNS7_ILi1EEESI_SI_EEESC_SE_Li256ELb1ELb1ELb0ELb0EEENS1_19SingleTileSchedulerILb1ELb0ELb1ELi128EEEEEEEEEvNT_6ParamsE)
        /*004c*/ 	.short	0x0380
        /*004e*/ 	.short	0x0418


	//----- nvinfo : EIATTR_SW_WAR
	.align		4
.L_464:
        /*0050*/ 	.byte	0x04, 0x36
        /*0052*/ 	.short	(.L_466 - .L_465)
.L_465:
        /*0054*/ 	.word	0x00000008
.L_466:


//--------------------- .nv.info._ZN7cutlass13device_kernelIN5flash19enable_sm80_to_sm89INS1_16FlashAttnFwdSm80INS1_25CollectiveMainloopFwdSm80ILi8ELi1ELb0EN4cute5tupleIJNS5_1CILi128EEENS7_ILi64EEENS7_ILi192EEEEEELi192ENS_10bfloat16_tEfNS_4arch4Sm80ELb0ELb0ELb0ELb1ELb0ELb1ELb1ELb0EEENS1_21CollectiveEpilogueFwdINS6_IJS8_SA_S9_EEENS6_IJNS7_ILi1EEESI_SI_EEESC_SE_Li256ELb1ELb1ELb0ELb0EEENS1_19SingleTileSchedulerILb1ELb0ELb1ELi128EEEEEEEEEvNT_6ParamsE --------------------------
	.section	.nv.info._ZN7cutlass13device_kernelIN5flash19enable_sm80_to_sm89INS1_16FlashAttnFwdSm80INS1_25CollectiveMainloopFwdSm80ILi8ELi1ELb0EN4cute5tupleIJNS5_1CILi128EEENS7_ILi64EEENS7_ILi192EEEEEELi192ENS_10bfloat16_tEfNS_4arch4Sm80ELb0ELb0ELb0ELb1ELb0ELb1ELb1ELb0EEENS1_21CollectiveEpilogueFwdINS6_IJS8_SA_S9_EEENS6_IJNS7_ILi1EEESI_SI_EEESC_SE_Li256ELb1ELb1ELb0ELb0EEENS1_19SingleTileSchedulerILb1ELb0ELb1ELi128EEEEEEEEEvNT_6ParamsE,"",@"SHT_CUDA_INFO"
	.sectionflags	@""
	.align	4


	//----- nvinfo : EIATTR_CUDA_API_VERSION
	.align		4
        /*0000*/ 	.byte	0x04, 0x37
        /*0002*/ 	.short	(.L_468 - .L_467)
.L_467:
        /*0004*/ 	.word	0x00000082


	//----- nvinfo : EIATTR_KPARAM_INFO
	.align		4
.L_468:
        /*0008*/ 	.byte	0x04, 0x17
        /*000a*/ 	.short	(.L_470 - .L_469)
.L_469:
        /*000c*/ 	.word	0x00000000
        /*0010*/ 	.short	0x0000
        /*0012*/ 	.short	0x0000
        /*0014*/ 	.byte	0x00, 0xf0, 0x61, 0x10


	//----- nvinfo : EIATTR_SPARSE_MMA_MASK
	.align		4
.L_470:
        /*0018*/ 	.byte	0x03, 0x50
        /*001a*/ 	.short	0x0000


	//----- nvinfo : EIATTR_MAXREG_COUNT
	.align		4
        /*001c*/ 	.byte	0x03, 0x1b
        /*001e*/ 	.short	0x00ff


	//----- nvinfo : EIATTR_MERCURY_ISA_VERSION
	.align		4
        /*0020*/ 	.byte	0x03, 0x5f
        /*0022*/ 	.short	0x0101


	//----- nvinfo : EIATTR_VRC_CTA_INIT_COUNT
	.align		4
        /*0024*/ 	.byte	0x02, 0x4a
	.zero		1
	.zero		1


	//----- nvinfo : EIATTR_EXIT_INSTR_OFFSETS
	.align		4
        /*0028*/ 	.byte	0x04, 0x1c
        /*002a*/ 	.short	(.L_472 - .L_471)


	//   ....[0]....
.L_471:
        /*002c*/ 	.word	0x00000010


	//----- nvinfo : EIATTR_MAX_THREADS
	.align		4
.L_472:
        /*0030*/ 	.byte	0x04, 0x05
        /*0032*/ 	.short	(.L_474 - .L_473)
.L_473:
        /*0034*/ 	.word	0x00000100
        /*0038*/ 	.word	0x00000001
        /*003c*/ 	.word	0x00000001


	//----- nvinfo : EIATTR_CBANK_PARAM_SIZE
	.align		4
.L_474:
        /*0040*/ 	.byte	0x03, 0x19
        /*0042*/ 	.short	0x0418


	//----- nvinfo : EIATTR_PARAM_CBANK
	.align		4
        /*0044*/ 	.byte	0x04, 0x0a
        /*0046*/ 	.short	(.L_476 - .L_475)
	.align		4
.L_475:
        /*0048*/ 	.word	index@(.nv.constant0._ZN7cutlass13device_kernelIN5flash19enable_sm80_to_sm89INS1_16FlashAttnFwdSm80INS1_25CollectiveMainloopFwdSm80ILi8ELi1ELb0EN4cute5tupleIJNS5_1CILi128EEENS7_ILi64EEENS7_ILi192EEEEEELi192ENS_10bfloat16_tEfNS_4arch4Sm80ELb0ELb0ELb0ELb1ELb0ELb1ELb1ELb0EEENS1_21CollectiveEpilogueFwdINS6_IJS8_SA_S9_EEENS6_IJNS7_ILi1EEESI_SI_EEESC_SE_Li256ELb1ELb1ELb0ELb0EEENS1_19SingleTileSchedulerILb1ELb0ELb1ELi128EEEEEEEEEvNT_6ParamsE)
        /*004c*/ 	.short	0x0380
        /*004e*/ 	.short	0x0418


	//----- nvinfo : EIATTR_SW_WAR
	.align		4
.L_476:
        /*0050*/ 	.byte	0x04, 0x36
        /*0052*/ 	.short	(.L_478 - .L_477)
.L_477:
        /*0054*/ 	.word	0x00000008
.L_478:


//--------------------- .nv.info._ZN7cutlass13device_kernelIN5flash19enable_sm80_to_sm89INS1_16FlashAttnFwdSm80INS1_25CollectiveMainloopFwdSm80ILi8ELi1ELb0EN4cute5tupleIJNS5_1CILi128EEENS7_ILi64EEENS7_ILi192EEEEEELi192ENS_10bfloat16_tEfNS_4arch4Sm80ELb0ELb1ELb0ELb0ELb0ELb0ELb1ELb0EEENS1_21CollectiveEpilogueFwdINS6_IJS8_SA_S9_EEENS6_IJNS7_ILi1EEESI_SI_EEESC_SE_Li256ELb0ELb1ELb0ELb0EEENS1_19SingleTileSchedulerILb0ELb0ELb1ELi128EEEEEEEEEvNT_6ParamsE --------------------------
	.section	.nv.info._ZN7cutlass13device_kernelIN5flash19enable_sm80_to_sm89INS1_16FlashAttnFwdSm80INS1_25CollectiveMainloopFwdSm80ILi8ELi1ELb0EN4cute5tupleIJNS5_1CILi128EEENS7_ILi64EEENS7_ILi192EEEEEELi192ENS_10bfloat16_tEfNS_4arch4Sm80ELb0ELb1ELb0ELb0ELb0ELb0ELb1ELb0EEENS1_21CollectiveEpilogueFwdINS6_IJS8_SA_S9_EEENS6_IJNS7_ILi1EEESI_SI_EEESC_SE_Li256ELb0ELb1ELb0ELb0EEENS1_19SingleTileSchedulerILb0ELb0ELb1ELi128EEEEEEEEEvNT_6ParamsE,"",@"SHT_CUDA_INFO"
	.sectionflags	@""
	.align	4


	//----- nvinfo : EIATTR_CUDA_API_VERSION
	.align		4
        /*0000*/ 	.byte	0x04, 0x37
        /*0002*/ 	.short	(.L_480 - .L_479)
.L_479:
        /*0004*/ 	.word	0x00000082


	//----- nvinfo : EIATTR_KPARAM_INFO
	.align		4
.L_480:
        /*0008*/ 	.byte	0x04, 0x17
        /*000a*/ 	.short	(.L_482 - .L_481)
.L_481:
        /*000c*/ 	.word	0x00000000
        /*0010*/ 	.short	0x0000
        /*0012*/ 	.short	0x0000
        /*0014*/ 	.byte	0x00, 0xf0, 0x61, 0x10


	//----- nvinfo : EIATTR_SPARSE_MMA_MASK
	.align		4
.L_482:
        /*0018*/ 	.byte	0x03, 0x50
        /*001a*/ 	.short	0x0000


	//----- nvinfo : EIATTR_MAXREG_COUNT
	.align		4
        /*001c*/ 	.byte	0x03, 0x1b
        /*001e*/ 	.short	0x00ff


	//----- nvinfo : EIATTR_MERCURY_ISA_VERSION
	.align		4
        /*0020*/ 	.byte	0x03, 0x5f
        /*0022*/ 	.short	0x0101


	//----- nvinfo : EIATTR_VRC_CTA_INIT_COUNT
	.align		4
        /*0024*/ 	.byte	0x02, 0x4a
	.zero		1
	.zero		1


	//----- nvinfo : EIATTR_EXIT_INSTR_OFFSETS
	.align		4
        /*0028*/ 	.byte	0x04, 0x1c
        /*002a*/ 	.short	(.L_484 - .L_483)


	//   ....[0]....
.L_483:
        /*002c*/ 	.word	0x00000010


	//----- nvinfo : EIATTR_MAX_THREADS
	.align		4
.L_484:
        /*0030*/ 	.byte	0x04, 0x05
        /*0032*/ 	.short	(.L_486 - .L_485)
.L_485:
        /*0034*/ 	.word	0x00000100
        /*0038*/ 	.word	0x00000001
        /*003c*/ 	.word	0x00000001


	//----- nvinfo : EIATTR_CBANK_PARAM_SIZE
	.align		4
.L_486:
        /*0040*/ 	.byte	0x03, 0x19
        /*0042*/ 	.short	0x0418


	//----- nvinfo : EIATTR_PARAM_CBANK
	.align		4
        /*0044*/ 	.byte	0x04, 0x0a
        /*0046*/ 	.short	(.L_488 - .L_487)
	.align		4
.L_487:
        /*0048*/ 	.word	index@(.nv.constant0._ZN7cutlass13device_kernelIN5flash19enable_sm80_to_sm89INS1_16FlashAttnFwdSm80INS1_25CollectiveMainloopFwdSm80ILi8ELi1ELb0EN4cute5tupleIJNS5_1CILi128EEENS7_ILi64EEENS7_ILi192EEEEEELi192ENS_10bfloat16_tEfNS_4arch4Sm80ELb0ELb1ELb0ELb0ELb0ELb0ELb1ELb0EEENS1_21CollectiveEpilogueFwdINS6_IJS8_SA_S9_EEENS6_IJNS7_ILi1EEESI_SI_EEESC_SE_Li256ELb0ELb1ELb0ELb0EEENS1_19SingleTileSchedulerILb0ELb0ELb1ELi128EEEEEEEEEvNT_6ParamsE)
        /*004c*/ 	.short	0x0380
        /*004e*/ 	.short	0x0418


	//----- nvinfo : EIATTR_SW_WAR
	.align		4
.L_488:
        /*0050*/ 	.byte	0x04, 0x36
        /*0052*/ 	.short	(.L_490 - .L_489)
.L_489:
        /*0054*/ 	.word	0x00000008
.L_490:


//--------------------- .nv.info._ZN7cutlass13device_kernelIN5flash19enable_sm80_to_sm89INS1_16FlashAttnFwdSm80INS1_25CollectiveMainloopFwdSm80ILi8ELi1ELb0EN4cute5tupleIJNS5_1CILi128EEENS7_ILi64EEENS7_ILi192EEEEEELi192ENS_10bfloat16_tEfNS_4arch4Sm80ELb0ELb1ELb0ELb1ELb0ELb0ELb1ELb0EEENS1_21CollectiveEpilogueFwdINS6_IJS8_SA_S9_EEENS6_IJNS7_ILi1EEESI_SI_EEESC_SE_Li256ELb1ELb1ELb0ELb0EEENS1_19SingleTileSchedulerILb1ELb0ELb1ELi128EEEEEEEEEvNT_6ParamsE --------------------------
	.section	.nv.info._ZN7cutlass13device_kernelIN5flash19enable_sm80_to_sm89INS1_16FlashAttnFwdSm80INS1_25CollectiveMainloopFwdSm80ILi8ELi1ELb0EN4cute5tupleIJNS5_1CILi128EEENS7_ILi64EEENS7_ILi192EEEEEELi192ENS_10bfloat16_tEfNS_4arch4Sm80ELb0ELb1ELb0ELb1ELb0ELb0ELb1ELb0EEENS1_21CollectiveEpilogueFwdINS6_IJS8_SA_S9_EEENS6_IJNS7_ILi1EEESI_SI_EEESC_SE_Li256ELb1ELb1ELb0ELb0EEENS1_19SingleTileSchedulerILb1ELb0ELb1ELi128EEEEEEEEEvNT_6ParamsE,"",@"SHT_CUDA_INFO"
	.sectionflags	@""
	.align	4


	//----- nvinfo : EIATTR_CUDA_API_VERSION
	.align		4
        /*0000*/ 	.byte	0x04, 0x37
        /*0002*/ 	.short	(.L_492 - .L_491)
.L_491:
        /*0004*/ 	.word	0x00000082


	//----- nvinfo : EIATTR_KPARAM_INFO
	.align		4
.L_492:
        /*0008*/ 	.byte	0x04, 0x17
        /*000a*/ 	.short	(.L_494 - .L_493)
.L_493:
        /*000c*/ 	.word	0x00000000
        /*0010*/ 	.short	0x0000
        /*0012*/ 	.short	0x0000
        /*0014*/ 	.byte	0x00, 0xf0, 0x61, 0x10


	//----- nvinfo : EIATTR_SPARSE_MMA_MASK
	.align		4
.L_494:
        /*0018*/ 	.byte	0x03, 0x50
        /*001a*/ 	.short	0x0000


	//----- nvinfo : EIATTR_MAXREG_COUNT
	.align		4
        /*001c*/ 	.byte	0x03, 0x1b
        /*001e*/ 	.short	0x00ff


	//----- nvinfo : EIATTR_MERCURY_ISA_VERSION
	.align		4
        /*0020*/ 	.byte	0x03, 0x5f
        /*0022*/ 	.short	0x0101


	//----- nvinfo : EIATTR_VRC_CTA_INIT_COUNT
	.align		4
        /*0024*/ 	.byte	0x02, 0x4a
	.zero		1
	.zero		1


	//----- nvinfo : EIATTR_EXIT_INSTR_OFFSETS
	.align		4
        /*0028*/ 	.byte	0x04, 0x1c
        /*002a*/ 	.short	(.L_496 - .L_495)


	//   ....[0]....
.L_495:
        /*002c*/ 	.word	0x00000010


	//----- nvinfo : EIATTR_MAX_THREADS
	.align		4
.L_496:
        /*0030*/ 	.byte	0x04, 0x05
        /*0032*/ 	.short	(.L_498 - .L_497)
.L_497:
        /*0034*/ 	.word	0x00000100
        /*0038*/ 	.word	0x00000001
        /*003c*/ 	.word	0x00000001


	//----- nvinfo : EIATTR_CBANK_PARAM_SIZE
	.align		4
.L_498:
        /*0040*/ 	.byte	0x03, 0x19
        /*0042*/ 	.short	0x0418


	//----- nvinfo : EIATTR_PARAM_CBANK
	.align		4
        /*0044*/ 	.byte	0x04, 0x0a
        /*0046*/ 	.short	(.L_500 - .L_499)
	.align		4
.L_499:
        /*0048*/ 	.word	index@(.nv.constant0._ZN7cutlass13device_kernelIN5flash19enable_sm80_to_sm89INS1_16FlashAttnFwdSm80INS1_25CollectiveMainloopFwdSm80ILi8ELi1ELb0EN4cute5tupleIJNS5_1CILi128EEENS7_ILi64EEENS7_ILi192EEEEEELi192ENS_10bfloat16_tEfNS_4arch4Sm80ELb0ELb1ELb0ELb1ELb0ELb0ELb1ELb0EEENS1_21CollectiveEpilogueFwdINS6_IJS8_SA_S9_EEENS6_IJNS7_ILi1EEESI_SI_EEESC_SE_Li256ELb1ELb1ELb0ELb0EEENS1_19SingleTileSchedulerILb1ELb0ELb1ELi128EEEEEEEEEvNT_6ParamsE)
        /*004c*/ 	.short	0x0380
        /*004e*/ 	.short	0x0418


	//----- nvinfo : EIATTR_SW_WAR
	.align		4
.L_500:
        /*0050*/ 	.byte	0x04, 0x36
        /*0052*/ 	.short	(.L_502 - .L_501)
.L_501:
        /*0054*/ 	.word	0x00000008
.L_502:


//--------------------- .nv.info._ZN7cutlass13device_kernelIN5flash19enable_sm80_to_sm89INS1_16FlashAttnFwdSm80INS1_25CollectiveMainloopFwdSm80ILi8ELi1ELb0EN4cute5tupleIJNS5_1CILi128EEENS7_ILi64EEENS7_ILi192EEEEEELi192ENS_10bfloat16_tEfNS_4arch4Sm80ELb0ELb1ELb0ELb1ELb0ELb1ELb1ELb0EEENS1_21CollectiveEpilogueFwdINS6_IJS8_SA_S9_EEENS6_IJNS7_ILi1EEESI_SI_EEESC_SE_Li256ELb1ELb1ELb0ELb0EEENS1_19SingleTileSchedulerILb1ELb0ELb1ELi128EEEEEEEEEvNT_6ParamsE --------------------------
	.section	.nv.info._ZN7cutlass13device_kernelIN5flash19enable_sm80_to_sm89INS1_16FlashAttnFwdSm80INS1_25CollectiveMainloopFwdSm80ILi8ELi1ELb0EN4cute5tupleIJNS5_1CILi128EEENS7_ILi64EEENS7_ILi192EEEEEELi192ENS_10bfloat16_tEfNS_4arch4Sm80ELb0ELb1ELb0ELb1ELb0ELb1ELb1ELb0EEENS1_21CollectiveEpilogueFwdINS6_IJS8_SA_S9_EEENS6_IJNS7_ILi1EEESI_SI_EEESC_SE_Li256ELb1ELb1ELb0ELb0EEENS1_19SingleTileSchedulerILb1ELb0ELb1ELi128EEEEEEEEEvNT_6ParamsE,"",@"SHT_CUDA_INFO"
	.sectionflags	@""
	.align	4


	//----- nvinfo : EIATTR_CUDA_API_VERSION
	.align		4
        /*0000*/ 	.byte	0x04, 0x37
        /*0002*/ 	.short	(.L_504 - .L_503)
.L_503:
        /*0004*/ 	.word	0x00000082


	//----- nvinfo : EIATTR_KPARAM_INFO
	.align		4
.L_504:
        /*0008*/ 	.byte	0x04, 0x17
        /*000a*/ 	.short	(.L_506 - .L_505)
.L_505:
        /*000c*/ 	.word	0x00000000
        /*0010*/ 	.short	0x0000
        /*0012*/ 	.short	0x0000
        /*0014*/ 	.byte	0x00, 0xf0, 0x61, 0x10


	//----- nvinfo : EIATTR_SPARSE_MMA_MASK
	.align		4
.L_506:
        /*0018*/ 	.byte	0x03, 0x50
        /*001a*/ 	.short	0x0000


	//----- nvinfo : EIATTR_MAXREG_COUNT
	.align		4
        /*001c*/ 	.byte	0x03, 0x1b
        /*001e*/ 	.short	0x00ff


	//----- nvinfo : EIATTR_MERCURY_ISA_VERSION
	.align		4
        /*0020*/ 	.byte	0x03, 0x5f
        /*0022*/ 	.short	0x0101


	//----- nvinfo : EIATTR_VRC_CTA_INIT_COUNT
	.align		4
        /*0024*/ 	.byte	0x02, 0x4a
	.zero		1
	.zero		1


	//----- nvinfo : EIATTR_EXIT_INSTR_OFFSETS
	.align		4
        /*0028*/ 	.byte	0x04, 0x1c
        /*002a*/ 	.short	(.L_508 - .L_507)


	//   ....[0]....
.L_507:
        /*002c*/ 	.word	0x00000010


	//----- nvinfo : EIATTR_MAX_THREADS
	.align		4
.L_508:
        /*0030*/ 	.byte	0x04, 0x05
        /*0032*/ 	.short	(.L_510 - .L_509)
.L_509:
        /*0034*/ 	.word	0x00000100
        /*0038*/ 	.word	0x00000001
        /*003c*/ 	.word	0x00000001


	//----- nvinfo : EIATTR_CBANK_PARAM_SIZE
	.align		4
.L_510:
        /*0040*/ 	.byte	0x03, 0x19
        /*0042*/ 	.short	0x0418


	//----- nvinfo : EIATTR_PARAM_CBANK
	.align		4
        /*0044*/ 	.byte	0x04, 0x0a
        /*0046*/ 	.short	(.L_512 - .L_511)
	.align		4
.L_511:
        /*0048*/ 	.word	index@(.nv.constant0._ZN7cutlass13device_kernelIN5flash19enable_sm80_to_sm89INS1_16FlashAttnFwdSm80INS1_25CollectiveMainloopFwdSm80ILi8ELi1ELb0EN4cute5tupleIJNS5_1CILi128EEENS7_ILi64EEENS7_ILi192EEEEEELi192ENS_10bfloat16_tEfNS_4arch4Sm80ELb0ELb1ELb0ELb1ELb0ELb1ELb1ELb0EEENS1_21CollectiveEpilogueFwdINS6_IJS8_SA_S9_EEENS6_IJNS7_ILi1EEESI_SI_EEESC_SE_Li256ELb1ELb1ELb0ELb0EEENS1_19SingleTileSchedulerILb1ELb0ELb1ELi128EEEEEEEEEvNT_6ParamsE)
        /*004c*/ 	.short	0x0380
        /*004e*/ 	.short	0x0418


	//----- nvinfo : EIATTR_SW_WAR
	.align		4
.L_512:
        /*0050*/ 	.byte	0x04, 0x36
        /*0052*/ 	.short	(.L_514 - .L_513)
.L_513:
        /*0054*/ 	.word	0x00000008
.L_514:


//--------------------- .nv.info._ZN7cutlass13device_kernelIN5flash19enable_sm80_to_sm89INS1_16FlashAttnFwdSm80INS1_25CollectiveMainloopFwdSm80ILi8ELi1ELb1EN4cute5tupleIJNS5_1CILi128EEENS7_ILi96EEENS7_ILi192EEEEEELi192ENS_10bfloat16_tEfNS_4arch4Sm80ELb1ELb0ELb0ELb0ELb0ELb0ELb1ELb0EEENS1_21CollectiveEpilogueFwdINS6_IJS8_SA_S9_EEENS6_IJNS7_ILi1EEESI_SI_EEESC_SE_Li256ELb0ELb1ELb0ELb0EEENS1_30DynamicPersistentTileSchedulerILi256ELi256ELb0ELb1ELb0EEEEEEEEEvNT_6ParamsE --------------------------
	.section	.nv.info._ZN7cutlass13device_kernelIN5flash19enable_sm80_to_sm89INS1_16FlashAttnFwdSm80INS1_25CollectiveMainloopFwdSm80ILi8ELi1ELb1EN4cute5tupleIJNS5_1CILi128EEENS7_ILi96EEENS7_ILi192EEEEEELi192ENS_10bfloat16_tEfNS_4arch4Sm80ELb1ELb0ELb0ELb0ELb0ELb0ELb1ELb0EEENS1_21CollectiveEpilogueFwdINS6_IJS8_SA_S9_EEENS6_IJNS7_ILi1EEESI_SI_EEESC_SE_Li256ELb0ELb1ELb0ELb0EEENS1_30DynamicPersistentTileSchedulerILi256ELi256ELb0ELb1ELb0EEEEEEEEEvNT_6ParamsE,"",@"SHT_CUDA_INFO"
	.sectionflags	@""
	.align	4


	//----- nvinfo : EIATTR_CUDA_API_VERSION
	.align		4
        /*0000*/ 	.byte	0x04, 0x37
        /*0002*/ 	.short	(.L_516 - .L_515)
.L_515:
        /*0004*/ 	.word	0x00000082


	//----- nvinfo : EIATTR_KPARAM_INFO
	.align		4
.L_516:
        /*0008*/ 	.byte	0x04, 0x17
        /*000a*/ 	.short	(.L_518 - .L_517)
.L_517:
        /*000c*/ 	.word	0x00000000
        /*0010*/ 	.short	0x0000
        /*0012*/ 	.short	0x0000
        /*0014*/ 	.byte	0x00, 0xf0, 0xa1, 0x10


	//----- nvinfo : EIATTR_SPARSE_MMA_MASK
	.align		4
.L_518:
        /*0018*/ 	.byte	0x03, 0x50
        /*001a*/ 	.short	0x0000


	//----- nvinfo : EIATTR_MAXREG_COUNT
	.align		4
        /*001c*/ 	.byte	0x03, 0x1b
        /*001e*/ 	.short	0x00ff


	//----- nvinfo : EIATTR_MERCURY_ISA_VERSION
	.align		4
        /*0020*/ 	.byte	0x03, 0x5f
        /*0022*/ 	.short	0x0101


	//----- nvinfo : EIATTR_VRC_CTA_INIT_COUNT
	.align		4
        /*0024*/ 	.byte	0x02, 0x4a
	.zero		1
	.zero		1


	//----- nvinfo : EIATTR_EXIT_INSTR_OFFSETS
	.align		4
        /*0028*/ 	.byte	0x04, 0x1c
        /*002a*/ 	.short	(.L_520 - .L_519)


	//   ....[0]....
.L_519:
        /*002c*/ 	.word	0x00000010


	//----- nvinfo : EIATTR_MAX_THREADS
	.align		4
.L_520:
        /*0030*/ 	.byte	0x04, 0x05
        /*0032*/ 	.short	(.L_522 - .L_521)
.L_521:
        /*0034*/ 	.word	0x00000100
        /*0038*/ 	.word	0x00000001
        /*003c*/ 	.word	0x00000001


	//----- nvinfo : EIATTR_CBANK_PARAM_SIZE
	.align		4
.L_522:
        /*0040*/ 	.byte	0x03, 0x19
        /*0042*/ 	.short	0x0428


	//----- nvinfo : EIATTR_PARAM_CBANK
	.align		4
        /*0044*/ 	.byte	0x04, 0x0a
        /*0046*/ 	.short	(.L_524 - .L_523)
	.align		4
.L_523:
        /*0048*/ 	.word	index@(.nv.constant0._ZN7cutlass13device_kernelIN5flash19enable_sm80_to_sm89INS1_16FlashAttnFwdSm80INS1_25CollectiveMainloopFwdSm80ILi8ELi1ELb1EN4cute5tupleIJNS5_1CILi128EEENS7_ILi96EEENS7_ILi192EEEEEELi192ENS_10bfloat16_tEfNS_4arch4Sm80ELb1ELb0ELb0ELb0ELb0ELb0ELb1ELb0EEENS1_21CollectiveEpilogueFwdINS6_IJS8_SA_S9_EEENS6_IJNS7_ILi1EEESI_SI_EEESC_SE_Li256ELb0ELb1ELb0ELb0EEENS1_30DynamicPersistentTileSchedulerILi256ELi256ELb0ELb1ELb0EEEEEEEEEvNT_6ParamsE)
        /*004c*/ 	.short	0x0380
        /*004e*/ 	.short	0x0428


	//----- nvinfo : EIATTR_SW_WAR
	.align		4
.L_524:
        /*0050*/ 	.byte	0x04, 0x36
        /*0052*/ 	.short	(.L_526 - .L_525)
.L_525:
        /*0054*/ 	.word	0x00000008
.L_526:


//--------------------- .nv.info._ZN7cutlass13device_kernelIN5flash19enable_sm80_to_sm89INS1_16FlashAttnFwdSm80INS1_25CollectiveMainloopFwdSm80ILi8ELi1ELb1EN4cute5tupleIJNS5_1CILi128EEENS7_ILi96EEENS7_ILi192EEEEEELi192ENS_10bfloat16_tEfNS_4arch4Sm80ELb1ELb0ELb0ELb1ELb0ELb0ELb1ELb0EEENS1_21CollectiveEpilogueFwdINS6_IJS8_SA_S9_EEENS6_IJNS7_ILi1EEESI_SI_EEESC_SE_Li256ELb1ELb1ELb0ELb0EEENS1_19SingleTileSchedulerILb1ELb0ELb1ELi128EEEEEEEEEvNT_6ParamsE --------------------------
	.section	.nv.info._ZN7cutlass13device_kernelIN5flash19enable_sm80_to_sm89INS1_16FlashAttnFwdSm80INS1_25CollectiveMainloopFwdSm80ILi8ELi1ELb1EN4cute5tupleIJNS5_1CILi128EEENS7_ILi96EEENS7_ILi192EEEEEELi192ENS_10bfloat16_tEfNS_4arch4Sm80ELb1ELb0ELb0ELb1ELb0ELb0ELb1ELb0EEENS1_21CollectiveEpilogueFwdINS6_IJS8_SA_S9_EEENS6_IJNS7_ILi1EEESI_SI_EEESC_SE_Li256ELb1ELb1ELb0ELb0EEENS1_19SingleTileSchedulerILb1ELb0ELb1ELi128EEEEEEEEEvNT_6ParamsE,"",@"SHT_CUDA_INFO"
	.sectionflags	@""
	.align	4


	//----- nvinfo : EIATTR_CUDA_API_VERSION
	.align		4
        /*0000*/ 	.byte	0x04, 0x37
        /*0002*/ 	.short	(.L_528 - .L_527)
.L_527:
        /*0004*/ 	.word	0x00000082


	//----- nvinfo : EIATTR_KPARAM_INFO
	.align		4
.L_528:
        /*0008*/ 	.byte	0x04, 0x17
        /*000a*/ 	.short	(.L_530 - .L_529)
.L_529:
        /*000c*/ 	.word	0x00000000
        /*0010*/ 	.short	0x0000
        /*0012*/ 	.short	0x0000
        /*0014*/ 	.byte	0x00, 0xf0, 0x61, 0x10


	//----- nvinfo : EIATTR_SPARSE_MMA_MASK
	.align		4
.L_530:
        /*0018*/ 	.byte	0x03, 0x50
        /*001a*/ 	.short	0x0000


	//----- nvinfo : EIATTR_MAXREG_COUNT
	.align		4
        /*001c*/ 	.byte	0x03, 0x1b
        /*001e*/ 	.short	0x00ff


	//----- nvinfo : EIATTR_MERCURY_ISA_VERSION
	.align		4
        /*0020*/ 	.byte	0x03, 0x5f
        /*0022*/ 	.short	0x0101


	//----- nvinfo : EIATTR_VRC_CTA_INIT_COUNT
	.align		4
        /*0024*/ 	.byte	0x02, 0x4a
	.zero		1
	.zero		1


	//----- nvinfo : EIATTR_EXIT_INSTR_OFFSETS
	.align		4
        /*0028*/ 	.byte	0x04, 0x1c
        /*002a*/ 	.short	(.L_532 - .L_531)


	//   ....[0]....
.L_531:
        /*002c*/ 	.word	0x00000010


	//----- nvinfo : EIATTR_MAX_THREADS
	.align		4
.L_532:
        /*0030*/ 	.byte	0x04, 0x05
        /*0032*/ 	.short	(.L_534 - .L_533)
.L_533:
        /*0034*/ 	.word	0x00000100
        /*0038*/ 	.word	0x00000001
        /*003c*/ 	.word	0x00000001


	//----- nvinfo : EIATTR_CBANK_PARAM_SIZE
	.align		4
.L_534:
        /*0040*/ 	.byte	0x03, 0x19
        /*0042*/ 	.short	0x0418


	//----- nvinfo : EIATTR_PARAM_CBANK
	.align		4
        /*0044*/ 	.byte	0x04, 0x0a
        /*0046*/ 	.short	(.L_536 - .L_535)
	.align		4
.L_535:
        /*0048*/ 	.word	index@(.nv.constant0._ZN7cutlass13device_kernelIN5flash19enable_sm80_to_sm89INS1_16FlashAttnFwdSm80INS1_25CollectiveMainloopFwdSm80ILi8ELi1ELb1EN4cute5tupleIJNS5_1CILi128EEENS7_ILi96EEENS7_ILi192EEEEEELi192ENS_10bfloat16_tEfNS_4arch4Sm80ELb1ELb0ELb0ELb1ELb0ELb0ELb1ELb0EEENS1_21CollectiveEpilogueFwdINS6_IJS8_SA_S9_EEENS6_IJNS7_ILi1EEESI_SI_EEESC_SE_Li256ELb1ELb1ELb0ELb0EEENS1_19SingleTileSchedulerILb1ELb0ELb1ELi128EEEEEEEEEvNT_6ParamsE)
        /*004c*/ 	.short	0x0380
        /*004e*/ 	.short	0x0418


	//----- nvinfo : EIATTR_SW_WAR
	.align		4
.L_536:
        /*0050*/ 	.byte	0x04, 0x36
        /*0052*/ 	.short	(.L_538 - .L_537)
.L_537:
        /*0054*/ 	.word	0x00000008
.L_538:


//--------------------- .nv.info._ZN7cutlass13device_kernelIN5flash19enable_sm80_to_sm89INS1_16FlashAttnFwdSm80INS1_25CollectiveMainloopFwdSm80ILi8ELi1ELb0EN4cute5tupleIJNS5_1CILi128EEENS7_ILi64EEENS7_ILi192EEEEEELi192ENS_10bfloat16_tEfNS_4arch4Sm80ELb1ELb0ELb0ELb1ELb0ELb1ELb1ELb0EEENS1_21CollectiveEpilogueFwdINS6_IJS8_SA_S9_EEENS6_IJNS7_ILi1EEESI_SI_EEESC_SE_Li256ELb1ELb1ELb0ELb0EEENS1_19SingleTileSchedulerILb1ELb0ELb1ELi128EEEEEEEEEvNT_6ParamsE --------------------------
	.section	.nv.info._ZN7cutlass13device_kernelIN5flash19enable_sm80_to_sm89INS1_16FlashAttnFwdSm80INS1_25CollectiveMainloopFwdSm80ILi8ELi1ELb0EN4cute5tupleIJNS5_1CILi128EEENS7_ILi64EEENS7_ILi192EEEEEELi192ENS_10bfloat16_tEfNS_4arch4Sm80ELb1ELb0ELb0ELb1ELb0ELb1ELb1ELb0EEENS1_21CollectiveEpilogueFwdINS6_IJS8_SA_S9_EEENS6_IJNS7_ILi1EEESI_SI_EEESC_SE_Li256ELb1ELb1ELb0ELb0EEENS1_19SingleTileSchedulerILb1ELb0ELb1ELi128EEEEEEEEEvNT_6ParamsE,"",@"SHT_CUDA_INFO"
	.sectionflags	@""
	.align	4


	//----- nvinfo : EIATTR_CUDA_API_VERSION
	.align		4
        /*0000*/ 	.byte	0x04, 0x37
        /*0002*/ 	.short	(.L_540 - .L_539)
.L_539:
        /*0004*/ 	.word	0x00000082


	//----- nvinfo : EIATTR_KPARAM_INFO
	.align		4
.L_540:
        /*0008*/ 	.byte	0x04, 0x17
        /*000a*/ 	.short	(.L_542 - .L_541)
.L_541:
        /*000c*/ 	.word	0x00000000
        /*0010*/ 	.short	0x0000
        /*0012*/ 	.short	0x0000
        /*0014*/ 	.byte	0x00, 0xf0, 0x61, 0x10


	//----- nvinfo : EIATTR_SPARSE_MMA_MASK
	.align		4
.L_542:
        /*0018*/ 	.byte	0x03, 0x50
        /*001a*/ 	.short	0x0000


	//----- nvinfo : EIATTR_MAXREG_COUNT
	.align		4
        /*001c*/ 	.byte	0x03, 0x1b
        /*001e*/ 	.short	0x00ff


	//----- nvinfo : EIATTR_MERCURY_ISA_VERSION
	.align		4
        /*0020*/ 	.byte	0x03, 0x5f
        /*0022*/ 	.short	0x0101


	//----- nvinfo : EIATTR_VRC_CTA_INIT_COUNT
	.align		4
        /*0024*/ 	.byte	0x02, 0x4a
	.zero		1
	.zero		1


	//----- nvinfo : EIATTR_EXIT_INSTR_OFFSETS
	.align		4
        /*0028*/ 	.byte	0x04, 0x1c
        /*002a*/ 	.short	(.L_544 - .L_543)


	//   ....[0]....
.L_543:
        /*002c*/ 	.word	0x00000010


	//----- nvinfo : EIATTR_MAX_THREADS
	.align		4
.L_544:
        /*0030*/ 	.byte	0x04, 0x05
        /*0032*/ 	.short	(.L_546 - .L_545)
.L_545:
        /*0034*/ 	.word	0x00000100
        /*0038*/ 	.word	0x00000001
        /*003c*/ 	.word	0x00000001


	//----- nvinfo : EIATTR_CBANK_PARAM_SIZE
	.align		4
.L_546:
        /*0040*/ 	.byte	0x03, 0x19
        /*0042*/ 	.short	0x0418


	//----- nvinfo : EIATTR_PARAM_CBANK
	.align		4
        /*0044*/ 	.byte	0x04, 0x0a
        /*0046*/ 	.short	(.L_548 - .L_547)
	.align		4
.L_547:
        /*0048*/ 	.word	index@(.nv.constant0._ZN7cutlass13device_kernelIN5flash19enable_sm80_to_sm89INS1_16FlashAttnFwdSm80INS1_25CollectiveMainloopFwdSm80ILi8ELi1ELb0EN4cute5tupleIJNS5_1CILi128EEENS7_ILi64EEENS7_ILi192EEEEEELi192ENS_10bfloat16_tEfNS_4arch4Sm80ELb1ELb0ELb0ELb1ELb0ELb1ELb1ELb0EEENS1_21CollectiveEpilogueFwdINS6_IJS8_SA_S9_EEENS6_IJNS7_ILi1EEESI_SI_EEESC_SE_Li256ELb1ELb1ELb0ELb0EEENS1_19SingleTileSchedulerILb1ELb0ELb1ELi128EEEEEEEEEvNT_6ParamsE)
        /*004c*/ 	.short	0x0380
        /*004e*/ 	.short	0x0418


	//----- nvinfo : EIATTR_SW_WAR
	.align		4
.L_548:
        /*0050*/ 	.byte	0x04, 0x36
        /*0052*/ 	.short	(.L_550 - .L_549)
.L_549:
        /*0054*/ 	.word	0x00000008
.L_550:


//--------------------- .nv.info._ZN7cutlass13device_kernelIN5flash19enable_sm80_to_sm89INS1_16FlashAttnFwdSm80INS1_25CollectiveMainloopFwdSm80ILi8ELi2ELb1EN4cute5tupleIJNS5_1CILi128EEENS7_ILi96EEENS7_ILi192EEEEEELi192ENS_10bfloat16_tEfNS_4arch4Sm80ELb0ELb0ELb0ELb0ELb0ELb0ELb1ELb0EEENS1_21CollectiveEpilogueFwdINS6_IJS8_SA_S9_EEENS6_IJNS7_ILi1EEESI_SI_EEESC_SE_Li256ELb0ELb1ELb0ELb0EEENS1_19SingleTileSchedulerILb0ELb0ELb1ELi128EEEEEEEEEvNT_6ParamsE --------------------------
	.section	.nv.info._ZN7cutlass13device_kernelIN5flash19enable_sm80_to_sm89INS1_16FlashAttnFwdSm80INS1_25CollectiveMainloopFwdSm80ILi8ELi2ELb1EN4cute5tupleIJNS5_1CILi128EEENS7_ILi96EEENS7_ILi192EEEEEELi192ENS_10bfloat16_tEfNS_4arch4Sm80ELb0ELb0ELb0ELb0ELb0ELb0ELb1ELb0EEENS1_21CollectiveEpilogueFwdINS6_IJS8_SA_S9_EEENS6_IJNS7_ILi1EEESI_SI_EEESC_SE_Li256ELb0ELb1ELb0ELb0EEENS1_19SingleTileSchedulerILb0ELb0ELb1ELi128EEEEEEEEEvNT_6ParamsE,"",@"SHT_CUDA_INFO"
	.sectionflags	@""
	.align	4


	//----- nvinfo : EIATTR_CUDA_API_VERSION
	.align		4
        /*0000*/ 	.byte	0x04, 0x37
        /*0002*/ 	.short	(.L_552 - .L_551)
.L_551:
        /*0004*/ 	.word	0x00000082


	//----- nvinfo : EIATTR_KPARAM_INFO
	.align		4
.L_552:
        /*0008*/ 	.byte	0x04, 0x17
        /*000a*/ 	.short	(.L_554 - .L_553)
.L_553:
        /*000c*/ 	.word	0x00000000
        /*0010*/ 	.short	0x0000
        /*0012*/ 	.short	0x0000
        /*0014*/ 	.byte	0x00, 0xf0, 0x61, 0x10


	//----- nvinfo : EIATTR_SPARSE_MMA_MASK
	.align		4
.L_554:
        /*0018*/ 	.byte	0x03, 0x50
        /*001a*/ 	.short	0x0000


	//----- nvinfo : EIATTR_MAXREG_COUNT
	.align		4
        /*001c*/ 	.byte	0x03, 0x1b
        /*001e*/ 	.short	0x00ff


	//----- nvinfo : EIATTR_MERCURY_ISA_VERSION
	.align		4
        /*0020*/ 	.byte	0x03, 0x5f
        /*0022*/ 	.short	0x0101


	//----- nvinfo : EIATTR_VRC_CTA_INIT_COUNT
	.align		4
        /*0024*/ 	.byte	0x02, 0x4a
	.zero		1
	.zero		1


	//----- nvinfo : EIATTR_EXIT_INSTR_OFFSETS
	.align		4
        /*0028*/ 	.byte	0x04, 0x1c
        /*002a*/ 	.short	(.L_556 - .L_555)


	//   ....[0]....
.L_555:
        /*002c*/ 	.word	0x00000010


	//----- nvinfo : EIATTR_MAX_THREADS
	.align		4
.L_556:
        /*0030*/ 	.byte	0x04, 0x05
        /*0032*/ 	.short	(.L_558 - .L_557)
.L_557:
        /*0034*/ 	.word	0x00000100
        /*0038*/ 	.word	0x00000001
        /*003c*/ 	.word	0x00000001


	//----- nvinfo : EIATTR_CBANK_PARAM_SIZE
	.align		4
.L_558:
        /*0040*/ 	.byte	0x03, 0x19
        /*0042*/ 	.short	0x0418


	//----- nvinfo : EIATTR_PARAM_CBANK
	.align		4
        /*0044*/ 	.byte	0x04, 0x0a
        /*0046*/ 	.short	(.L_560 - .L_559)
	.align		4
.L_559:
        /*0048*/ 	.word	index@(.nv.constant0._ZN7cutlass13device_kernelIN5flash19enable_sm80_to_sm89INS1_16FlashAttnFwdSm80INS1_25CollectiveMainloopFwdSm80ILi8ELi2ELb1EN4cute5tupleIJNS5_1CILi128EEENS7_ILi96EEENS7_ILi192EEEEEELi192ENS_10bfloat16_tEfNS_4arch4Sm80ELb0ELb0ELb0ELb0ELb0ELb0ELb1ELb0EEENS1_21CollectiveEpilogueFwdINS6_IJS8_SA_S9_EEENS6_IJNS7_ILi1EEESI_SI_EEESC_SE_Li256ELb0ELb1ELb0ELb0EEENS1_19SingleTileSchedulerILb0ELb0ELb1ELi128EEEEEEEEEvNT_6ParamsE)
        /*004c*/ 	.short	0x0380
        /*004e*/ 	.short	0x0418


	//----- nvinfo : EIATTR_SW_WAR
	.align		4
.L_560:
        /*0050*/ 	.byte	0x04, 0x36
        /*0052*/ 	.short	(.L_562 - .L_561)
.L_561:
        /*0054*/ 	.word	0x00000008
.L_562:


//--------------------- .nv.info._ZN7cutlass13device_kernelIN5flash19enable_sm80_to_sm89INS1_16FlashAttnFwdSm80INS1_25CollectiveMainloopFwdSm80ILi8ELi2ELb1EN4cute5tupleIJNS5_1CILi128EEENS7_ILi96EEENS7_ILi192EEEEEELi192ENS_10bfloat16_tEfNS_4arch4Sm80ELb0ELb0ELb0ELb1ELb0ELb0ELb1ELb0EEENS1_21CollectiveEpilogueFwdINS6_IJS8_SA_S9_EEENS6_IJNS7_ILi1EEESI_SI_EEESC_SE_Li256ELb1ELb1ELb0ELb0EEENS1_19SingleTileSchedulerILb1ELb0ELb1ELi128EEEEEEEEEvNT_6ParamsE --------------------------
	.section	.nv.info._ZN7cutlass13device_kernelIN5flash19enable_sm80_to_sm89INS1_16FlashAttnFwdSm80INS1_25CollectiveMainloopFwdSm80ILi8ELi2ELb1EN4cute5tupleIJNS5_1CILi128EEENS7_ILi96EEENS7_ILi192EEEEEELi192ENS_10bfloat16_tEfNS_4arch4Sm80ELb0ELb0ELb0ELb1ELb0ELb0ELb1ELb0EEENS1_21CollectiveEpilogueFwdINS6_IJS8_SA_S9_EEENS6_IJNS7_ILi1EEESI_SI_EEESC_SE_Li256ELb1ELb1ELb0ELb0EEENS1_19SingleTileSchedulerILb1ELb0ELb1ELi128EEEEEEEEEvNT_6ParamsE,"",@"SHT_CUDA_INFO"
	.sectionflags	@""
	.align	4


	//----- nvinfo : EIATTR_CUDA_API_VERSION
	.align		4
        /*0000*/ 	.byte	0x04, 0x37
        /*0002*/ 	.short	(.L_564 - .L_563)
.L_563:
        /*0004*/ 	.word	0x00000082


	//----- nvinfo : EIATTR_KPARAM_INFO
	.align		4
.L_564:
        /*0008*/ 	.byte	0x04, 0x17
        /*000a*/ 	.short	(.L_566 - .L_565)
.L_565:
        /*000c*/ 	.word	0x00000000
        /*0010*/ 	.short	0x0000
        /*0012*/ 	.short	0x0000
        /*0014*/ 	.byte	0x00, 0xf0, 0x61, 0x10


	//----- nvinfo : EIATTR_SPARSE_MMA_MASK
	.align		4
.L_566:
        /*0018*/ 	.byte	0x03, 0x50
        /*001a*/ 	.short	0x0000


	//----- nvinfo : EIATTR_MAXREG_COUNT
	.align		4
        /*001c*/ 	.byte	0x03, 0x1b
        /*001e*/ 	.short	0x00ff


	//----- nvinfo : EIATTR_MERCURY_ISA_VERSION
	.align		4
        /*0020*/ 	.byte	0x03, 0x5f
        /*0022*/ 	.short	0x0101


	//----- nvinfo : EIATTR_VRC_CTA_INIT_COUNT
	.align		4
        /*0024*/ 	.byte	0x02, 0x4a
	.zero		1
	.zero		1


	//----- nvinfo : EIATTR_EXIT_INSTR_OFFSETS
	.align		4
        /*0028*/ 	.byte	0x04, 0x1c
        /*002a*/ 	.short	(.L_568 - .L_567)


	//   ....[0]....
.L_567:
        /*002c*/ 	.word	0x00000010


	//----- nvinfo : EIATTR_MAX_THREADS
	.align		4
.L_568:
        /*0030*/ 	.byte	0x04, 0x05
        /*0032*/ 	.short	(.L_570 - .L_569)
.L_569:
        /*0034*/ 	.word	0x00000100
        /*0038*/ 	.word	0x00000001
        /*003c*/ 	.word	0x00000001


	//----- nvinfo : EIATTR_CBANK_PARAM_SIZE
	.align		4
.L_570:
        /*0040*/ 	.byte	0x03, 0x19
        /*0042*/ 	.short	0x0418


	//----- nvinfo : EIATTR_PARAM_CBANK
	.align		4
        /*0044*/ 	.byte	0x04, 0x0a
        /*0046*/ 	.short	(.L_572 - .L_571)
	.align		4
.L_571:
        /*0048*/ 	.word	index@(.nv.constant0._ZN7cutlass13device_kernelIN5flash19enable_sm80_to_sm89INS1_16FlashAttnFwdSm80INS1_25CollectiveMainloopFwdSm80ILi8ELi2ELb1EN4cute5tupleIJNS5_1CILi128EEENS7_ILi96EEENS7_ILi192EEEEEELi192ENS_10bfloat16_tEfNS_4arch4Sm80ELb0ELb0ELb0ELb1ELb0ELb0ELb1ELb0EEENS1_21CollectiveEpilogueFwdINS6_IJS8_SA_S9_EEENS6_IJNS7_ILi1EEESI_SI_EEESC_SE_Li256ELb1ELb1ELb0ELb0EEENS1_19SingleTileSchedulerILb1ELb0ELb1ELi128EEEEEEEEEvNT_6ParamsE)
        /*004c*/ 	.short	0x0380
        /*004e*/ 	.short	0x0418


	//----- nvinfo : EIATTR_SW_WAR
	.align		4
.L_572:
        /*0050*/ 	.byte	0x04, 0x36
        /*0052*/ 	.short	(.L_574 - .L_573)
.L_573:
        /*0054*/ 	.word	0x00000008
.L_574:


//--------------------- .nv.info._ZN7cutlass13device_kernelIN5flash19enable_sm80_to_sm89INS1_16FlashAttnFwdSm80INS1_25CollectiveMainloopFwdSm80ILi8ELi2ELb0EN4cute5tupleIJNS5_1CILi128EEENS7_ILi64EEENS7_ILi192EEEEEELi192ENS_10bfloat16_tEfNS_4arch4Sm80ELb0ELb0ELb0ELb1ELb0ELb1ELb1ELb0EEENS1_21CollectiveEpilogueFwdINS6_IJS8_SA_S9_EEENS6_IJNS7_ILi1EEESI_SI_EEESC_SE_Li256ELb1ELb1ELb0ELb0EEENS1_19SingleTileSchedulerILb1ELb0ELb1ELi128EEEEEEEEEvNT_6ParamsE --------------------------
	.section	.nv.info._ZN7cutlass13device_kernelIN5flash19enable_sm80_to_sm89INS1_16FlashAttnFwdSm80INS1_25CollectiveMainloopFwdSm80ILi8ELi2ELb0EN4cute5tupleIJNS5_1CILi128EEENS7_ILi64EEENS7_ILi192EEEEEELi192ENS_10bfloat16_tEfNS_4arch4Sm80ELb0ELb0ELb0ELb1ELb0ELb1ELb1ELb0EEENS1_21CollectiveEpilogueFwdINS6_IJS8_SA_S9_EEENS6_IJNS7_ILi1EEESI_SI_EEESC_SE_Li256ELb1ELb1ELb0ELb0EEENS1_19SingleTileSchedulerILb1ELb0ELb1ELi128EEEEEEEEEvNT_6ParamsE,"",@"SHT_CUDA_INFO"
	.sectionflags	@""
	.align	4


	//----- nvinfo : EIATTR_CUDA_API_VERSION
	.align		4
        /*0000*/ 	.byte	0x04, 0x37
        /*0002*/ 	.short	(.L_576 - .L_575)
.L_575:
        /*0004*/ 	.word	0x00000082


	//----- nvinfo : EIATTR_KPARAM_INFO
	.align		4
.L_576:
        /*0008*/ 	.byte	0x04, 0x17
        /*000a*/ 	.short	(.L_578 - .L_577)
.L_577:
        /*000c*/ 	.word	0x00000000
        /*0010*/ 	.short	0x0000
        /*0012*/ 	.short	0x0000
        /*0014*/ 	.byte	0x00, 0xf0, 0x61, 0x10


	//----- nvinfo : EIATTR_SPARSE_MMA_MASK
	.align		4
.L_578:
        /*0018*/ 	.byte	0x03, 0x50
        /*001a*/ 	.short	0x0000


	//----- nvinfo : EIATTR_MAXREG_COUNT
	.align		4
        /*001c*/ 	.byte	0x03, 0x1b
        /*001e*/ 	.short	0x00ff


	//----- nvinfo : EIATTR_MERCURY_ISA_VERSION
	.align		4
        /*0020*/ 	.byte	0x03, 0x5f
        /*0022*/ 	.short	0x0101


	//----- nvinfo : EIATTR_VRC_CTA_INIT_COUNT
	.align		4
        /*0024*/ 	.byte	0x02, 0x4a
	.zero		1
	.zero		1


	//----- nvinfo : EIATTR_EXIT_INSTR_OFFSETS
	.align		4
        /*0028*/ 	.byte	0x04, 0x1c
        /*002a*/ 	.short	(.L_580 - .L_579)


	//   ....[0]....
.L_579:
        /*002c*/ 	.word	0x00000010


	//----- nvinfo : EIATTR_MAX_THREADS
	.align		4
.L_580:
        /*0030*/ 	.byte	0x04, 0x05
        /*0032*/ 	.short	(.L_582 - .L_581)
.L_581:
        /*0034*/ 	.word	0x00000100
        /*0038*/ 	.word	0x00000001
        /*003c*/ 	.word	0x00000001


	//----- nvinfo : EIATTR_CBANK_PARAM_SIZE
	.align		4
.L_582:
        /*0040*/ 	.byte	0x03, 0x19
        /*0042*/ 	.short	0x0418


	//----- nvinfo : EIATTR_PARAM_CBANK
	.align		4
        /*0044*/ 	.byte	0x04, 0x0a
        /*0046*/ 	.short	(.L_584 - .L_583)
	.align		4
.L_583:
        /*0048*/ 	.word	index@(.nv.constant0._ZN7cutlass13device_kernelIN5flash19enable_sm80_to_sm89INS1_16FlashAttnFwdSm80INS1_25CollectiveMainloopFwdSm80ILi8ELi2ELb0EN4cute5tupleIJNS5_1CILi128EEENS7_ILi64EEENS7_ILi192EEEEEELi192ENS_10bfloat16_tEfNS_4arch4Sm80ELb0ELb0ELb0ELb1ELb0ELb1ELb1ELb0EEENS1_21CollectiveEpilogueFwdINS6_IJS8_SA_S9_EEENS6_IJNS7_ILi1EEESI_SI_EEESC_SE_Li256ELb1ELb1ELb0ELb0EEENS1_19SingleTileSchedulerILb1ELb0ELb1ELi128EEEEEEEEEvNT_6ParamsE)
        /*004c*/ 	.short	0x0380
        /*004e*/ 	.short	0x0418


	//----- nvinfo : EIATTR_SW_WAR
	.align		4
.L_584:
        /*0050*/ 	.byte	0x04, 0x36
        /*0052*/ 	.short	(.L_586 - .L_585)
.L_585:
        /*0054*/ 	.word	0x00000008
.L_586:


//--------------------- .nv.info._ZN7cutlass13device_kernelIN5flash19enable_sm80_to_sm89INS1_16FlashAttnFwdSm80INS1_25CollectiveMainloopFwdSm80ILi8ELi2ELb0EN4cute5tupleIJNS5_1CILi128EEENS7_ILi64EEENS7_ILi192EEEEEELi192ENS_10bfloat16_tEfNS_4arch4Sm80ELb0ELb1ELb0ELb0ELb0ELb0ELb1ELb0EEENS1_21CollectiveEpilogueFwdINS6_IJS8_SA_S9_EEENS6_IJNS7_ILi1EEESI_SI_EEESC_SE_Li256ELb0ELb1ELb0ELb0EEENS1_19SingleTileSchedulerILb0ELb0ELb1ELi128EEEEEEEEEvNT_6ParamsE --------------------------
	.section	.nv.info._ZN7cutlass13device_kernelIN5flash19enable_sm80_to_sm89INS1_16FlashAttnFwdSm80INS1_25CollectiveMainloopFwdSm80ILi8ELi2ELb0EN4cute5tupleIJNS5_1CILi128EEENS7_ILi64EEENS7_ILi192EEEEEELi192ENS_10bfloat16_tEfNS_4arch4Sm80ELb0ELb1ELb0ELb0ELb0ELb0ELb1ELb0EEENS1_21CollectiveEpilogueFwdINS6_IJS8_SA_S9_EEENS6_IJNS7_ILi1EEESI_SI_EEESC_SE_Li256ELb0ELb1ELb0ELb0EEENS1_19SingleTileSchedulerILb0ELb0ELb1ELi128EEEEEEEEEvNT_6ParamsE,"",@"SHT_CUDA_INFO"
	.sectionflags	@""
	.align	4


	//----- nvinfo : EIATTR_CUDA_API_VERSION
	.align		4
        /*0000*/ 	.byte	0x04, 0x37
        /*0002*/ 	.short	(.L_588 - .L_587)
.L_587:
        /*0004*/ 	.word	0x00000082


	//----- nvinfo : EIATTR_KPARAM_INFO
	.align		4
.L_588:
        /*0008*/ 	.byte	0x04, 0x17
        /*000a*/ 	.short	(.L_590 - .L_589)
.L_589:
        /*000c*/ 	.word	0x00000000
        /*0010*/ 	.short	0x0000
        /*0012*/ 	.short	0x0000
        /*0014*/ 	.byte	0x00, 0xf0, 0x61, 0x10


	//----- nvinfo : EIATTR_SPARSE_MMA_MASK
	.align		4
.L_590:
        /*0018*/ 	.byte	0x03, 0x50
        /*001a*/ 	.short	0x0000


	//----- nvinfo : EIATTR_MAXREG_COUNT
	.align		4
        /*001c*/ 	.byte	0x03, 0x1b
        /*001e*/ 	.short	0x00ff


	//----- nvinfo : EIATTR_MERCURY_ISA_VERSION
	.align		4
        /*0020*/ 	.byte	0x03, 0x5f
        /*0022*/ 	.short	0x0101


	//----- nvinfo : EIATTR_VRC_CTA_INIT_COUNT
	.align		4
        /*0024*/ 	.byte	0x02, 0x4a
	.zero		1
	.zero		1


	//----- nvinfo : EIATTR_EXIT_INSTR_OFFSETS
	.align		4
        /*0028*/ 	.byte	0x04, 0x1c
        /*002a*/ 	.short	(.L_592 - .L_591)


	//   ....[0]....
.L_591:
        /*002c*/ 	.word	0x00000010


	//----- nvinfo : EIATTR_MAX_THREADS
	.align		4
.L_592:
        /*0030*/ 	.byte	0x04, 0x05
        /*0032*/ 	.short	(.L_594 - .L_593)
.L_593:
        /*0034*/ 	.word	0x00000100
        /*0038*/ 	.word	0x00000001
        /*003c*/ 	.word	0x00000001


	//----- nvinfo : EIATTR_CBANK_PARAM_SIZE
	.align		4
.L_594:
        /*0040*/ 	.byte	0x03, 0x19
        /*0042*/ 	.short	0x0418


	//----- nvinfo : EIATTR_PARAM_CBANK
	.align		4
        /*0044*/ 	.byte	0x04, 0x0a
        /*0046*/ 	.short	(.L_596 - .L_595)
	.align		4
.L_595:
        /*0048*/ 	.word	index@(.nv.constant0._ZN7cutlass13device_kernelIN5flash19enable_sm80_to_sm89INS1_16FlashAttnFwdSm80INS1_25CollectiveMainloopFwdSm80ILi8ELi2ELb0EN4cute5tupleIJNS5_1CILi128EEENS7_ILi64EEENS7_ILi192EEEEEELi192ENS_10bfloat16_tEfNS_4arch4Sm80ELb0ELb1ELb0ELb0ELb0ELb0ELb1ELb0EEENS1_21CollectiveEpilogueFwdINS6_IJS8_SA_S9_EEENS6_IJNS7_ILi1EEESI_SI_EEESC_SE_Li256ELb0ELb1ELb0ELb0EEENS1_19SingleTileSchedulerILb0ELb0ELb1ELi128EEEEEEEEEvNT_6ParamsE)
        /*004c*/ 	.short	0x0380
        /*004e*/ 	.short	0x0418


	//----- nvinfo : EIATTR_SW_WAR
	.align		4
.L_596:
        /*0050*/ 	.byte	0x04, 0x36
        /*0052*/ 	.short	(.L_598 - .L_597)
.L_597:
        /*0054*/ 	.word	0x00000008
.L_598:


//--------------------- .nv.info._ZN7cutlass13device_kernelIN5flash19enable_sm80_to_sm89INS1_16FlashAttnFwdSm80INS1_25CollectiveMainloopFwdSm80ILi8ELi2ELb0EN4cute5tupleIJNS5_1CILi128EEENS7_ILi64EEENS7_ILi192EEEEEELi192ENS_10bfloat16_tEfNS_4arch4Sm80ELb0ELb1ELb0ELb1ELb0ELb0ELb1ELb0EEENS1_21CollectiveEpilogueFwdINS6_IJS8_SA_S9_EEENS6_IJNS7_ILi1EEESI_SI_EEESC_SE_Li256ELb1ELb1ELb0ELb0EEENS1_19SingleTileSchedulerILb1ELb0ELb1ELi128EEEEEEEEEvNT_6ParamsE --------------------------
	.section	.nv.info._ZN7cutlass13device_kernelIN5flash19enable_sm80_to_sm89INS1_16FlashAttnFwdSm80INS1_25CollectiveMainloopFwdSm80ILi8ELi2ELb0EN4cute5tupleIJNS5_1CILi128EEENS7_ILi64EEENS7_ILi192EEEEEELi192ENS_10bfloat16_tEfNS_4arch4Sm80ELb0ELb1ELb0ELb1ELb0ELb0ELb1ELb0EEENS1_21CollectiveEpilogueFwdINS6_IJS8_SA_S9_EEENS6_IJNS7_ILi1EEESI_SI_EEESC_SE_Li256ELb1ELb1ELb0ELb0EEENS1_19SingleTileSchedulerILb1ELb0ELb1ELi128EEEEEEEEEvNT_6ParamsE,"",@"SHT_CUDA_INFO"
	.sectionflags	@""
	.align	4


	//----- nvinfo : EIATTR_CUDA_API_VERSION
	.align		4
        /*0000*/ 	.byte	0x04, 0x37
        /*0002*/ 	.short	(.L_600 - .L_599)
.L_599:
        /*0004*/ 	.word	0x00000082


	//----- nvinfo : EIATTR_KPARAM_INFO
	.align		4
.L_600:
        /*0008*/ 	.byte	0x04, 0x17
        /*000a*/ 	.short	(.L_602 - .L_601)
.L_601:
        /*000c*/ 	.word	0x00000000
        /*0010*/ 	.short	0x0000
        /*0012*/ 	.short	0x0000
        /*0014*/ 	.byte	0x00, 0xf0, 0x61, 0x10


	//----- nvinfo : EIATTR_SPARSE_MMA_MASK
	.align		4
.L_602:
        /*0018*/ 	.byte	0x03, 0x50
        /*001a*/ 	.short	0x0000


	//----- nvinfo : EIATTR_MAXREG_COUNT
	.align		4
        /*001c*/ 	.byte	0x03, 0x1b
        /*001e*/ 	.short	0x00ff


	//----- nvinfo : EIATTR_MERCURY_ISA_VERSION
	.align		4
        /*0020*/ 	.byte	0x03, 0x5f
        /*0022*/ 	.short	0x0101


	//----- nvinfo : EIATTR_VRC_CTA_INIT_COUNT
	.align		4
        /*0024*/ 	.byte	0x02, 0x4a
	.zero		1
	.zero		1


	//----- nvinfo : EIATTR_EXIT_INSTR_OFFSETS
	.align		4
        /*0028*/ 	.byte	0x04, 0x1c
        /*002a*/ 	.short	(.L_604 - .L_603)


	//   ....[0]....
.L_603:
        /*002c*/ 	.word	0x00000010


	//----- nvinfo : EIATTR_MAX_THREADS
	.align		4
.L_604:
        /*0030*/ 	.byte	0x04, 0x05
        /*0032*/ 	.short	(.L_606 - .L_605)
.L_605:
        /*0034*/ 	.word	0x00000100
        /*0038*/ 	.word	0x00000001
        /*003c*/ 	.word	0x00000001


	//----- nvinfo : EIATTR_CBANK_PARAM_SIZE
	.align		4
.L_606:
        /*0040*/ 	.byte	0x03, 0x19
        /*0042*/ 	.short	0x0418


	//----- nvinfo : EIATTR_PARAM_CBANK
	.align		4
        /*0044*/ 	.byte	0x04, 0x0a
        /*0046*/ 	.short	(.L_608 - .L_607)
	.align		4
.L_607:
        /*0048*/ 	.word	index@(.nv.constant0._ZN7cutlass13device_kernelIN5flash19enable_sm80_to_sm89INS1_16FlashAttnFwdSm80INS1_25CollectiveMainloopFwdSm80ILi8ELi2ELb0EN4cute5tupleIJNS5_1CILi128EEENS7_ILi64EEENS7_ILi192EEEEEELi192ENS_10bfloat16_tEfNS_4arch4Sm80ELb0ELb1ELb0ELb1ELb0ELb0ELb1ELb0EEENS1_21CollectiveEpilogueFwdINS6_IJS8_SA_S9_EEENS6_IJNS7_ILi1EEESI_SI_EEESC_SE_Li256ELb1ELb1ELb0ELb0EEENS1_19SingleTileSchedulerILb1ELb0ELb1ELi128EEEEEEEEEvNT_6ParamsE)
        /*004c*/ 	.short	0x0380
        /*004e*/ 	.short	0x0418


	//----- nvinfo : EIATTR_SW_WAR
	.align		4
.L_608:
        /*0050*/ 	.byte	0x04, 0x36
        /*0052*/ 	.short	(.L_610 - .L_609)
.L_609:
        /*0054*/ 	.word	0x00000008
.L_610:


//--------------------- .nv.info._ZN7cutlass13device_kernelIN5flash19enable_sm80_to_sm89INS1_16FlashAttnFwdSm80INS1_25CollectiveMainloopFwdSm80ILi8ELi2ELb0EN4cute5tupleIJNS5_1CILi128EEENS7_ILi64EEENS7_ILi192EEEEEELi192ENS_10bfloat16_tEfNS_4arch4Sm80ELb0ELb1ELb0ELb1ELb0ELb1ELb1ELb0EEENS1_21CollectiveEpilogueFwdINS6_IJS8_SA_S9_EEENS6_IJNS7_ILi1EEESI_SI_EEESC_SE_Li256ELb1ELb1ELb0ELb0EEENS1_19SingleTileSchedulerILb1ELb0ELb1ELi128EEEEEEEEEvNT_6ParamsE --------------------------
	.section	.nv.info._ZN7cutlass13device_kernelIN5flash19enable_sm80_to_sm89INS1_16FlashAttnFwdSm80INS1_25CollectiveMainloopFwdSm80ILi8ELi2ELb0EN4cute5tupleIJNS5_1CILi128EEENS7_ILi64EEENS7_ILi192EEEEEELi192ENS_10bfloat16_tEfNS_4arch4Sm80ELb0ELb1ELb0ELb1ELb0ELb1ELb1ELb0EEENS1_21CollectiveEpilogueFwdINS6_IJS8_SA_S9_EEENS6_IJNS7_ILi1EEESI_SI_EEESC_SE_Li256ELb1ELb1ELb0ELb0EEENS1_19SingleTileSchedulerILb1ELb0ELb1ELi128EEEEEEEEEvNT_6ParamsE,"",@"SHT_CUDA_INFO"
	.sectionflags	@""
	.align	4


	//----- nvinfo : EIATTR_CUDA_API_VERSION
	.align		4
        /*0000*/ 	.byte	0x04, 0x37
        /*0002*/ 	.short	(.L_612 - .L_611)
.L_611:
        /*0004*/ 	.word	0x00000082


	//----- nvinfo : EIATTR_KPARAM_INFO
	.align		4
.L_612:
        /*0008*/ 	.byte	0x04, 0x17
        /*000a*/ 	.short	(.L_614 - .L_613)
.L_613:
        /*000c*/ 	.word	0x00000000
        /*0010*/ 	.short	0x0000
        /*0012*/ 	.short	0x0000
        /*0014*/ 	.byte	0x00, 0xf0, 0x61, 0x10


	//----- nvinfo : EIATTR_SPARSE_MMA_MASK
	.align		4
.L_614:
        /*0018*/ 	.byte	0x03, 0x50
        /*001a*/ 	.short	0x0000


	//----- nvinfo : EIATTR_MAXREG_COUNT
	.align		4
        /*001c*/ 	.byte	0x03, 0x1b
        /*001e*/ 	.short	0x00ff


	//----- nvinfo : EIATTR_MERCURY_ISA_VERSION
	.align		4
        /*0020*/ 	.byte	0x03, 0x5f
        /*0022*/ 	.short	0x0101


	//----- nvinfo : EIATTR_VRC_CTA_INIT_COUNT
	.align		4
        /*0024*/ 	.byte	0x02, 0x4a
	.zero		1
	.zero		1


	//----- nvinfo : EIATTR_EXIT_INSTR_OFFSETS
	.align		4
        /*0028*/ 	.byte	0x04, 0x1c
        /*002a*/ 	.short	(.L_616 - .L_615)


	//   ....[0]....
.L_615:
        /*002c*/ 	.word	0x00000010


	//----- nvinfo : EIATTR_MAX_THREADS
	.align		4
.L_616:
        /*0030*/ 	.byte	0x04, 0x05
        /*0032*/ 	.short	(.L_618 - .L_617)
.L_617:
        /*0034*/ 	.word	0x00000100
        /*0038*/ 	.word	0x00000001
        /*003c*/ 	.word	0x00000001


	//----- nvinfo : EIATTR_CBANK_PARAM_SIZE
	.align		4
.L_618:
        /*0040*/ 	.byte	0x03, 0x19
        /*0042*/ 	.short	0x0418


	//----- nvinfo : EIATTR_PARAM_CBANK
	.align		4
        /*0044*/ 	.byte	0x04, 0x0a
        /*0046*/ 	.short	(.L_620 - .L_619)
	.align		4
.L_619:
        /*0048*/ 	.word	index@(.nv.constant0._ZN7cutlass13device_kernelIN5flash19enable_sm80_to_sm89INS1_16FlashAttnFwdSm80INS1_25CollectiveMainloopFwdSm80ILi8ELi2ELb0EN4cute5tupleIJNS5_1CILi128EEENS7_ILi64EEENS7_ILi192EEEEEELi192ENS_10bfloat16_tEfNS_4arch4Sm80ELb0ELb1ELb0ELb1ELb0ELb1ELb1ELb0EEENS1_21CollectiveEpilogueFwdINS6_IJS8_SA_S9_EEENS6_IJNS7_ILi1EEESI_SI_EEESC_SE_Li256ELb1ELb1ELb0ELb0EEENS1_19SingleTileSchedulerILb1ELb0ELb1ELi128EEEEEEEEEvNT_6ParamsE)
        /*004c*/ 	.short	0x0380
        /*004e*/ 	.short	0x0418


	//----- nvinfo : EIATTR_SW_WAR
	.align		4
.L_620:
        /*0050*/ 	.byte	0x04, 0x36
        /*0052*/ 	.short	(.L_622 - .L_621)
.L_621:
        /*0054*/ 	.word	0x00000008
.L_622:


//--------------------- .nv.info._ZN7cutlass13device_kernelIN5flash19enable_sm80_to_sm89INS1_16FlashAttnFwdSm80INS1_25CollectiveMainloopFwdSm80ILi8ELi2ELb1EN4cute5tupleIJNS5_1CILi128EEENS7_ILi96EEENS7_ILi192EEEEEELi192ENS_10bfloat16_tEfNS_4arch4Sm80ELb1ELb0ELb0ELb0ELb0ELb0ELb1ELb0EEENS1_21CollectiveEpilogueFwdINS6_IJS8_SA_S9_EEENS6_IJNS7_ILi1EEESI_SI_EEESC_SE_Li256ELb0ELb1ELb0ELb0EEENS1_30DynamicPersistentTileSchedulerILi256ELi256ELb0ELb1ELb0EEEEEEEEEvNT_6ParamsE --------------------------
	.section	.nv.info._ZN7cutlass13device_kernelIN5flash19enable_sm80_to_sm89INS1_16FlashAttnFwdSm80INS1_25CollectiveMainloopFwdSm80ILi8ELi2ELb1EN4cute5tupleIJNS5_1CILi128EEENS7_ILi96EEENS7_ILi192EEEEEELi192ENS_10bfloat16_tEfNS_4arch4Sm80ELb1ELb0ELb0ELb0ELb0ELb0ELb1ELb0EEENS1_21CollectiveEpilogueFwdINS6_IJS8_SA_S9_EEENS6_IJNS7_ILi1EEESI_SI_EEESC_SE_Li256ELb0ELb1ELb0ELb0EEENS1_30DynamicPersistentTileSchedulerILi256ELi256ELb0ELb1ELb0EEEEEEEEEvNT_6ParamsE,"",@"SHT_CUDA_INFO"
	.sectionflags	@""
	.align	4


	//----- nvinfo : EIATTR_CUDA_API_VERSION
	.align		4
        /*0000*/ 	.byte	0x04, 0x37
        /*0002*/ 	.short	(.L_624 - .L_623)
.L_623:
        /*0004*/ 	.word	0x00000082


	//----- nvinfo : EIATTR_KPARAM_INFO
	.align		4
.L_624:
        /*0008*/ 	.byte	0x04, 0x17
        /*000a*/ 	.short	(.L_626 - .L_625)
.L_625:
        /*000c*/ 	.word	0x00000000
        /*0010*/ 	.short	0x0000
        /*0012*/ 	.short	0x0000
        /*0014*/ 	.byte	0x00, 0xf0, 0xa1, 0x10


	//----- nvinfo : EIATTR_SPARSE_MMA_MASK
	.align		4
.L_626:
        /*0018*/ 	.byte	0x03, 0x50
        /*001a*/ 	.short	0x0000


	//----- nvinfo : EIATTR_MAXREG_COUNT
	.align		4
        /*001c*/ 	.byte	0x03, 0x1b
        /*001e*/ 	.short	0x00ff


	//----- nvinfo : EIATTR_MERCURY_ISA_VERSION
	.align		4
        /*0020*/ 	.byte	0x03, 0x5f
        /*0022*/ 	.short	0x0101


	//----- nvinfo : EIATTR_VRC_CTA_INIT_COUNT
	.align		4
        /*0024*/ 	.byte	0x02, 0x4a
	.zero		1
	.zero		1


	//----- nvinfo : EIATTR_EXIT_INSTR_OFFSETS
	.align		4
        /*0028*/ 	.byte	0x04, 0x1c
        /*002a*/ 	.short	(.L_628 - .L_627)


	//   ....[0]....
.L_627:
        /*002c*/ 	.word	0x00000010


	//----- nvinfo : EIATTR_MAX_THREADS
	.align		4
.L_628:
        /*0030*/ 	.byte	0x04, 0x05
        /*0032*/ 	.short	(.L_630 - .L_629)
.L_629:
        /*0034*/ 	.word	0x00000100
        /*0038*/ 	.word	0x00000001
        /*003c*/ 	.word	0x00000001


	//----- nvinfo : EIATTR_CBANK_PARAM_SIZE
	.align		4
.L_630:
        /*0040*/ 	.byte	0x03, 0x19
        /*0042*/ 	.short	0x0428


	//----- nvinfo : EIATTR_PARAM_CBANK
	.align		4
        /*0044*/ 	.byte	0x04, 0x0a
        /*0046*/ 	.short	(.L_632 - .L_631)
	.align		4
.L_631:
        /*0048*/ 	.word	index@(.nv.constant0._ZN7cutlass13device_kernelIN5flash19enable_sm80_to_sm89INS1_16FlashAttnFwdSm80INS1_25CollectiveMainloopFwdSm80ILi8ELi2ELb1EN4cute5tupleIJNS5_1CILi128EEENS7_ILi96EEENS7_ILi192EEEEEELi192ENS_10bfloat16_tEfNS_4arch4Sm80ELb1ELb0ELb0ELb0ELb0ELb0ELb1ELb0EEENS1_21CollectiveEpilogueFwdINS6_IJS8_SA_S9_EEENS6_IJNS7_ILi1EEESI_SI_EEESC_SE_Li256ELb0ELb1ELb0ELb0EEENS1_30DynamicPersistentTileSchedulerILi256ELi256ELb0ELb1ELb0EEEEEEEEEvNT_6ParamsE)
        /*004c*/ 	.short	0x0380
        /*004e*/ 	.short	0x0428


	//----- nvinfo : EIATTR_SW_WAR
	.align		4
.L_632:
        /*0050*/ 	.byte	0x04, 0x36
        /*0052*/ 	.short	(.L_634 - .L_633)
.L_633:
        /*0054*/ 	.word	0x00000008
.L_634:


//--------------------- .nv.info._ZN7cutlass13device_kernelIN5flash19enable_sm80_to_sm89INS1_16FlashAttnFwdSm80INS1_25CollectiveMainloopFwdSm80ILi8ELi2ELb1EN4cute5tupleIJNS5_1CILi128EEENS7_ILi96EEENS7_ILi192EEEEEELi192ENS_10bfloat16_tEfNS_4arch4Sm80ELb1ELb0ELb0ELb1ELb0ELb0ELb1ELb0EEENS1_21CollectiveEpilogueFwdINS6_IJS8_SA_S9_EEENS6_IJNS7_ILi1EEESI_SI_EEESC_SE_Li256ELb1ELb1ELb0ELb0EEENS1_19SingleTileSchedulerILb1ELb0ELb1ELi128EEEEEEEEEvNT_6ParamsE --------------------------
	.section	.nv.info._ZN7cutlass13device_kernelIN5flash19enable_sm80_to_sm89INS1_16FlashAttnFwdSm80INS1_25CollectiveMainloopFwdSm80ILi8ELi2ELb1EN4cute5tupleIJNS5_1CILi128EEENS7_ILi96EEENS7_ILi192EEEEEELi192ENS_10bfloat16_tEfNS_4arch4Sm80ELb1ELb0ELb0ELb1ELb0ELb0ELb1ELb0EEENS1_21CollectiveEpilogueFwdINS6_IJS8_SA_S9_EEENS6_IJNS7_ILi1EEESI_SI_EEESC_SE_Li256ELb1ELb1ELb0ELb0EEENS1_19SingleTileSchedulerILb1ELb0ELb1ELi128EEEEEEEEEvNT_6ParamsE,"",@"SHT_CUDA_INFO"
	.sectionflags	@""
	.align	4


	//----- nvinfo : EIATTR_CUDA_API_VERSION
	.align		4
        /*0000*/ 	.byte	0x04, 0x37
        /*0002*/ 	.short	(.L_636 - .L_635)
.L_635:
        /*0004*/ 	.word	0x00000082


	//----- nvinfo : EIATTR_KPARAM_INFO
	.align		4
.L_636:
        /*0008*/ 	.byte	0x04, 0x17
        /*000a*/ 	.short	(.L_638 - .L_637)
.L_637:
        /*000c*/ 	.word	0x00000000
        /*0010*/ 	.short	0x0000
        /*0012*/ 	.short	0x0000
        /*0014*/ 	.byte	0x00, 0xf0, 0x61, 0x10


	//----- nvinfo : EIATTR_SPARSE_MMA_MASK
	.align		4
.L_638:
        /*0018*/ 	.byte	0x03, 0x50
        /*001a*/ 	.short	0x0000


	//----- nvinfo : EIATTR_MAXREG_COUNT
	.align		4
        /*001c*/ 	.byte	0x03, 0x1b
        /*001e*/ 	.short	0x00ff


	//----- nvinfo : EIATTR_MERCURY_ISA_VERSION
	.align		4
        /*0020*/ 	.byte	0x03, 0x5f
        /*0022*/ 	.short	0x0101


	//----- nvinfo : EIATTR_VRC_CTA_INIT_COUNT
	.align		4
        /*0024*/ 	.byte	0x02, 0x4a
	.zero		1
	.zero		1


	//----- nvinfo : EIATTR_EXIT_INSTR_OFFSETS
	.align		4
        /*0028*/ 	.byte	0x04, 0x1c
        /*002a*/ 	.short	(.L_640 - .L_639)


	//   ....[0]....
.L_639:
        /*002c*/ 	.word	0x00000010


	//----- nvinfo : EIATTR_MAX_THREADS
	.align		4
.L_640:
        /*0030*/ 	.byte	0x04, 0x05
        /*0032*/ 	.short	(.L_642 - .L_641)
.L_641:
        /*0034*/ 	.word	0x00000100
        /*0038*/ 	.word	0x00000001
        /*003c*/ 	.word	0x00000001


	//----- nvinfo : EIATTR_CBANK_PARAM_SIZE
	.align		4
.L_642:
        /*0040*/ 	.byte	0x03, 0x19
        /*0042*/ 	.short	0x0418


	//----- nvinfo : EIATTR_PARAM_CBANK
	.align		4
        /*0044*/ 	.byte	0x04, 0x0a
        /*0046*/ 	.short	(.L_644 - .L_643)
	.align		4
.L_643:
        /*0048*/ 	.word	index@(.nv.constant0._ZN7cutlass13device_kernelIN5flash19enable_sm80_to_sm89INS1_16FlashAttnFwdSm80INS1_25CollectiveMainloopFwdSm80ILi8ELi2ELb1EN4cute5tupleIJNS5_1CILi128EEENS7_ILi96EEENS7_ILi192EEEEEELi192ENS_10bfloat16_tEfNS_4arch4Sm80ELb1ELb0ELb0ELb1ELb0ELb0ELb1ELb0EEENS1_21CollectiveEpilogueFwdINS6_IJS8_SA_S9_EEENS6_IJNS7_ILi1EEESI_SI_EEESC_SE_Li256ELb1ELb1ELb0ELb0EEENS1_19SingleTileSchedulerILb1ELb0ELb1ELi128EEEEEEEEEvNT_6ParamsE)
        /*004c*/ 	.short	0x0380
        /*004e*/ 	.short	0x0418


	//----- nvinfo : EIATTR_SW_WAR
	.align		4
.L_644:
        /*0050*/ 	.byte	0x04, 0x36
        /*0052*/ 	.short	(.L_646 - .L_645)
.L_645:
        /*0054*/ 	.word	0x00000008
.L_646:


//--------------------- .nv.info._ZN7cutlass13device_kernelIN5flash19enable_sm80_to_sm89INS1_16FlashAttnFwdSm80INS1_25CollectiveMainloopFwdSm80ILi8ELi2ELb0EN4cute5tupleIJNS5_1CILi128EEENS7_ILi64EEENS7_ILi192EEEEEELi192ENS_10bfloat16_tEfNS_4arch4Sm80ELb1ELb0ELb0ELb1ELb0ELb1ELb1ELb0EEENS1_21CollectiveEpilogueFwdINS6_IJS8_SA_S9_EEENS6_IJNS7_ILi1EEESI_SI_EEESC_SE_Li256ELb1ELb1ELb0ELb0EEENS1_19SingleTileSchedulerILb1ELb0ELb1ELi128EEEEEEEEEvNT_6ParamsE --------------------------
	.section	.nv.info._ZN7cutlass13device_kernelIN5flash19enable_sm80_to_sm89INS1_16FlashAttnFwdSm80INS1_25CollectiveMainloopFwdSm80ILi8ELi2ELb0EN4cute5tupleIJNS5_1CILi128EEENS7_ILi64EEENS7_ILi192EEEEEELi192ENS_10bfloat16_tEfNS_4arch4Sm80ELb1ELb0ELb0ELb1ELb0ELb1ELb1ELb0EEENS1_21CollectiveEpilogueFwdINS6_IJS8_SA_S9_EEENS6_IJNS7_ILi1EEESI_SI_EEESC_SE_Li256ELb1ELb1ELb0ELb0EEENS1_19SingleTileSchedulerILb1ELb0ELb1ELi128EEEEEEEEEvNT_6ParamsE,"",@"SHT_CUDA_INFO"
	.sectionflags	@""
	.align	4


	//----- nvinfo : EIATTR_CUDA_API_VERSION
	.align		4
        /*0000*/ 	.byte	0x04, 0x37
        /*0002*/ 	.short	(.L_648 - .L_647)
.L_647:
        /*0004*/ 	.word	0x00000082


	//----- nvinfo : EIATTR_KPARAM_INFO
	.align		4
.L_648:
        /*0008*/ 	.byte	0x04, 0x17
        /*000a*/ 	.short	(.L_650 - .L_649)
.L_649:
        /*000c*/ 	.word	0x00000000
        /*0010*/ 	.short	0x0000
        /*0012*/ 	.short	0x0000
        /*0014*/ 	.byte	0x00, 0xf0, 0x61, 0x10


	//----- nvinfo : EIATTR_SPARSE_MMA_MASK
	.align		4
.L_650:
        /*0018*/ 	.byte	0x03, 0x50
        /*001a*/ 	.short	0x0000


	//----- nvinfo : EIATTR_MAXREG_COUNT
	.align		4
        /*001c*/ 	.byte	0x03, 0x1b
        /*001e*/ 	.short	0x00ff


	//----- nvinfo : EIATTR_MERCURY_ISA_VERSION
	.align		4
        /*0020*/ 	.byte	0x03, 0x5f
        /*0022*/ 	.short	0x0101


	//----- nvinfo : EIATTR_VRC_CTA_INIT_COUNT
	.align		4
        /*0024*/ 	.byte	0x02, 0x4a
	.zero		1
	.zero		1


	//----- nvinfo : EIATTR_EXIT_INSTR_OFFSETS
	.align		4
        /*0028*/ 	.byte	0x04, 0x1c
        /*002a*/ 	.short	(.L_652 - .L_651)


	//   ....[0]....
.L_651:
        /*002c*/ 	.word	0x00000010


	//----- nvinfo : EIATTR_MAX_THREADS
	.align		4
.L_652:
        /*0030*/ 	.byte	0x04, 0x05
        /*0032*/ 	.short	(.L_654 - .L_653)
.L_653:
        /*0034*/ 	.word	0x00000100
        /*0038*/ 	.word	0x00000001
        /*003c*/ 	.word	0x00000001


	//----- nvinfo : EIATTR_CBANK_PARAM_SIZE
	.align		4
.L_654:
        /*0040*/ 	.byte	0x03, 0x19
        /*0042*/ 	.short	0x0418


	//----- nvinfo : EIATTR_PARAM_CBANK
	.align		4
        /*0044*/ 	.byte	0x04, 0x0a
        /*0046*/ 	.short	(.L_656 - .L_655)
	.align		4
.L_655:
        /*0048*/ 	.word	index@(.nv.constant0._ZN7cutlass13device_kernelIN5flash19enable_sm80_to_sm89INS1_16FlashAttnFwdSm80INS1_25CollectiveMainloopFwdSm80ILi8ELi2ELb0EN4cute5tupleIJNS5_1CILi128EEENS7_ILi64EEENS7_ILi192EEEEEELi192ENS_10bfloat16_tEfNS_4arch4Sm80ELb1ELb0ELb0ELb1ELb0ELb1ELb1ELb0EEENS1_21CollectiveEpilogueFwdINS6_IJS8_SA_S9_EEENS6_IJNS7_ILi1EEESI_SI_EEESC_SE_Li256ELb1ELb1ELb0ELb0EEENS1_19SingleTileSchedulerILb1ELb0ELb1ELi128EEEEEEEEEvNT_6ParamsE)
        /*004c*/ 	.short	0x0380
        /*004e*/ 	.short	0x0418


	//----- nvinfo : EIATTR_SW_WAR
	.align		4
.L_656:
        /*0050*/ 	.byte	0x04, 0x36
        /*0052*/ 	.short	(.L_658 - .L_657)
.L_657:
        /*0054*/ 	.word	0x00000008
.L_658:


//--------------------- .nv.callgraph             --------------------------
	.section	.nv.callgraph,"",@"SHT_CUDA_CALLGRAPH"
	.align	4
	.sectionentsize	8
	.align		4
        /*0000*/ 	.word	0x00000000
	.align		4
        /*0004*/ 	.word	0xffffffff
	.align		4
        /*0008*/ 	.word	0x00000000
	.align		4
        /*000c*/ 	.word	0xfffffffe
	.align		4
        /*0010*/ 	.word	0x00000000
	.align		4
        /*0014*/ 	.word	0xfffffffd
	.align		4
        /*0018*/ 	.word	0x00000000
	.align		4
        /*001c*/ 	.word	0xfffffffc


//--------------------- .nv.constant4             --------------------------
	.section	.nv.constant4,"a",@progbits
	.align	8
	.align		8
.nv.constant4:
        /*0000*/ 	.dword	_ZN77_INTERNAL_591b084b_41_flash_fwd_hdim192_bf16_softcapall_sm80_cu_6987f922_29694cuda3std3__45__cpo5beginE
	.align		8
        /*0008*/ 	.dword	_ZN77_INTERNAL_591b084b_41_flash_fwd_hdim192_bf16_softcapall_sm80_cu_6987f922_29694cuda3std3__45__cpo3endE
	.align		8
        /*0010*/ 	.dword	_ZN77_INTERNAL_591b084b_41_flash_fwd_hdim192_bf16_softcapall_sm80_cu_6987f922_29694cuda3std3__45__cpo6cbeginE
	.align		8
        /*0018*/ 	.dword	_ZN77_INTERNAL_591b084b_41_flash_fwd_hdim192_bf16_softcapall_sm80_cu_6987f922_29694cuda3std3__45__cpo4cendE
	.align		8
        /*0020*/ 	.dword	_ZN77_INTERNAL_591b084b_41_flash_fwd_hdim192_bf16_softcapall_sm80_cu_6987f922_29694cuda3std3__479_GLOBAL__N__591b084b_41_flash_fwd_hdim192_bf16_softcapall_sm80_cu_6987f922_29696ignoreE
	.align		8
        /*0028*/ 	.dword	_ZN77_INTERNAL_591b084b_41_flash_fwd_hdim192_bf16_softcapall_sm80_cu_6987f922_29694cuda3std3__419piecewise_constructE
	.align		8
        /*0030*/ 	.dword	_ZN77_INTERNAL_591b084b_41_flash_fwd_hdim192_bf16_softcapall_sm80_cu_6987f922_29694cuda3std3__48in_placeE
	.align		8
        /*0038*/ 	.dword	_ZN77_INTERNAL_591b084b_41_flash_fwd_hdim192_bf16_softcapall_sm80_cu_6987f922_29694cuda3std6ranges3__45__cpo4swapE
	.align		8
        /*0040*/ 	.dword	_ZN77_INTERNAL_591b084b_41_flash_fwd_hdim192_bf16_softcapall_sm80_cu_6987f922_29694cuda3std6ranges3__45__cpo9iter_moveE
	.align		8
        /*0048*/ 	.dword	_ZN77_INTERNAL_591b084b_41_flash_fwd_hdim192_bf16_softcapall_sm80_cu_6987f922_29694cute7productE
	.align		8
        /*0050*/ 	.dword	_ZN77_INTERNAL_591b084b_41_flash_fwd_hdim192_bf16_softcapall_sm80_cu_6987f922_29694cute1_E


//--------------------- .text._ZN7cutlass13device_kernelIN5flash19enable_sm80_to_sm89INS1_16FlashAttnFwdSm80INS1_25CollectiveMainloopFwdSm80ILi8ELi1ELb1EN4cute5tupleIJNS5_1CILi128EEENS7_ILi96EEENS7_ILi192EEEEEELi192ENS_10bfloat16_tEfNS_4arch4Sm80ELb0ELb0ELb1ELb0ELb0ELb0ELb1ELb0EEENS1_21CollectiveEpilogueFwdINS6_IJS8_SA_S9_EEENS6_IJNS7_ILi1EEESI_SI_EEESC_SE_Li256ELb0ELb1ELb0ELb0EEENS1_19SingleTileSchedulerILb0ELb0ELb1ELi128EEEEEEEEEvNT_6ParamsE --------------------------
	.section	.text._ZN7cutlass13device_kernelIN5flash19enable_sm80_to_sm89INS1_16FlashAttnFwdSm80INS1_25CollectiveMainloopFwdSm80ILi8ELi1ELb1EN4cute5tupleIJNS5_1CILi128EEENS7_ILi96EEENS7_ILi192EEEEEELi192ENS_10bfloat16_tEfNS_4arch4Sm80ELb0ELb0ELb1ELb0ELb0ELb0ELb1ELb0EEENS1_21CollectiveEpilogueFwdINS6_IJS8_SA_S9_EEENS6_IJNS7_ILi1EEESI_SI_EEESC_SE_Li256ELb0ELb1ELb0ELb0EEENS1_19SingleTileSchedulerILb0ELb0ELb1ELi128EEEEEEEEEvNT_6ParamsE,"ax",@progbits
	.align	128
.text._ZN7cutlass13device_kernelIN5flash19enable_sm80_to_sm89INS1_16FlashAttnFwdSm80INS1_25CollectiveMainloopFwdSm80ILi8ELi1ELb1EN4cute5tupleIJNS5_1CILi128EEENS7_ILi96EEENS7_ILi192EEEEEELi192ENS_10bfloat16_tEfNS_4arch4Sm80ELb0ELb0ELb1ELb0ELb0ELb0ELb1ELb0EEENS1_21CollectiveEpilogueFwdINS6_IJS8_SA_S9_EEENS6_IJNS7_ILi1EEESI_SI_EEESC_SE_Li256ELb0ELb1ELb0ELb0EEENS1_19SingleTileSchedulerILb0ELb0ELb1ELi128EEEEEEEEEvNT_6ParamsE:
        .type           _ZN7cutlass13device_kernelIN5flash19enable_sm80_to_sm89INS1_16FlashAttnFwdSm80INS1_25CollectiveMainloopFwdSm80ILi8ELi1ELb1EN4cute5tupleIJNS5_1CILi128EEENS7_ILi96EEENS7_ILi192EEEEEELi192ENS_10bfloat16_tEfNS_4arch4Sm80ELb0ELb0ELb1ELb0ELb0ELb0ELb1ELb0EEENS1_21CollectiveEpilogueFwdINS6_IJS8_SA_S9_EEENS6_IJNS7_ILi1EEESI_SI_EEESC_SE_Li256ELb0ELb1ELb0ELb0EEENS1_19SingleTileSchedulerILb0ELb0ELb1ELi128EEEEEEEEEvNT_6ParamsE,@function
        .size           _ZN7cutlass13device_kernelIN5flash19enable_sm80_to_sm89INS1_16FlashAttnFwdSm80INS1_25CollectiveMainloopFwdSm80ILi8ELi1ELb1EN4cute5tupleIJNS5_1CILi128EEENS7_ILi96EEENS7_ILi192EEEEEELi192ENS_10bfloat16_tEfNS_4arch4Sm80ELb0ELb0ELb1ELb0ELb0ELb0ELb1ELb0EEENS1_21CollectiveEpilogueFwdINS6_IJS8_SA_S9_EEENS6_IJNS7_ILi1EEESI_SI_EEESC_SE_Li256ELb0ELb1ELb0ELb0EEENS1_19SingleTileSchedulerILb0ELb0ELb1ELi128EEEEEEEEEvNT_6ParamsE,(.L_x_36 - _ZN7cutlass13device_kernelIN5flash19enable_sm80_to_sm89INS1_16FlashAttnFwdSm80INS1_25CollectiveMainloopFwdSm80ILi8ELi1ELb1EN4cute5tupleIJNS5_1CILi128EEENS7_ILi96EEENS7_ILi192EEEEEELi192ENS_10bfloat16_tEfNS_4arch4Sm80ELb0ELb0ELb1ELb0ELb0ELb0ELb1ELb0EEENS1_21CollectiveEpilogueFwdINS6_IJS8_SA_S9_EEENS6_IJNS7_ILi1EEESI_SI_EEESC_SE_Li256ELb0ELb1ELb0ELb0EEENS1_19SingleTileSchedulerILb0ELb0ELb1ELi128EEEEEEEEEvNT_6ParamsE)
        .other          _ZN7cutlass13device_kernelIN5flash19enable_sm80_to_sm89INS1_16FlashAttnFwdSm80INS1_25CollectiveMainloopFwdSm80ILi8ELi1ELb1EN4cute5tupleIJNS5_1CILi128EEENS7_ILi96EEENS7_ILi192EEEEEELi192ENS_10bfloat16_tEfNS_4arch4Sm80ELb0ELb0ELb1ELb0ELb0ELb0ELb1ELb0EEENS1_21CollectiveEpilogueFwdINS6_IJS8_SA_S9_EEENS6_IJNS7_ILi1EEESI_SI_EEESC_SE_Li256ELb0ELb1ELb0ELb0EEENS1_19SingleTileSchedulerILb0ELb0ELb1ELi128EEEEEEEEEvNT_6ParamsE,@"STO_CUDA_ENTRY STV_DEFAULT"
_ZN7cutlass13device_kernelIN5flash19enable_sm80_to_sm89INS1_16FlashAttnFwdSm80INS1_25CollectiveMainloopFwdSm80ILi8ELi1ELb1EN4cute5tupleIJNS5_1CILi128EEENS7_ILi96EEENS7_ILi192EEEEEELi192ENS_10bfloat16_tEfNS_4arch4Sm80ELb0ELb0ELb1ELb0ELb0ELb0ELb1ELb0EEENS1_21CollectiveEpilogueFwdINS6_IJS8_SA_S9_EEENS6_IJNS7_ILi1EEESI_SI_EEESC_SE_Li256ELb0ELb1ELb0ELb0EEENS1_19SingleTileSchedulerILb0ELb0ELb1ELi128EEEEEEEEEvNT_6ParamsE:
[----:B------:R-:W-:Y:S01]  /*0000*/  LDC R1, c[0x0][0x37c] ;  /* 0x0000df00ff017b82 */ /* 0x000fe20000000800 */
[----:B------:R-:W-:Y:S05]  /*0010*/  EXIT ;  /* 0x000000000000794d */ /* 0x000fea0003800000 */
.L_x_0:
[----:B------:R-:W-:-:S00]  /*0020*/  BRA `(.L_x_0) ;  /* 0xfffffffc00fc7947 */ /* 0x000fc0000383ffff */
[----:B------:R-:W-:-:S00]  /*0030*/  NOP ;  /* 0x0000000000007918 */ /* 0x000fc00000000000 */
        /* <DEDUP_REMOVED lines=12> */
.L_x_36:


//--------------------- .text._ZN7cutlass13device_kernelIN5flash19enable_sm80_to_sm89INS1_16FlashAttnFwdSm80INS1_25CollectiveMainloopFwdSm80ILi8ELi1ELb1EN4cute5tupleIJNS5_1CILi128EEENS7_ILi96EEENS7_ILi192EEEEEELi192ENS_10bfloat16_tEfNS_4arch4Sm80ELb0ELb0ELb1ELb1ELb0ELb0ELb1ELb0EEENS1_21CollectiveEpilogueFwdINS6_IJS8_SA_S9_EEENS6_IJNS7_ILi1EEESI_SI_EEESC_SE_Li256ELb1ELb1ELb0ELb0EEENS1_19SingleTileSchedulerILb1ELb0ELb1ELi128EEEEEEEEEvNT_6ParamsE --------------------------
	.section	.text._ZN7cutlass13device_kernelIN5flash19enable_sm80_to_sm89INS1_16FlashAttnFwdSm80INS1_25CollectiveMainloopFwdSm80ILi8ELi1ELb1EN4cute5tupleIJNS5_1CILi128EEENS7_ILi96EEENS7_ILi192EEEEEELi192ENS_10bfloat16_tEfNS_4arch4Sm80ELb0ELb0ELb1ELb1ELb0ELb0ELb1ELb0EEENS1_21CollectiveEpilogueFwdINS6_IJS8_SA_S9_EEENS6_IJNS7_ILi1EEESI_SI_EEESC_SE_Li256ELb1ELb1ELb0ELb0EEENS1_19SingleTileSchedulerILb1ELb0ELb1ELi128EEEEEEEEEvNT_6ParamsE,"ax",@progbits
	.align	128
.text._ZN7cutlass13device_kernelIN5flash19enable_sm80_to_sm89INS1_16FlashAttnFwdSm80INS1_25CollectiveMainloopFwdSm80ILi8ELi1ELb1EN4cute5tupleIJNS5_1CILi128EEENS7_ILi96EEENS7_ILi192EEEEEELi192ENS_10bfloat16_tEfNS_4arch4Sm80ELb0ELb0ELb1ELb1ELb0ELb0ELb1ELb0EEENS1_21CollectiveEpilogueFwdINS6_IJS8_SA_S9_EEENS6_IJNS7_ILi1EEESI_SI_EEESC_SE_Li256ELb1ELb1ELb0ELb0EEENS1_19SingleTileSchedulerILb1ELb0ELb1ELi128EEEEEEEEEvNT_6ParamsE:
        .type           _ZN7cutlass13device_kernelIN5flash19enable_sm80_to_sm89INS1_16FlashAttnFwdSm80INS1_25CollectiveMainloopFwdSm80ILi8ELi1ELb1EN4cute5tupleIJNS5_1CILi128EEENS7_ILi96EEENS7_ILi192EEEEEELi192ENS_10bfloat16_tEfNS_4arch4Sm80ELb0ELb0ELb1ELb1ELb0ELb0ELb1ELb0EEENS1_21CollectiveEpilogueFwdINS6_IJS8_SA_S9_EEENS6_IJNS7_ILi1EEESI_SI_EEESC_SE_Li256ELb1ELb1ELb0ELb0EEENS1_19SingleTileSchedulerILb1ELb0ELb1ELi128EEEEEEEEEvNT_6ParamsE,@function
        .size           _ZN7cutlass13device_kernelIN5flash19enable_sm80_to_sm89INS1_16FlashAttnFwdSm80INS1_25CollectiveMainloopFwdSm80ILi8ELi1ELb1EN4cute5tupleIJNS5_1CILi128EEENS7_ILi96EEENS7_ILi192EEEEEELi192ENS_10bfloat16_tEfNS_4arch4Sm80ELb0ELb0ELb1ELb1ELb0ELb0ELb1ELb0EEENS1_21CollectiveEpilogueFwdINS6_IJS8_SA_S9_EEENS6_IJNS7_ILi1EEESI_SI_EEESC_SE_Li256ELb1ELb1ELb0ELb0EEENS1_19SingleTileSchedulerILb1ELb0ELb1ELi128EEEEEEEEEvNT_6ParamsE,(.L_x_37 - _ZN7cutlass13device_kernelIN5flash19enable_sm80_to_sm89INS1_16FlashAttnFwdSm80INS1_25CollectiveMainloopFwdSm80ILi8ELi1ELb1EN4cute5tupleIJNS5_1CILi128EEENS7_ILi96EEENS7_ILi192EEEEEELi192ENS_10bfloat16_tEfNS_4arch4Sm80ELb0ELb0ELb1ELb1ELb0ELb0ELb1ELb0EEENS1_21CollectiveEpilogueFwdINS6_IJS8_SA_S9_EEENS6_IJNS7_ILi1EEESI_SI_EEESC_SE_Li256ELb1ELb1ELb0ELb0EEENS1_19SingleTileSchedulerILb1ELb0ELb1ELi128EEEEEEEEEvNT_6ParamsE)
        .other          _ZN7cutlass13device_kernelIN5flash19enable_sm80_to_sm89INS1_16FlashAttnFwdSm80INS1_25CollectiveMainloopFwdSm80ILi8ELi1ELb1EN4cute5tupleIJNS5_1CILi128EEENS7_ILi96EEENS7_ILi192EEEEEELi192ENS_10bfloat16_tEfNS_4arch4Sm80ELb0ELb0ELb1ELb1ELb0ELb0ELb1ELb0EEENS1_21CollectiveEpilogueFwdINS6_IJS8_SA_S9_EEENS6_IJNS7_ILi1EEESI_SI_EEESC_SE_Li256ELb1ELb1ELb0ELb0EEENS1_19SingleTileSchedulerILb1ELb0ELb1ELi128EEEEEEEEEvNT_6ParamsE,@"STO_CUDA_ENTRY STV_DEFAULT"
_ZN7cutlass13device_kernelIN5flash19enable_sm80_to_sm89INS1_16FlashAttnFwdSm80INS1_25CollectiveMainloopFwdSm80ILi8ELi1ELb1EN4cute5tupleIJNS5_1CILi128EEENS7_ILi96EEENS7_ILi192EEEEEELi192ENS_10bfloat16_tEfNS_4arch4Sm80ELb0ELb0ELb1ELb1ELb0ELb0ELb1ELb0EEENS1_21CollectiveEpilogueFwdINS6_IJS8_SA_S9_EEENS6_IJNS7_ILi1EEESI_SI_EEESC_SE_Li256ELb1ELb1ELb0ELb0EEENS1_19SingleTileSchedulerILb1ELb0ELb1ELi128EEEEEEEEEvNT_6ParamsE:
[----:B------:R-:W-:Y:S01]  /*0000*/  LDC R1, c[0x0][0x37c] ;  /* 0x0000df00ff017b82 */ /* 0x000fe20000000800 */
[----:B------:R-:W-:Y:S05]  /*0010*/  EXIT ;  /* 0x000000000000794d */ /* 0x000fea0003800000 */
.L_x_1:
        /* <DEDUP_REMOVED lines=14> */
.L_x_37:


//--------------------- .text._ZN7cutlass13device_kernelIN5flash19enable_sm80_to_sm89INS1_16FlashAttnFwdSm80INS1_25CollectiveMainloopFwdSm80ILi8ELi1ELb0EN4cute5tupleIJNS5_1CILi128EEENS7_ILi64EEENS7_ILi192EEEEEELi192ENS_10bfloat16_tEfNS_4arch4Sm80ELb0ELb0ELb1ELb1ELb0ELb1ELb1ELb0EEENS1_21CollectiveEpilogueFwdINS6_IJS8_SA_S9_EEENS6_IJNS7_ILi1EEESI_SI_EEESC_SE_Li256ELb1ELb1ELb0ELb0EEENS1_19SingleTileSchedulerILb1ELb0ELb1ELi128EEEEEEEEEvNT_6ParamsE --------------------------
	.section	.text._ZN7cutlass13device_kernelIN5flash19enable_sm80_to_sm89INS1_16FlashAttnFwdSm80INS1_25CollectiveMainloopFwdSm80ILi8ELi1ELb0EN4cute5tupleIJNS5_1CILi128EEENS7_ILi64EEENS7_ILi192EEEEEELi192ENS_10bfloat16_tEfNS_4arch4Sm80ELb0ELb0ELb1ELb1ELb0ELb1ELb1ELb0EEENS1_21CollectiveEpilogueFwdINS6_IJS8_SA_S9_EEENS6_IJNS7_ILi1EEESI_SI_EEESC_SE_Li256ELb1ELb1ELb0ELb0EEENS1_19SingleTileSchedulerILb1ELb0ELb1ELi128EEEEEEEEEvNT_6ParamsE,"ax",@progbits
	.align	128
.text._ZN7cutlass13device_kernelIN5flash19enable_sm80_to_sm89INS1_16FlashAttnFwdSm80INS1_25CollectiveMainloopFwdSm80ILi8ELi1ELb0EN4cute5tupleIJNS5_1CILi128EEENS7_ILi64EEENS7_ILi192EEEEEELi192ENS_10bfloat16_tEfNS_4arch4Sm80ELb0ELb0ELb1ELb1ELb0ELb1ELb1ELb0EEENS1_21CollectiveEpilogueFwdINS6_IJS8_SA_S9_EEENS6_IJNS7_ILi1EEESI_SI_EEESC_SE_Li256ELb1ELb1ELb0ELb0EEENS1_19SingleTileSchedulerILb1ELb0ELb1ELi128EEEEEEEEEvNT_6ParamsE:
        .type           _ZN7cutlass13device_kernelIN5flash19enable_sm80_to_sm89INS1_16FlashAttnFwdSm80INS1_25CollectiveMainloopFwdSm80ILi8ELi1ELb0EN4cute5tupleIJNS5_1CILi128EEENS7_ILi64EEENS7_ILi192EEEEEELi192ENS_10bfloat16_tEfNS_4arch4Sm80ELb0ELb0ELb1ELb1ELb0ELb1ELb1ELb0EEENS1_21CollectiveEpilogueFwdINS6_IJS8_SA_S9_EEENS6_IJNS7_ILi1EEESI_SI_EEESC_SE_Li256ELb1ELb1ELb0ELb0EEENS1_19SingleTileSchedulerILb1ELb0ELb1ELi128EEEEEEEEEvNT_6ParamsE,@function
        .size           _ZN7cutlass13device_kernelIN5flash19enable_sm80_to_sm89INS1_16FlashAttnFwdSm80INS1_25CollectiveMainloopFwdSm80ILi8ELi1ELb0EN4cute5tupleIJNS5_1CILi128EEENS7_ILi64EEENS7_ILi192EEEEEELi192ENS_10bfloat16_tEfNS_4arch4Sm80ELb0ELb0ELb1ELb1ELb0ELb1ELb1ELb0EEENS1_21CollectiveEpilogueFwdINS6_IJS8_SA_S9_EEENS6_IJNS7_ILi1EEESI_SI_EEESC_SE_Li256ELb1ELb1ELb0ELb0EEENS1_19SingleTileSchedulerILb1ELb0ELb1ELi128EEEEEEEEEvNT_6ParamsE,(.L_x_38 - _ZN7cutlass13device_kernelIN5flash19enable_sm80_to_sm89INS1_16FlashAttnFwdSm80INS1_25CollectiveMainloopFwdSm80ILi8ELi1ELb0EN4cute5tupleIJNS5_1CILi128EEENS7_ILi64EEENS7_ILi192EEEEEELi192ENS_10bfloat16_tEfNS_4arch4Sm80ELb0ELb0ELb1ELb1ELb0ELb1ELb1ELb0EEENS1_21CollectiveEpilogueFwdINS6_IJS8_SA_S9_EEENS6_IJNS7_ILi1EEESI_SI_EEESC_SE_Li256ELb1ELb1ELb0ELb0EEENS1_19SingleTileSchedulerILb1ELb0ELb1ELi128EEEEEEEEEvNT_6ParamsE)
        .other          _ZN7cutlass13device_kernelIN5flash19enable_sm80_to_sm89INS1_16FlashAttnFwdSm80INS1_25CollectiveMainloopFwdSm80ILi8ELi1ELb0EN4cute5tupleIJNS5_1CILi128EEENS7_ILi64EEENS7_ILi192EEEEEELi192ENS_10bfloat16_tEfNS_4arch4Sm80ELb0ELb0ELb1ELb1ELb0ELb1ELb1ELb0EEENS1_21CollectiveEpilogueFwdINS6_IJS8_SA_S9_EEENS6_IJNS7_ILi1EEESI_SI_EEESC_SE_Li256ELb1ELb1ELb0ELb0EEENS1_19SingleTileSchedulerILb1ELb0ELb1ELi128EEEEEEEEEvNT_6ParamsE,@"STO_CUDA_ENTRY STV_DEFAULT"
_ZN7cutlass13device_kernelIN5flash19enable_sm80_to_sm89INS1_16FlashAttnFwdSm80INS1_25CollectiveMainloopFwdSm80ILi8ELi1ELb0EN4cute5tupleIJNS5_1CILi128EEENS7_ILi64EEENS7_ILi192EEEEEELi192ENS_10bfloat16_tEfNS_4arch4Sm80ELb0ELb0ELb1ELb1ELb0ELb1ELb1ELb0EEENS1_21CollectiveEpilogueFwdINS6_IJS8_SA_S9_EEENS6_IJNS7_ILi1EEESI_SI_EEESC_SE_Li256ELb1ELb1ELb0ELb0EEENS1_19SingleTileSchedulerILb1ELb0ELb1ELi128EEEEEEEEEvNT_6ParamsE:
[----:B------:R-:W-:Y:S01]  /*0000*/  LDC R1, c[0x0][0x37c] ;  /* 0x0000df00ff017b82 */ /* 0x000fe20000000800 */
[----:B------:R-:W-:Y:S05]  /*0010*/  EXIT ;  /* 0x000000000000794d */ /* 0x000fea0003800000 */
.L_x_2:
        /* <DEDUP_REMOVED lines=14> */
.L_x_38:


//--------------------- .text._ZN7cutlass13device_kernelIN5flash19enable_sm80_to_sm89INS1_16FlashAttnFwdSm80INS1_25CollectiveMainloopFwdSm80ILi8ELi1ELb0EN4cute5tupleIJNS5_1CILi128EEENS7_ILi64EEENS7_ILi192EEEEEELi192ENS_10bfloat16_tEfNS_4arch4Sm80ELb0ELb1ELb1ELb0ELb0ELb0ELb1ELb0EEENS1_21CollectiveEpilogueFwdINS6_IJS8_SA_S9_EEENS6_IJNS7_ILi1EEESI_SI_EEESC_SE_Li256ELb0ELb1ELb0ELb0EEENS1_19SingleTileSchedulerILb0ELb0ELb1ELi128EEEEEEEEEvNT_6ParamsE --------------------------
	.section	.text._ZN7cutlass13device_kernelIN5flash19enable_sm80_to_sm89INS1_16FlashAttnFwdSm80INS1_25CollectiveMainloopFwdSm80ILi8ELi1ELb0EN4cute5tupleIJNS5_1CILi128EEENS7_ILi64EEENS7_ILi192EEEEEELi192ENS_10bfloat16_tEfNS_4arch4Sm80ELb0ELb1ELb1ELb0ELb0ELb0ELb1ELb0EEENS1_21CollectiveEpilogueFwdINS6_IJS8_SA_S9_EEENS6_IJNS7_ILi1EEESI_SI_EEESC_SE_Li256ELb0ELb1ELb0ELb0EEENS1_19SingleTileSchedulerILb0ELb0ELb1ELi128EEEEEEEEEvNT_6ParamsE,"ax",@progbits
	.align	128
.text._ZN7cutlass13device_kernelIN5flash19enable_sm80_to_sm89INS1_16FlashAttnFwdSm80INS1_25CollectiveMainloopFwdSm80ILi8ELi1ELb0EN4cute5tupleIJNS5_1CILi128EEENS7_ILi64EEENS7_ILi192EEEEEELi192ENS_10bfloat16_tEfNS_4arch4Sm80ELb0ELb1ELb1ELb0ELb0ELb0ELb1ELb0EEENS1_21CollectiveEpilogueFwdINS6_IJS8_SA_S9_EEENS6_IJNS7_ILi1EEESI_SI_EEESC_SE_Li256ELb0ELb1ELb0ELb0EEENS1_19SingleTileSchedulerILb0ELb0ELb1ELi128EEEEEEEEEvNT_6ParamsE:
        .type           _ZN7cutlass13device_kernelIN5flash19enable_sm80_to_sm89INS1_16FlashAttnFwdSm80INS1_25CollectiveMainloopFwdSm80ILi8ELi1ELb0EN4cute5tupleIJNS5_1CILi128EEENS7_ILi64EEENS7_ILi192EEEEEELi192ENS_10bfloat16_tEfNS_4arch4Sm80ELb0ELb1ELb1ELb0ELb0ELb0ELb1ELb0EEENS1_21CollectiveEpilogueFwdINS6_IJS8_SA_S9_EEENS6_IJNS7_ILi1EEESI_SI_EEESC_SE_Li256ELb0ELb1ELb0ELb0EEENS1_19SingleTileSchedulerILb0ELb0ELb1ELi128EEEEEEEEEvNT_6ParamsE,@function
        .size           _ZN7cutlass13device_kernelIN5flash19enable_sm80_to_sm89INS1_16FlashAttnFwdSm80INS1_25CollectiveMainloopFwdSm80ILi8ELi1ELb0EN4cute5tupleIJNS5_1CILi128EEENS7_ILi64EEENS7_ILi192EEEEEELi192ENS_10bfloat16_tEfNS_4arch4Sm80ELb0ELb1ELb1ELb0ELb0ELb0ELb1ELb0EEENS1_21CollectiveEpilogueFwdINS6_IJS8_SA_S9_EEENS6_IJNS7_ILi1EEESI_SI_EEESC_SE_Li256ELb0ELb1ELb0ELb0EEENS1_19SingleTileSchedulerILb0ELb0ELb1ELi128EEEEEEEEEvNT_6ParamsE,(.L_x_39 - _ZN7cutlass13device_kernelIN5flash19enable_sm80_to_sm89INS1_16FlashAttnFwdSm80INS1_25CollectiveMainloopFwdSm80ILi8ELi1ELb0EN4cute5tupleIJNS5_1CILi128EEENS7_ILi64EEENS7_ILi192EEEEEELi192ENS_10bfloat16_tEfNS_4arch4Sm80ELb0ELb1ELb1ELb0ELb0ELb0ELb1ELb0EEENS1_21CollectiveEpilogueFwdINS6_IJS8_SA_S9_EEENS6_IJNS7_ILi1EEESI_SI_EEESC_SE_Li256ELb0ELb1ELb0ELb0EEENS1_19SingleTileSchedulerILb0ELb0ELb1ELi128EEEEEEEEEvNT_6ParamsE)
        .other          _ZN7cutlass13device_kernelIN5flash19enable_sm80_to_sm89INS1_16FlashAttnFwdSm80INS1_25CollectiveMainloopFwdSm80ILi8ELi1ELb0EN4cute5tupleIJNS5_1CILi128EEENS7_ILi64EEENS7_ILi192EEEEEELi192ENS_10bfloat16_tEfNS_4arch4Sm80ELb0ELb1ELb1ELb0ELb0ELb0ELb1ELb0EEENS1_21CollectiveEpilogueFwdINS6_IJS8_SA_S9_EEENS6_IJNS7_ILi1EEESI_SI_EEESC_SE_Li256ELb0ELb1ELb0ELb0EEENS1_19SingleTileSchedulerILb0ELb0ELb1ELi128EEEEEEEEEvNT_6ParamsE,@"STO_CUDA_ENTRY STV_DEFAULT"
_ZN7cutlass13device_kernelIN5flash19enable_sm80_to_sm89INS1_16FlashAttnFwdSm80INS1_25CollectiveMainloopFwdSm80ILi8ELi1ELb0EN4cute5tupleIJNS5_1CILi128EEENS7_ILi64EEENS7_ILi192EEEEEELi192ENS_10bfloat16_tEfNS_4arch4Sm80ELb0ELb1ELb1ELb0ELb0ELb0ELb1ELb0EEENS1_21CollectiveEpilogueFwdINS6_IJS8_SA_S9_EEENS6_IJNS7_ILi1EEESI_SI_EEESC_SE_Li256ELb0ELb1ELb0ELb0EEENS1_19SingleTileSchedulerILb0ELb0ELb1ELi128EEEEEEEEEvNT_6ParamsE:
[----:B------:R-:W-:Y:S01]  /*0000*/  LDC R1, c[0x0][0x37c] ;  /* 0x0000df00ff017b82 */ /* 0x000fe20000000800 */
[----:B------:R-:W-:Y:S05]  /*0010*/  EXIT ;  /* 0x000000000000794d */ /* 0x000fea0003800000 */
.L_x_3:
        /* <DEDUP_REMOVED lines=14> */
.L_x_39:


//--------------------- .text._ZN7cutlass13device_kernelIN5flash19enable_sm80_to_sm89INS1_16FlashAttnFwdSm80INS1_25CollectiveMainloopFwdSm80ILi8ELi1ELb0EN4cute5tupleIJNS5_1CILi128EEENS7_ILi64EEENS7_ILi192EEEEEELi192ENS_10bfloat16_tEfNS_4arch4Sm80ELb0ELb1ELb1ELb1ELb0ELb0ELb1ELb0EEENS1_21CollectiveEpilogueFwdINS6_IJS8_SA_S9_EEENS6_IJNS7_ILi1EEESI_SI_EEESC_SE_Li256ELb1ELb1ELb0ELb0EEENS1_19SingleTileSchedulerILb1ELb0ELb1ELi128EEEEEEEEEvNT_6ParamsE --------------------------
	.section	.text._ZN7cutlass13device_kernelIN5flash19enable_sm80_to_sm89INS1_16FlashAttnFwdSm80INS1_25CollectiveMainloopFwdSm80ILi8ELi1ELb0EN4cute5tupleIJNS5_1CILi128EEENS7_ILi64EEENS7_ILi192EEEEEELi192ENS_10bfloat16_tEfNS_4arch4Sm80ELb0ELb1ELb1ELb1ELb0ELb0ELb1ELb0EEENS1_21CollectiveEpilogueFwdINS6_IJS8_SA_S9_EEENS6_IJNS7_ILi1EEESI_SI_EEESC_SE_Li256ELb1ELb1ELb0ELb0EEENS1_19SingleTileSchedulerILb1ELb0ELb1ELi128EEEEEEEEEvNT_6ParamsE,"ax",@progbits
	.align	128
.text._ZN7cutlass13device_kernelIN5flash19enable_sm80_to_sm89INS1_16FlashAttnFwdSm80INS1_25CollectiveMainloopFwdSm80ILi8ELi1ELb0EN4cute5tupleIJNS5_1CILi128EEENS7_ILi64EEENS7_ILi192EEEEEELi192ENS_10bfloat16_tEfNS_4arch4Sm80ELb0ELb1ELb1ELb1ELb0ELb0ELb1ELb0EEENS1_21CollectiveEpilogueFwdINS6_IJS8_SA_S9_EEENS6_IJNS7_ILi1EEESI_SI_EEESC_SE_Li256ELb1ELb1ELb0ELb0EEENS1_19SingleTileSchedulerILb1ELb0ELb1ELi128EEEEEEEEEvNT_6ParamsE:
        .type           _ZN7cutlass13device_kernelIN5flash19enable_sm80_to_sm89INS1_16FlashAttnFwdSm80INS1_25CollectiveMainloopFwdSm80ILi8ELi1ELb0EN4cute5tupleIJNS5_1CILi128EEENS7_ILi64EEENS7_ILi192EEEEEELi192ENS_10bfloat16_tEfNS_4arch4Sm80ELb0ELb1ELb1ELb1ELb0ELb0ELb1ELb0EEENS1_21CollectiveEpilogueFwdINS6_IJS8_SA_S9_EEENS6_IJNS7_ILi1EEESI_SI_EEESC_SE_Li256ELb1ELb1ELb0ELb0EEENS1_19SingleTileSchedulerILb1ELb0ELb1ELi128EEEEEEEEEvNT_6ParamsE,@function
        .size           _ZN7cutlass13device_kernelIN5flash19enable_sm80_to_sm89INS1_16FlashAttnFwdSm80INS1_25CollectiveMainloopFwdSm80ILi8ELi1ELb0EN4cute5tupleIJNS5_1CILi128EEENS7_ILi64EEENS7_ILi192EEEEEELi192ENS_10bfloat16_tEfNS_4arch4Sm80ELb0ELb1ELb1ELb1ELb0ELb0ELb1ELb0EEENS1_21CollectiveEpilogueFwdINS6_IJS8_SA_S9_EEENS6_IJNS7_ILi1EEESI_SI_EEESC_SE_Li256ELb1ELb1ELb0ELb0EEENS1_19SingleTileSchedulerILb1ELb0ELb1ELi128EEEEEEEEEvNT_6ParamsE,(.L_x_40 - _ZN7cutlass13device_kernelIN5flash19enable_sm80_to_sm89INS1_16FlashAttnFwdSm80INS1_25CollectiveMainloopFwdSm80ILi8ELi1ELb0EN4cute5tupleIJNS5_1CILi128EEENS7_ILi64EEENS7_ILi192EEEEEELi192ENS_10bfloat16_tEfNS_4arch4Sm80ELb0ELb1ELb1ELb1ELb0ELb0ELb1ELb0EEENS1_21CollectiveEpilogueFwdINS6_IJS8_SA_S9_EEENS6_IJNS7_ILi1EEESI_SI_EEESC_SE_Li256ELb1ELb1ELb0ELb0EEENS1_19SingleTileSchedulerILb1ELb0ELb1ELi128EEEEEEEEEvNT_6ParamsE)
        .other          _ZN7cutlass13device_kernelIN5flash19enable_sm80_to_sm89INS1_16FlashAttnFwdSm80INS1_25CollectiveMainloopFwdSm80ILi8ELi1ELb0EN4cute5tupleIJNS5_1CILi128EEENS7_ILi64EEENS7_ILi192EEEEEELi192ENS_10bfloat16_tEfNS_4arch4Sm80ELb0ELb1ELb1ELb1ELb0ELb0ELb1ELb0EEENS1_21CollectiveEpilogueFwdINS6_IJS8_SA_S9_EEENS6_IJNS7_ILi1EEESI_SI_EEESC_SE_Li256ELb1ELb1ELb0ELb0EEENS1_19SingleTileSchedulerILb1ELb0ELb1ELi128EEEEEEEEEvNT_6ParamsE,@"STO_CUDA_ENTRY STV_DEFAULT"
_ZN7cutlass13device_kernelIN5flash19enable_sm80_to_sm89INS1_16FlashAttnFwdSm80INS1_25CollectiveMainloopFwdSm80ILi8ELi1ELb0EN4cute5tupleIJNS5_1CILi128EEENS7_ILi64EEENS7_ILi192EEEEEELi192ENS_10bfloat16_tEfNS_4arch4Sm80ELb0ELb1ELb1ELb1ELb0ELb0ELb1ELb0EEENS1_21CollectiveEpilogueFwdINS6_IJS8_SA_S9_EEENS6_IJNS7_ILi1EEESI_SI_EEESC_SE_Li256ELb1ELb1ELb0ELb0EEENS1_19SingleTileSchedulerILb1ELb0ELb1ELi128EEEEEEEEEvNT_6ParamsE:
[----:B------:R-:W-:Y:S01]  /*0000*/  LDC R1, c[0x0][0x37c] ;  /* 0x0000df00ff017b82 */ /* 0x000fe20000000800 */
[----:B------:R-:W-:Y:S05]  /*0010*/  EXIT ;  /* 0x000000000000794d */ /* 0x000fea0003800000 */
.L_x_4:
        /* <DEDUP_REMOVED lines=14> */
.L_x_40:


//--------------------- .text._ZN7cutlass13device_kernelIN5flash19enable_sm80_to_sm89INS1_16FlashAttnFwdSm80INS1_25CollectiveMainloopFwdSm80ILi8ELi1ELb0EN4cute5tupleIJNS5_1CILi128EEENS7_ILi64EEENS7_ILi192EEEEEELi192ENS_10bfloat16_tEfNS_4arch4Sm80ELb0ELb1ELb1ELb1ELb0ELb1ELb1ELb0EEENS1_21CollectiveEpilogueFwdINS6_IJS8_SA_S9_EEENS6_IJNS7_ILi1EEESI_SI_EEESC_SE_Li256ELb1ELb1ELb0ELb0EEENS1_19SingleTileSchedulerILb1ELb0ELb1ELi128EEEEEEEEEvNT_6ParamsE --------------------------
	.section	.text._ZN7cutlass13device_kernelIN5flash19enable_sm80_to_sm89INS1_16FlashAttnFwdSm80INS1_25CollectiveMainloopFwdSm80ILi8ELi1ELb0EN4cute5tupleIJNS5_1CILi128EEENS7_ILi64EEENS7_ILi192EEEEEELi192ENS_10bfloat16_tEfNS_4arch4Sm80ELb0ELb1ELb1ELb1ELb0ELb1ELb1ELb0EEENS1_21CollectiveEpilogueFwdINS6_IJS8_SA_S9_EEENS6_IJNS7_ILi1EEESI_SI_EEESC_SE_Li256ELb1ELb1ELb0ELb0EEENS1_19SingleTileSchedulerILb1ELb0ELb1ELi128EEEEEEEEEvNT_6ParamsE,"ax",@progbits
	.align	128
.text._ZN7cutlass13device_kernelIN5flash19enable_sm80_to_sm89INS1_16FlashAttnFwdSm80INS1_25CollectiveMainloopFwdSm80ILi8ELi1ELb0EN4cute5tupleIJNS5_1CILi128EEENS7_ILi64EEENS7_ILi192EEEEEELi192ENS_10bfloat16_tEfNS_4arch4Sm80ELb0ELb1ELb1ELb1ELb0ELb1ELb1ELb0EEENS1_21CollectiveEpilogueFwdINS6_IJS8_SA_S9_EEENS6_IJNS7_ILi1EEESI_SI_EEESC_SE_Li256ELb1ELb1ELb0ELb0EEENS1_19SingleTileSchedulerILb1ELb0ELb1ELi128EEEEEEEEEvNT_6ParamsE:
        .type           _ZN7cutlass13device_kernelIN5flash19enable_sm80_to_sm89INS1_16FlashAttnFwdSm80INS1_25CollectiveMainloopFwdSm80ILi8ELi1ELb0EN4cute5tupleIJNS5_1CILi128EEENS7_ILi64EEENS7_ILi192EEEEEELi192ENS_10bfloat16_tEfNS_4arch4Sm80ELb0ELb1ELb1ELb1ELb0ELb1ELb1ELb0EEENS1_21CollectiveEpilogueFwdINS6_IJS8_SA_S9_EEENS6_IJNS7_ILi1EEESI_SI_EEESC_SE_Li256ELb1ELb1ELb0ELb0EEENS1_19SingleTileSchedulerILb1ELb0ELb1ELi128EEEEEEEEEvNT_6ParamsE,@function
        .size           _ZN7cutlass13device_kernelIN5flash19enable_sm80_to_sm89INS1_16FlashAttnFwdSm80INS1_25CollectiveMainloopFwdSm80ILi8ELi1ELb0EN4cute5tupleIJNS5_1CILi128EEENS7_ILi64EEENS7_ILi192EEEEEELi192ENS_10bfloat16_tEfNS_4arch4Sm80ELb0ELb1ELb1ELb1ELb0ELb1ELb1ELb0EEENS1_21CollectiveEpilogueFwdINS6_IJS8_SA_S9_EEENS6_IJNS7_ILi1EEESI_SI_EEESC_SE_Li256ELb1ELb1ELb0ELb0EEENS1_19SingleTileSchedulerILb1ELb0ELb1ELi128EEEEEEEEEvNT_6ParamsE,(.L_x_41 - _ZN7cutlass13device_kernelIN5flash19enable_sm80_to_sm89INS1_16FlashAttnFwdSm80INS1_25CollectiveMainloopFwdSm80ILi8ELi1ELb0EN4cute5tupleIJNS5_1CILi128EEENS7_ILi64EEENS7_ILi192EEEEEELi192ENS_10bfloat16_tEfNS_4arch4Sm80ELb0ELb1ELb1ELb1ELb0ELb1ELb1ELb0EEENS1_21CollectiveEpilogueFwdINS6_IJS8_SA_S9_EEENS6_IJNS7_ILi1EEESI_SI_EEESC_SE_Li256ELb1ELb1ELb0ELb0EEENS1_19SingleTileSchedulerILb1ELb0ELb1ELi128EEEEEEEEEvNT_6ParamsE)
        .other          _ZN7cutlass13device_kernelIN5flash19enable_sm80_to_sm89INS1_16FlashAttnFwdSm80INS1_25CollectiveMainloopFwdSm80ILi8ELi1ELb0EN4cute5tupleIJNS5_1CILi128EEENS7_ILi64EEENS7_ILi192EEEEEELi192ENS_10bfloat16_tEfNS_4arch4Sm80ELb0ELb1ELb1ELb1ELb0ELb1ELb1ELb0EEENS1_21CollectiveEpilogueFwdINS6_IJS8_SA_S9_EEENS6_IJNS7_ILi1EEESI_SI_EEESC_SE_Li256ELb1ELb1ELb0ELb0EEENS1_19SingleTileSchedulerILb1ELb0ELb1ELi128EEEEEEEEEvNT_6ParamsE,@"STO_CUDA_ENTRY STV_DEFAULT"
_ZN7cutlass13device_kernelIN5flash19enable_sm80_to_sm89INS1_16FlashAttnFwdSm80INS1_25CollectiveMainloopFwdSm80ILi8ELi1ELb0EN4cute5tupleIJNS5_1CILi128EEENS7_ILi64EEENS7_ILi192EEEEEELi192ENS_10bfloat16_tEfNS_4arch4Sm80ELb0ELb1ELb1ELb1ELb0ELb1ELb1ELb0EEENS1_21CollectiveEpilogueFwdINS6_IJS8_SA_S9_EEENS6_IJNS7_ILi1EEESI_SI_EEESC_SE_Li256ELb1ELb1ELb0ELb0EEENS1_19SingleTileSchedulerILb1ELb0ELb1ELi128EEEEEEEEEvNT_6ParamsE:
[----:B------:R-:W-:Y:S01]  /*0000*/  LDC R1, c[0x0][0x37c] ;  /* 0x0000df00ff017b82 */ /* 0x000fe20000000800 */
[----:B------:R-:W-:Y:S05]  /*0010*/  EXIT ;  /* 0x000000000000794d */ /* 0x000fea0003800000 */
.L_x_5:
        /* <DEDUP_REMOVED lines=14> */
.L_x_41:


//--------------------- .text._ZN7cutlass13device_kernelIN5flash19enable_sm80_to_sm89INS1_16FlashAttnFwdSm80INS1_25CollectiveMainloopFwdSm80ILi8ELi1ELb1EN4cute5tupleIJNS5_1CILi128EEENS7_ILi96EEENS7_ILi192EEEEEELi192ENS_10bfloat16_tEfNS_4arch4Sm80ELb1ELb0ELb1ELb0ELb0ELb0ELb1ELb0EEENS1_21CollectiveEpilogueFwdINS6_IJS8_SA_S9_EEENS6_IJNS7_ILi1EEESI_SI_EEESC_SE_Li256ELb0ELb1ELb0ELb0EEENS1_30DynamicPersistentTileSchedulerILi256ELi256ELb0ELb1ELb0EEEEEEEEEvNT_6ParamsE --------------------------
	.section	.text._ZN7cutlass13device_kernelIN5flash19enable_sm80_to_sm89INS1_16FlashAttnFwdSm80INS1_25CollectiveMainloopFwdSm80ILi8ELi1ELb1EN4cute5tupleIJNS5_1CILi128EEENS7_ILi96EEENS7_ILi192EEEEEELi192ENS_10bfloat16_tEfNS_4arch4Sm80ELb1ELb0ELb1ELb0ELb0ELb0ELb1ELb0EEENS1_21CollectiveEpilogueFwdINS6_IJS8_SA_S9_EEENS6_IJNS7_ILi1EEESI_SI_EEESC_SE_Li256ELb0ELb1ELb0ELb0EEENS1_30DynamicPersistentTileSchedulerILi256ELi256ELb0ELb1ELb0EEEEEEEEEvNT_6ParamsE,"ax",@progbits
	.align	128
.text._ZN7cutlass13device_kernelIN5flash19enable_sm80_to_sm89INS1_16FlashAttnFwdSm80INS1_25CollectiveMainloopFwdSm80ILi8ELi1ELb1EN4cute5tupleIJNS5_1CILi128EEENS7_ILi96EEENS7_ILi192EEEEEELi192ENS_10bfloat16_tEfNS_4arch4Sm80ELb1ELb0ELb1ELb0ELb0ELb0ELb1ELb0EEENS1_21CollectiveEpilogueFwdINS6_IJS8_SA_S9_EEENS6_IJNS7_ILi1EEESI_SI_EEESC_SE_Li256ELb0ELb1ELb0ELb0EEENS1_30DynamicPersistentTileSchedulerILi256ELi256ELb0ELb1ELb0EEEEEEEEEvNT_6ParamsE:
        .type           _ZN7cutlass13device_kernelIN5flash19enable_sm80_to_sm89INS1_16FlashAttnFwdSm80INS1_25CollectiveMainloopFwdSm80ILi8ELi1ELb1EN4cute5tupleIJNS5_1CILi128EEENS7_ILi96EEENS7_ILi192EEEEEELi192ENS_10bfloat16_tEfNS_4arch4Sm80ELb1ELb0ELb1ELb0ELb0ELb0ELb1ELb0EEENS1_21CollectiveEpilogueFwdINS6_IJS8_SA_S9_EEENS6_IJNS7_ILi1EEESI_SI_EEESC_SE_Li256ELb0ELb1ELb0ELb0EEENS1_30DynamicPersistentTileSchedulerILi256ELi256ELb0ELb1ELb0EEEEEEEEEvNT_6ParamsE,@function
        .size           _ZN7cutlass13device_kernelIN5flash19enable_sm80_to_sm89INS1_16FlashAttnFwdSm80INS1_25CollectiveMainloopFwdSm80ILi8ELi1ELb1EN4cute5tupleIJNS5_1CILi128EEENS7_ILi96EEENS7_ILi192EEEEEELi192ENS_10bfloat16_tEfNS_4arch4Sm80ELb1ELb0ELb1ELb0ELb0ELb0ELb1ELb0EEENS1_21CollectiveEpilogueFwdINS6_IJS8_SA_S9_EEENS6_IJNS7_ILi1EEESI_SI_EEESC_SE_Li256ELb0ELb1ELb0ELb0EEENS1_30DynamicPersistentTileSchedulerILi256ELi256ELb0ELb1ELb0EEEEEEEEEvNT_6ParamsE,(.L_x_42 - _ZN7cutlass13device_kernelIN5flash19enable_sm80_to_sm89INS1_16FlashAttnFwdSm80INS1_25CollectiveMainloopFwdSm80ILi8ELi1ELb1EN4cute5tupleIJNS5_1CILi128EEENS7_ILi96EEENS7_ILi192EEEEEELi192ENS_10bfloat16_tEfNS_4arch4Sm80ELb1ELb0ELb1ELb0ELb0ELb0ELb1ELb0EEENS1_21CollectiveEpilogueFwdINS6_IJS8_SA_S9_EEENS6_IJNS7_ILi1EEESI_SI_EEESC_SE_Li256ELb0ELb1ELb0ELb0EEENS1_30DynamicPersistentTileSchedulerILi256ELi256ELb0ELb1ELb0EEEEEEEEEvNT_6ParamsE)
        .other          _ZN7cutlass13device_kernelIN5flash19enable_sm80_to_sm89INS1_16FlashAttnFwdSm80INS1_25CollectiveMainloopFwdSm80ILi8ELi1ELb1EN4cute5tupleIJNS5_1CILi128EEENS7_ILi96EEENS7_ILi192EEEEEELi192ENS_10bfloat16_tEfNS_4arch4Sm80ELb1ELb0ELb1ELb0ELb0ELb0ELb1ELb0EEENS1_21CollectiveEpilogueFwdINS6_IJS8_SA_S9_EEENS6_IJNS7_ILi1EEESI_SI_EEESC_SE_Li256ELb0ELb1ELb0ELb0EEENS1_30DynamicPersistentTileSchedulerILi256ELi256ELb0ELb1ELb0EEEEEEEEEvNT_6ParamsE,@"STO_CUDA_ENTRY STV_DEFAULT"
_ZN7cutlass13device_kernelIN5flash19enable_sm80_to_sm89INS1_16FlashAttnFwdSm80INS1_25CollectiveMainloopFwdSm80ILi8ELi1ELb1EN4cute5tupleIJNS5_1CILi128EEENS7_ILi96EEENS7_ILi192EEEEEELi192ENS_10bfloat16_tEfNS_4arch4Sm80ELb1ELb0ELb1ELb0ELb0ELb0ELb1ELb0EEENS1_21CollectiveEpilogueFwdINS6_IJS8_SA_S9_EEENS6_IJNS7_ILi1EEESI_SI_EEESC_SE_Li256ELb0ELb1ELb0ELb0EEENS1_30DynamicPersistentTileSchedulerILi256ELi256ELb0ELb1ELb0EEEEEEEEEvNT_6ParamsE:
[----:B------:R-:W-:Y:S01]  /*0000*/  LDC R1, c[0x0][0x37c] ;  /* 0x0000df00ff017b82 */ /* 0x000fe20000000800 */
[----:B------:R-:W-:Y:S05]  /*0010*/  EXIT ;  /* 0x000000000000794d */ /* 0x000fea0003800000 */
.L_x_6:
        /* <DEDUP_REMOVED lines=14> */
.L_x_42:


//--------------------- .text._ZN7cutlass13device_kernelIN5flash19enable_sm80_to_sm89INS1_16FlashAttnFwdSm80INS1_25CollectiveMainloopFwdSm80ILi8ELi1ELb1EN4cute5tupleIJNS5_1CILi128EEENS7_ILi96EEENS7_ILi192EEEEEELi192ENS_10bfloat16_tEfNS_4arch4Sm80ELb1ELb0ELb1ELb1ELb0ELb0ELb1ELb0EEENS1_21CollectiveEpilogueFwdINS6_IJS8_SA_S9_EEENS6_IJNS7_ILi1EEESI_SI_EEESC_SE_Li256ELb1ELb1ELb0ELb0EEENS1_19SingleTileSchedulerILb1ELb0ELb1ELi128EEEEEEEEEvNT_6ParamsE --------------------------
	.section	.text._ZN7cutlass13device_kernelIN5flash19enable_sm80_to_sm89INS1_16FlashAttnFwdSm80INS1_25CollectiveMainloopFwdSm80ILi8ELi1ELb1EN4cute5tupleIJNS5_1CILi128EEENS7_ILi96EEENS7_ILi192EEEEEELi192ENS_10bfloat16_tEfNS_4arch4Sm80ELb1ELb0ELb1ELb1ELb0ELb0ELb1ELb0EEENS1_21CollectiveEpilogueFwdINS6_IJS8_SA_S9_EEENS6_IJNS7_ILi1EEESI_SI_EEESC_SE_Li256ELb1ELb1ELb0ELb0EEENS1_19SingleTileSchedulerILb1ELb0ELb1ELi128EEEEEEEEEvNT_6ParamsE,"ax",@progbits
	.align	128
.text._ZN7cutlass13device_kernelIN5flash19enable_sm80_to_sm89INS1_16FlashAttnFwdSm80INS1_25CollectiveMainloopFwdSm80ILi8ELi1ELb1EN4cute5tupleIJNS5_1CILi128EEENS7_ILi96EEENS7_ILi192EEEEEELi192ENS_10bfloat16_tEfNS_4arch4Sm80ELb1ELb0ELb1ELb1ELb0ELb0ELb1ELb0EEENS1_21CollectiveEpilogueFwdINS6_IJS8_SA_S9_EEENS6_IJNS7_ILi1EEESI_SI_EEESC_SE_Li256ELb1ELb1ELb0ELb0EEENS1_19SingleTileSchedulerILb1ELb0ELb1ELi128EEEEEEEEEvNT_6ParamsE:
        .type           _ZN7cutlass13device_kernelIN5flash19enable_sm80_to_sm89INS1_16FlashAttnFwdSm80INS1_25CollectiveMainloopFwdSm80ILi8ELi1ELb1EN4cute5tupleIJNS5_1CILi128EEENS7_ILi96EEENS7_ILi192EEEEEELi192ENS_10bfloat16_tEfNS_4arch4Sm80ELb1ELb0ELb1ELb1ELb0ELb0ELb1ELb0EEENS1_21CollectiveEpilogueFwdINS6_IJS8_SA_S9_EEENS6_IJNS7_ILi1EEESI_SI_EEESC_SE_Li256ELb1ELb1ELb0ELb0EEENS1_19SingleTileSchedulerILb1ELb0ELb1ELi128EEEEEEEEEvNT_6ParamsE,@function
        .size           _ZN7cutlass13device_kernelIN5flash19enable_sm80_to_sm89INS1_16FlashAttnFwdSm80INS1_25CollectiveMainloopFwdSm80ILi8ELi1ELb1EN4cute5tupleIJNS5_1CILi128EEENS7_ILi96EEENS7_ILi192EEEEEELi192ENS_10bfloat16_tEfNS_4arch4Sm80ELb1ELb0ELb1ELb1ELb0ELb0ELb1ELb0EEENS1_21CollectiveEpilogueFwdINS6_IJS8_SA_S9_EEENS6_IJNS7_ILi1EEESI_SI_EEESC_SE_Li256ELb1ELb1ELb0ELb0EEENS1_19SingleTileSchedulerILb1ELb0ELb1ELi128EEEEEEEEEvNT_6ParamsE,(.L_x_43 - _ZN7cutlass13device_kernelIN5flash19enable_sm80_to_sm89INS1_16FlashAttnFwdSm80INS1_25CollectiveMainloopFwdSm80ILi8ELi1ELb1EN4cute5tupleIJNS5_1CILi128EEENS7_ILi96EEENS7_ILi192EEEEEELi192ENS_10bfloat16_tEfNS_4arch4Sm80ELb1ELb0ELb1ELb1ELb0ELb0ELb1ELb0EEENS1_21CollectiveEpilogueFwdINS6_IJS8_SA_S9_EEENS6_IJNS7_ILi1EEESI_SI_EEESC_SE_Li256ELb1ELb1ELb0ELb0EEENS1_19SingleTileSchedulerILb1ELb0ELb1ELi128EEEEEEEEEvNT_6ParamsE)
        .other          _ZN7cutlass13device_kernelIN5flash19enable_sm80_to_sm89INS1_16FlashAttnFwdSm80INS1_25CollectiveMainloopFwdSm80ILi8ELi1ELb1EN4cute5tupleIJNS5_1CILi128EEENS7_ILi96EEENS7_ILi192EEEEEELi192ENS_10bfloat16_tEfNS_4arch4Sm80ELb1ELb0ELb1ELb1ELb0ELb0ELb1ELb0EEENS1_21CollectiveEpilogueFwdINS6_IJS8_SA_S9_EEENS6_IJNS7_ILi1EEESI_SI_EEESC_SE_Li256ELb1ELb1ELb0ELb0EEENS1_19SingleTileSchedulerILb1ELb0ELb1ELi128EEEEEEEEEvNT_6ParamsE,@"STO_CUDA_ENTRY STV_DEFAULT"
_ZN7cutlass13device_kernelIN5flash19enable_sm80_to_sm89INS1_16FlashAttnFwdSm80INS1_25CollectiveMainloopFwdSm80ILi8ELi1ELb1EN4cute5tupleIJNS5_1CILi128EEENS7_ILi96EEENS7_ILi192EEEEEELi192ENS_10bfloat16_tEfNS_4arch4Sm80ELb1ELb0ELb1ELb1ELb0ELb0ELb1ELb0EEENS1_21CollectiveEpilogueFwdINS6_IJS8_SA_S9_EEENS6_IJNS7_ILi1EEESI_SI_EEESC_SE_Li256ELb1ELb1ELb0ELb0EEENS1_19SingleTileSchedulerILb1ELb0ELb1ELi128EEEEEEEEEvNT_6ParamsE:
[----:B------:R-:W-:Y:S01]  /*0000*/  LDC R1, c[0x0][0x37c] ;  /* 0x0000df00ff017b82 */ /* 0x000fe20000000800 */
[----:B------:R-:W-:Y:S05]  /*0010*/  EXIT ;  /* 0x000000000000794d */ /* 0x000fea0003800000 */
.L_x_7:
        /* <DEDUP_REMOVED lines=14> */
.L_x_43:


//--------------------- .text._ZN7cutlass13device_kernelIN5flash19enable_sm80_to_sm89INS1_16FlashAttnFwdSm80INS1_25CollectiveMainloopFwdSm80ILi8ELi1ELb0EN4cute5tupleIJNS5_1CILi128EEENS7_ILi64EEENS7_ILi192EEEEEELi192ENS_10bfloat16_tEfNS_4arch4Sm80ELb1ELb0ELb1ELb1ELb0ELb1ELb1ELb0EEENS1_21CollectiveEpilogueFwdINS6_IJS8_SA_S9_EEENS6_IJNS7_ILi1EEESI_SI_EEESC_SE_Li256ELb1ELb1ELb0ELb0EEENS1_19SingleTileSchedulerILb1ELb0ELb1ELi128EEEEEEEEEvNT_6ParamsE --------------------------
	.section	.text._ZN7cutlass13device_kernelIN5flash19enable_sm80_to_sm89INS1_16FlashAttnFwdSm80INS1_25CollectiveMainloopFwdSm80ILi8ELi1ELb0EN4cute5tupleIJNS5_1CILi128EEENS7_ILi64EEENS7_ILi192EEEEEELi192ENS_10bfloat16_tEfNS_4arch4Sm80ELb1ELb0ELb1ELb1ELb0ELb1ELb1ELb0EEENS1_21CollectiveEpilogueFwdINS6_IJS8_SA_S9_EEENS6_IJNS7_ILi1EEESI_SI_EEESC_SE_Li256ELb1ELb1ELb0ELb0EEENS1_19SingleTileSchedulerILb1ELb0ELb1ELi128EEEEEEEEEvNT_6ParamsE,"ax",@progbits
	.align	128
.text._ZN7cutlass13device_kernelIN5flash19enable_sm80_to_sm89INS1_16FlashAttnFwdSm80INS1_25CollectiveMainloopFwdSm80ILi8ELi1ELb0EN4cute5tupleIJNS5_1CILi128EEENS7_ILi64EEENS7_ILi192EEEEEELi192ENS_10bfloat16_tEfNS_4arch4Sm80ELb1ELb0ELb1ELb1ELb0ELb1ELb1ELb0EEENS1_21CollectiveEpilogueFwdINS6_IJS8_SA_S9_EEENS6_IJNS7_ILi1EEESI_SI_EEESC_SE_Li256ELb1ELb1ELb0ELb0EEENS1_19SingleTileSchedulerILb1ELb0ELb1ELi128EEEEEEEEEvNT_6ParamsE:
        .type           _ZN7cutlass13device_kernelIN5flash19enable_sm80_to_sm89INS1_16FlashAttnFwdSm80INS1_25CollectiveMainloopFwdSm80ILi8ELi1ELb0EN4cute5tupleIJNS5_1CILi128EEENS7_ILi64EEENS7_ILi192EEEEEELi192ENS_10bfloat16_tEfNS_4arch4Sm80ELb1ELb0ELb1ELb1ELb0ELb1ELb1ELb0EEENS1_21CollectiveEpilogueFwdINS6_IJS8_SA_S9_EEENS6_IJNS7_ILi1EEESI_SI_EEESC_SE_Li256ELb1ELb1ELb0ELb0EEENS1_19SingleTileSchedulerILb1ELb0ELb1ELi128EEEEEEEEEvNT_6ParamsE,@function
        .size           _ZN7cutlass13device_kernelIN5flash19enable_sm80_to_sm89INS1_16FlashAttnFwdSm80INS1_25CollectiveMainloopFwdSm80ILi8ELi1ELb0EN4cute5tupleIJNS5_1CILi128EEENS7_ILi64EEENS7_ILi192EEEEEELi192ENS_10bfloat16_tEfNS_4arch4Sm80ELb1ELb0ELb1ELb1ELb0ELb1ELb1ELb0EEENS1_21CollectiveEpilogueFwdINS6_IJS8_SA_S9_EEENS6_IJNS7_ILi1EEESI_SI_EEESC_SE_Li256ELb1ELb1ELb0ELb0EEENS1_19SingleTileSchedulerILb1ELb0ELb1ELi128EEEEEEEEEvNT_6ParamsE,(.L_x_44 - _ZN7cutlass13device_kernelIN5flash19enable_sm80_to_sm89INS1_16FlashAttnFwdSm80INS1_25CollectiveMainloopFwdSm80ILi8ELi1ELb0EN4cute5tupleIJNS5_1CILi128EEENS7_ILi64EEENS7_ILi192EEEEEELi192ENS_10bfloat16_tEfNS_4arch4Sm80ELb1ELb0ELb1ELb1ELb0ELb1ELb1ELb0EEENS1_21CollectiveEpilogueFwdINS6_IJS8_SA_S9_EEENS6_IJNS7_ILi1EEESI_SI_EEESC_SE_Li256ELb1ELb1ELb0ELb0EEENS1_19SingleTileSchedulerILb1ELb0ELb1ELi128EEEEEEEEEvNT_6ParamsE)
        .other          _ZN7cutlass13device_kernelIN5flash19enable_sm80_to_sm89INS1_16FlashAttnFwdSm80INS1_25CollectiveMainloopFwdSm80ILi8ELi1ELb0EN4cute5tupleIJNS5_1CILi128EEENS7_ILi64EEENS7_ILi192EEEEEELi192ENS_10bfloat16_tEfNS_4arch4Sm80ELb1ELb0ELb1ELb1ELb0ELb1ELb1ELb0EEENS1_21CollectiveEpilogueFwdINS6_IJS8_SA_S9_EEENS6_IJNS7_ILi1EEESI_SI_EEESC_SE_Li256ELb1ELb1ELb0ELb0EEENS1_19SingleTileSchedulerILb1ELb0ELb1ELi128EEEEEEEEEvNT_6ParamsE,@"STO_CUDA_ENTRY STV_DEFAULT"
_ZN7cutlass13device_kernelIN5flash19enable_sm80_to_sm89INS1_16FlashAttnFwdSm80INS1_25CollectiveMainloopFwdSm80ILi8ELi1ELb0EN4cute5tupleIJNS5_1CILi128EEENS7_ILi64EEENS7_ILi192EEEEEELi192ENS_10bfloat16_tEfNS_4arch4Sm80ELb1ELb0ELb1ELb1ELb0ELb1ELb1ELb0EEENS1_21CollectiveEpilogueFwdINS6_IJS8_SA_S9_EEENS6_IJNS7_ILi1EEESI_SI_EEESC_SE_Li256ELb1ELb1ELb0ELb0EEENS1_19SingleTileSchedulerILb1ELb0ELb1ELi128EEEEEEEEEvNT_6ParamsE:
[----:B------:R-:W-:Y:S01]  /*0000*/  LDC R1, c[0x0][0x37c] ;  /* 0x0000df00ff017b82 */ /* 0x000fe20000000800 */
[----:B------:R-:W-:Y:S05]  /*0010*/  EXIT ;  /* 0x000000000000794d */ /* 0x000fea0003800000 */
.L_x_8:
        /* <DEDUP_REMOVED lines=14> */
.L_x_44:


//--------------------- .text._ZN7cutlass13device_kernelIN5flash19enable_sm80_to_sm89INS1_16FlashAttnFwdSm80INS1_25CollectiveMainloopFwdSm80ILi8ELi2ELb1EN4cute5tupleIJNS5_1CILi128EEENS7_ILi96EEENS7_ILi192EEEEEELi192ENS_10bfloat16_tEfNS_4arch4Sm80ELb0ELb0ELb1ELb0ELb0ELb0ELb1ELb0EEENS1_21CollectiveEpilogueFwdINS6_IJS8_SA_S9_EEENS6_IJNS7_ILi1EEESI_SI_EEESC_SE_Li256ELb0ELb1ELb0ELb0EEENS1_19SingleTileSchedulerILb0ELb0ELb1ELi128EEEEEEEEEvNT_6ParamsE --------------------------
	.section	.text._ZN7cutlass13device_kernelIN5flash19enable_sm80_to_sm89INS1_16FlashAttnFwdSm80INS1_25CollectiveMainloopFwdSm80ILi8ELi2ELb1EN4cute5tupleIJNS5_1CILi128EEENS7_ILi96EEENS7_ILi192EEEEEELi192ENS_10bfloat16_tEfNS_4arch4Sm80ELb0ELb0ELb1ELb0ELb0ELb0ELb1ELb0EEENS1_21CollectiveEpilogueFwdINS6_IJS8_SA_S9_EEENS6_IJNS7_ILi1EEESI_SI_EEESC_SE_Li256ELb0ELb1ELb0ELb0EEENS1_19SingleTileSchedulerILb0ELb0ELb1ELi128EEEEEEEEEvNT_6ParamsE,"ax",@progbits
	.align	128
.text._ZN7cutlass13device_kernelIN5flash19enable_sm80_to_sm89INS1_16FlashAttnFwdSm80INS1_25CollectiveMainloopFwdSm80ILi8ELi2ELb1EN4cute5tupleIJNS5_1CILi128EEENS7_ILi96EEENS7_ILi192EEEEEELi192ENS_10bfloat16_tEfNS_4arch4Sm80ELb0ELb0ELb1ELb0ELb0ELb0ELb1ELb0EEENS1_21CollectiveEpilogueFwdINS6_IJS8_SA_S9_EEENS6_IJNS7_ILi1EEESI_SI_EEESC_SE_Li256ELb0ELb1ELb0ELb0EEENS1_19SingleTileSchedulerILb0ELb0ELb1ELi128EEEEEEEEEvNT_6ParamsE:
        .type           _ZN7cutlass13device_kernelIN5flash19enable_sm80_to_sm89INS1_16FlashAttnFwdSm80INS1_25CollectiveMainloopFwdSm80ILi8ELi2ELb1EN4cute5tupleIJNS5_1CILi128EEENS7_ILi96EEENS7_ILi192EEEEEELi192ENS_10bfloat16_tEfNS_4arch4Sm80ELb0ELb0ELb1ELb0ELb0ELb0ELb1ELb0EEENS1_21CollectiveEpilogueFwdINS6_IJS8_SA_S9_EEENS6_IJNS7_ILi1EEESI_SI_EEESC_SE_Li256ELb0ELb1ELb0ELb0EEENS1_19SingleTileSchedulerILb0ELb0ELb1ELi128EEEEEEEEEvNT_6ParamsE,@function
        .size           _ZN7cutlass13device_kernelIN5flash19enable_sm80_to_sm89INS1_16FlashAttnFwdSm80INS1_25CollectiveMainloopFwdSm80ILi8ELi2ELb1EN4cute5tupleIJNS5_1CILi128EEENS7_ILi96EEENS7_ILi192EEEEEELi192ENS_10bfloat16_tEfNS_4arch4Sm80ELb0ELb0ELb1ELb0ELb0ELb0ELb1ELb0EEENS1_21CollectiveEpilogueFwdINS6_IJS8_SA_S9_EEENS6_IJNS7_ILi1EEESI_SI_EEESC_SE_Li256ELb0ELb1ELb0ELb0EEENS1_19SingleTileSchedulerILb0ELb0ELb1ELi128EEEEEEEEEvNT_6ParamsE,(.L_x_45 - _ZN7cutlass13device_kernelIN5flash19enable_sm80_to_sm89INS1_16FlashAttnFwdSm80INS1_25CollectiveMainloopFwdSm80ILi8ELi2ELb1EN4cute5tupleIJNS5_1CILi128EEENS7_ILi96EEENS7_ILi192EEEEEELi192ENS_10bfloat16_tEfNS_4arch4Sm80ELb0ELb0ELb1ELb0ELb0ELb0ELb1ELb0EEENS1_21CollectiveEpilogueFwdINS6_IJS8_SA_S9_EEENS6_IJNS7_ILi1EEESI_SI_EEESC_SE_Li256ELb0ELb1ELb0ELb0EEENS1_19SingleTileSchedulerILb0ELb0ELb1ELi128EEEEEEEEEvNT_6ParamsE)
        .other          _ZN7cutlass13device_kernelIN5flash19enable_sm80_to_sm89INS1_16FlashAttnFwdSm80INS1_25CollectiveMainloopFwdSm80ILi8ELi2ELb1EN4cute5tupleIJNS5_1CILi128EEENS7_ILi96EEENS7_ILi192EEEEEELi192ENS_10bfloat16_tEfNS_4arch4Sm80ELb0ELb0ELb1ELb0ELb0ELb0ELb1ELb0EEENS1_21CollectiveEpilogueFwdINS6_IJS8_SA_S9_EEENS6_IJNS7_ILi1EEESI_SI_EEESC_SE_Li256ELb0ELb1ELb0ELb0EEENS1_19SingleTileSchedulerILb0ELb0ELb1ELi128EEEEEEEEEvNT_6ParamsE,@"STO_CUDA_ENTRY STV_DEFAULT"
_ZN7cutlass13device_kernelIN5flash19enable_sm80_to_sm89INS1_16FlashAttnFwdSm80INS1_25CollectiveMainloopFwdSm80ILi8ELi2ELb1EN4cute5tupleIJNS5_1CILi128EEENS7_ILi96EEENS7_ILi192EEEEEELi192ENS_10bfloat16_tEfNS_4arch4Sm80ELb0ELb0ELb1ELb0ELb0ELb0ELb1ELb0EEENS1_21CollectiveEpilogueFwdINS6_IJS8_SA_S9_EEENS6_IJNS7_ILi1EEESI_SI_EEESC_SE_Li256ELb0ELb1ELb0ELb0EEENS1_19SingleTileSchedulerILb0ELb0ELb1ELi128EEEEEEEEEvNT_6ParamsE:
[----:B------:R-:W-:Y:S01]  /*0000*/  LDC R1, c[0x0][0x37c] ;  /* 0x0000df00ff017b82 */ /* 0x000fe20000000800 */
[----:B------:R-:W-:Y:S05]  /*0010*/  EXIT ;  /* 0x000000000000794d */ /* 0x000fea0003800000 */
.L_x_9:
        /* <DEDUP_REMOVED lines=14> */
.L_x_45:


//--------------------- .text._ZN7cutlass13device_kernelIN5flash19enable_sm80_to_sm89INS1_16FlashAttnFwdSm80INS1_25CollectiveMainloopFwdSm80ILi8ELi2ELb1EN4cute5tupleIJNS5_1CILi128EEENS7_ILi96EEENS7_ILi192EEEEEELi192ENS_10bfloat16_tEfNS_4arch4Sm80ELb0ELb0ELb1ELb1ELb0ELb0ELb1ELb0EEENS1_21CollectiveEpilogueFwdINS6_IJS8_SA_S9_EEENS6_IJNS7_ILi1EEESI_SI_EEESC_SE_Li256ELb1ELb1ELb0ELb0EEENS1_19SingleTileSchedulerILb1ELb0ELb1ELi128EEEEEEEEEvNT_6ParamsE --------------------------
	.section	.text._ZN7cutlass13device_kernelIN5flash19enable_sm80_to_sm89INS1_16FlashAttnFwdSm80INS1_25CollectiveMainloopFwdSm80ILi8ELi2ELb1EN4cute5tupleIJNS5_1CILi128EEENS7_ILi96EEENS7_ILi192EEEEEELi192ENS_10bfloat16_tEfNS_4arch4Sm80ELb0ELb0ELb1ELb1ELb0ELb0ELb1ELb0EEENS1_21CollectiveEpilogueFwdINS6_IJS8_SA_S9_EEENS6_IJNS7_ILi1EEESI_SI_EEESC_SE_Li256ELb1ELb1ELb0ELb0EEENS1_19SingleTileSchedulerILb1ELb0ELb1ELi128EEEEEEEEEvNT_6ParamsE,"ax",@progbits
	.align	128
.text._ZN7cutlass13device_kernelIN5flash19enable_sm80_to_sm89INS1_16FlashAttnFwdSm80INS1_25CollectiveMainloopFwdSm80ILi8ELi2ELb1EN4cute5tupleIJNS5_1CILi128EEENS7_ILi96EEENS7_ILi192EEEEEELi192ENS_10bfloat16_tEfNS_4arch4Sm80ELb0ELb0ELb1ELb1ELb0ELb0ELb1ELb0EEENS1_21CollectiveEpilogueFwdINS6_IJS8_SA_S9_EEENS6_IJNS7_ILi1EEESI_SI_EEESC_SE_Li256ELb1ELb1ELb0ELb0EEENS1_19SingleTileSchedulerILb1ELb0ELb1ELi128EEEEEEEEEvNT_6ParamsE:
        .type           _ZN7cutlass13device_kernelIN5flash19enable_sm80_to_sm89INS1_16FlashAttnFwdSm80INS1_25CollectiveMainloopFwdSm80ILi8ELi2ELb1EN4cute5tupleIJNS5_1CILi128EEENS7_ILi96EEENS7_ILi192EEEEEELi192ENS_10bfloat16_tEfNS_4arch4Sm80ELb0ELb0ELb1ELb1ELb0ELb0ELb1ELb0EEENS1_21CollectiveEpilogueFwdINS6_IJS8_SA_S9_EEENS6_IJNS7_ILi1EEESI_SI_EEESC_SE_Li256ELb1ELb1ELb0ELb0EEENS1_19SingleTileSchedulerILb1ELb0ELb1ELi128EEEEEEEEEvNT_6ParamsE,@function
        .size           _ZN7cutlass13device_kernelIN5flash19enable_sm80_to_sm89INS1_16FlashAttnFwdSm80INS1_25CollectiveMainloopFwdSm80ILi8ELi2ELb1EN4cute5tupleIJNS5_1CILi128EEENS7_ILi96EEENS7_ILi192EEEEEELi192ENS_10bfloat16_tEfNS_4arch4Sm80ELb0ELb0ELb1ELb1ELb0ELb0ELb1ELb0EEENS1_21CollectiveEpilogueFwdINS6_IJS8_SA_S9_EEENS6_IJNS7_ILi1EEESI_SI_EEESC_SE_Li256ELb1ELb1ELb0ELb0EEENS1_19SingleTileSchedulerILb1ELb0ELb1ELi128EEEEEEEEEvNT_6ParamsE,(.L_x_46 - _ZN7cutlass13device_kernelIN5flash19enable_sm80_to_sm89INS1_16FlashAttnFwdSm80INS1_25CollectiveMainloopFwdSm80ILi8ELi2ELb1EN4cute5tupleIJNS5_1CILi128EEENS7_ILi96EEENS7_ILi192EEEEEELi192ENS_10bfloat16_tEfNS_4arch4Sm80ELb0ELb0ELb1ELb1ELb0ELb0ELb1ELb0EEENS1_21CollectiveEpilogueFwdINS6_IJS8_SA_S9_EEENS6_IJNS7_ILi1EEESI_SI_EEESC_SE_Li256ELb1ELb1ELb0ELb0EEENS1_19SingleTileSchedulerILb1ELb0ELb1ELi128EEEEEEEEEvNT_6ParamsE)
        .other          _ZN7cutlass13device_kernelIN5flash19enable_sm80_to_sm89INS1_16FlashAttnFwdSm80INS1_25CollectiveMainloopFwdSm80ILi8ELi2ELb1EN4cute5tupleIJNS5_1CILi128EEENS7_ILi96EEENS7_ILi192EEEEEELi192ENS_10bfloat16_tEfNS_4arch4Sm80ELb0ELb0ELb1ELb1ELb0ELb0ELb1ELb0EEENS1_21CollectiveEpilogueFwdINS6_IJS8_SA_S9_EEENS6_IJNS7_ILi1EEESI_SI_EEESC_SE_Li256ELb1ELb1ELb0ELb0EEENS1_19SingleTileSchedulerILb1ELb0ELb1ELi128EEEEEEEEEvNT_6ParamsE,@"STO_CUDA_ENTRY STV_DEFAULT"
_ZN7cutlass13device_kernelIN5flash19enable_sm80_to_sm89INS1_16FlashAttnFwdSm80INS1_25CollectiveMainloopFwdSm80ILi8ELi2ELb1EN4cute5tupleIJNS5_1CILi128EEENS7_ILi96EEENS7_ILi192EEEEEELi192ENS_10bfloat16_tEfNS_4arch4Sm80ELb0ELb0ELb1ELb1ELb0ELb0ELb1ELb0EEENS1_21CollectiveEpilogueFwdINS6_IJS8_SA_S9_EEENS6_IJNS7_ILi1EEESI_SI_EEESC_SE_Li256ELb1ELb1ELb0ELb0EEENS1_19SingleTileSchedulerILb1ELb0ELb1ELi128EEEEEEEEEvNT_6ParamsE:
[----:B------:R-:W-:Y:S01]  /*0000*/  LDC R1, c[0x0][0x37c] ;  /* 0x0000df00ff017b82 */ /* 0x000fe20000000800 */
[----:B------:R-:W-:Y:S05]  /*0010*/  EXIT ;  /* 0x000000000000794d */ /* 0x000fea0003800000 */
.L_x_10:
        /* <DEDUP_REMOVED lines=14> */
.L_x_46:


//--------------------- .text._ZN7cutlass13device_kernelIN5flash19enable_sm80_to_sm89INS1_16FlashAttnFwdSm80INS1_25CollectiveMainloopFwdSm80ILi8ELi2ELb0EN4cute5tupleIJNS5_1CILi128EEENS7_ILi64EEENS7_ILi192EEEEEELi192ENS_10bfloat16_tEfNS_4arch4Sm80ELb0ELb0ELb1ELb1ELb0ELb1ELb1ELb0EEENS1_21CollectiveEpilogueFwdINS6_IJS8_SA_S9_EEENS6_IJNS7_ILi1EEESI_SI_EEESC_SE_Li256ELb1ELb1ELb0ELb0EEENS1_19SingleTileSchedulerILb1ELb0ELb1ELi128EEEEEEEEEvNT_6ParamsE --------------------------
	.section	.text._ZN7cutlass13device_kernelIN5flash19enable_sm80_to_sm89INS1_16FlashAttnFwdSm80INS1_25CollectiveMainloopFwdSm80ILi8ELi2ELb0EN4cute5tupleIJNS5_1CILi128EEENS7_ILi64EEENS7_ILi192EEEEEELi192ENS_10bfloat16_tEfNS_4arch4Sm80ELb0ELb0ELb1ELb1ELb0ELb1ELb1ELb0EEENS1_21CollectiveEpilogueFwdINS6_IJS8_SA_S9_EEENS6_IJNS7_ILi1EEESI_SI_EEESC_SE_Li256ELb1ELb1ELb0ELb0EEENS1_19SingleTileSchedulerILb1ELb0ELb1ELi128EEEEEEEEEvNT_6ParamsE,"ax",@progbits
	.align	128
.text._ZN7cutlass13device_kernelIN5flash19enable_sm80_to_sm89INS1_16FlashAttnFwdSm80INS1_25CollectiveMainloopFwdSm80ILi8ELi2ELb0EN4cute5tupleIJNS5_1CILi128EEENS7_ILi64EEENS7_ILi192EEEEEELi192ENS_10bfloat16_tEfNS_4arch4Sm80ELb0ELb0ELb1ELb1ELb0ELb1ELb1ELb0EEENS1_21CollectiveEpilogueFwdINS6_IJS8_SA_S9_EEENS6_IJNS7_ILi1EEESI_SI_EEESC_SE_Li256ELb1ELb1ELb0ELb0EEENS1_19SingleTileSchedulerILb1ELb0ELb1ELi128EEEEEEEEEvNT_6ParamsE:
        .type           _ZN7cutlass13device_kernelIN5flash19enable_sm80_to_sm89INS1_16FlashAttnFwdSm80INS1_25CollectiveMainloopFwdSm80ILi8ELi2ELb0EN4cute5tupleIJNS5_1CILi128EEENS7_ILi64EEENS7_ILi192EEEEEELi192ENS_10bfloat16_tEfNS_4arch4Sm80ELb0ELb0ELb1ELb1ELb0ELb1ELb1ELb0EEENS1_21CollectiveEpilogueFwdINS6_IJS8_SA_S9_EEENS6_IJNS7_ILi1EEESI_SI_EEESC_SE_Li256ELb1ELb1ELb0ELb0EEENS1_19SingleTileSchedulerILb1ELb0ELb1ELi128EEEEEEEEEvNT_6ParamsE,@function
        .size           _ZN7cutlass13device_kernelIN5flash19enable_sm80_to_sm89INS1_16FlashAttnFwdSm80INS1_25CollectiveMainloopFwdSm80ILi8ELi2ELb0EN4cute5tupleIJNS5_1CILi128EEENS7_ILi64EEENS7_ILi192EEEEEELi192ENS_10bfloat16_tEfNS_4arch4Sm80ELb0ELb0ELb1ELb1ELb0ELb1ELb1ELb0EEENS1_21CollectiveEpilogueFwdINS6_IJS8_SA_S9_EEENS6_IJNS7_ILi1EEESI_SI_EEESC_SE_Li256ELb1ELb1ELb0ELb0EEENS1_19SingleTileSchedulerILb1ELb0ELb1ELi128EEEEEEEEEvNT_6ParamsE,(.L_x_47 - _ZN7cutlass13device_kernelIN5flash19enable_sm80_to_sm89INS1_16FlashAttnFwdSm80INS1_25CollectiveMainloopFwdSm80ILi8ELi2ELb0EN4cute5tupleIJNS5_1CILi128EEENS7_ILi64EEENS7_ILi192EEEEEELi192ENS_10bfloat16_tEfNS_4arch4Sm80ELb0ELb0ELb1ELb1ELb0ELb1ELb1ELb0EEENS1_21CollectiveEpilogueFwdINS6_IJS8_SA_S9_EEENS6_IJNS7_ILi1EEESI_SI_EEESC_SE_Li256ELb1ELb1ELb0ELb0EEENS1_19SingleTileSchedulerILb1ELb0ELb1ELi128EEEEEEEEEvNT_6ParamsE)
        .other          _ZN7cutlass13device_kernelIN5flash19enable_sm80_to_sm89INS1_16FlashAttnFwdSm80INS1_25CollectiveMainloopFwdSm80ILi8ELi2ELb0EN4cute5tupleIJNS5_1CILi128EEENS7_ILi64EEENS7_ILi192EEEEEELi192ENS_10bfloat16_tEfNS_4arch4Sm80ELb0ELb0ELb1ELb1ELb0ELb1ELb1ELb0EEENS1_21CollectiveEpilogueFwdINS6_IJS8_SA_S9_EEENS6_IJNS7_ILi1EEESI_SI_EEESC_SE_Li256ELb1ELb1ELb0ELb0EEENS1_19SingleTileSchedulerILb1ELb0ELb1ELi128EEEEEEEEEvNT_6ParamsE,@"STO_CUDA_ENTRY STV_DEFAULT"
_ZN7cutlass13device_kernelIN5flash19enable_sm80_to_sm89INS1_16FlashAttnFwdSm80INS1_25CollectiveMainloopFwdSm80ILi8ELi2ELb0EN4cute5tupleIJNS5_1CILi128EEENS7_ILi64EEENS7_ILi192EEEEEELi192ENS_10bfloat16_tEfNS_4arch4Sm80ELb0ELb0ELb1ELb1ELb0ELb1ELb1ELb0EEENS1_21CollectiveEpilogueFwdINS6_IJS8_SA_S9_EEENS6_IJNS7_ILi1EEESI_SI_EEESC_SE_Li256ELb1ELb1ELb0ELb0EEENS1_19SingleTileSchedulerILb1ELb0ELb1ELi128EEEEEEEEEvNT_6ParamsE:
[----:B------:R-:W-:Y:S01]  /*0000*/  LDC R1, c[0x0][0x37c] ;  /* 0x0000df00ff017b82 */ /* 0x000fe20000000800 */
[----:B------:R-:W-:Y:S05]  /*0010*/  EXIT ;  /* 0x000000000000794d */ /* 0x000fea0003800000 */
.L_x_11:
        /* <DEDUP_REMOVED lines=14> */
.L_x_47:


//--------------------- .text._ZN7cutlass13device_kernelIN5flash19enable_sm80_to_sm89INS1_16FlashAttnFwdSm80INS1_25CollectiveMainloopFwdSm80ILi8ELi2ELb0EN4cute5tupleIJNS5_1CILi128EEENS7_ILi64EEENS7_ILi192EEEEEELi192ENS_10bfloat16_tEfNS_4arch4Sm80ELb0ELb1ELb1ELb0ELb0ELb0ELb1ELb0EEENS1_21CollectiveEpilogueFwdINS6_IJS8_SA_S9_EEENS6_IJNS7_ILi1EEESI_SI_EEESC_SE_Li256ELb0ELb1ELb0ELb0EEENS1_19SingleTileSchedulerILb0ELb0ELb1ELi128EEEEEEEEEvNT_6ParamsE --------------------------
	.section	.text._ZN7cutlass13device_kernelIN5flash19enable_sm80_to_sm89INS1_16FlashAttnFwdSm80INS1_25CollectiveMainloopFwdSm80ILi8ELi2ELb0EN4cute5tupleIJNS5_1CILi128EEENS7_ILi64EEENS7_ILi192EEEEEELi192ENS_10bfloat16_tEfNS_4arch4Sm80ELb0ELb1ELb1ELb0ELb0ELb0ELb1ELb0EEENS1_21CollectiveEpilogueFwdINS6_IJS8_SA_S9_EEENS6_IJNS7_ILi1EEESI_SI_EEESC_SE_Li256ELb0ELb1ELb0ELb0EEENS1_19SingleTileSchedulerILb0ELb0ELb1ELi128EEEEEEEEEvNT_6ParamsE,"ax",@progbits
	.align	128
.text._ZN7cutlass13device_kernelIN5flash19enable_sm80_to_sm89INS1_16FlashAttnFwdSm80INS1_25CollectiveMainloopFwdSm80ILi8ELi2ELb0EN4cute5tupleIJNS5_1CILi128EEENS7_ILi64EEENS7_ILi192EEEEEELi192ENS_10bfloat16_tEfNS_4arch4Sm80ELb0ELb1ELb1ELb0ELb0ELb0ELb1ELb0EEENS1_21CollectiveEpilogueFwdINS6_IJS8_SA_S9_EEENS6_IJNS7_ILi1EEESI_SI_EEESC_SE_Li256ELb0ELb1ELb0ELb0EEENS1_19SingleTileSchedulerILb0ELb0ELb1ELi128EEEEEEEEEvNT_6ParamsE:
        .type           _ZN7cutlass13device_kernelIN5flash19enable_sm80_to_sm89INS1_16FlashAttnFwdSm80INS1_25CollectiveMainloopFwdSm80ILi8ELi2ELb0EN4cute5tupleIJNS5_1CILi128EEENS7_ILi64EEENS7_ILi192EEEEEELi192ENS_10bfloat16_tEfNS_4arch4Sm80ELb0ELb1ELb1ELb0ELb0ELb0ELb1ELb0EEENS1_21CollectiveEpilogueFwdINS6_IJS8_SA_S9_EEENS6_IJNS7_ILi1EEESI_SI_EEESC_SE_Li256ELb0ELb1ELb0ELb0EEENS1_19SingleTileSchedulerILb0ELb0ELb1ELi128EEEEEEEEEvNT_6ParamsE,@function
        .size           _ZN7cutlass13device_kernelIN5flash19enable_sm80_to_sm89INS1_16FlashAttnFwdSm80INS1_25CollectiveMainloopFwdSm80ILi8ELi2ELb0EN4cute5tupleIJNS5_1CILi128EEENS7_ILi64EEENS7_ILi192EEEEEELi192ENS_10bfloat16_tEfNS_4arch4Sm80ELb0ELb1ELb1ELb0ELb0ELb0ELb1ELb0EEENS1_21CollectiveEpilogueFwdINS6_IJS8_SA_S9_EEENS6_IJNS7_ILi1EEESI_SI_EEESC_SE_Li256ELb0ELb1ELb0ELb0EEENS1_19SingleTileSchedulerILb0ELb0ELb1ELi128EEEEEEEEEvNT_6ParamsE,(.L_x_48 - _ZN7cutlass13device_kernelIN5flash19enable_sm80_to_sm89INS1_16FlashAttnFwdSm80INS1_25CollectiveMainloopFwdSm80ILi8ELi2ELb0EN4cute5tupleIJNS5_1CILi128EEENS7_ILi64EEENS7_ILi192EEEEEELi192ENS_10bfloat16_tEfNS_4arch4Sm80ELb0ELb1ELb1ELb0ELb0ELb0ELb1ELb0EEENS1_21CollectiveEpilogueFwdINS6_IJS8_SA_S9_EEENS6_IJNS7_ILi1EEESI_SI_EEESC_SE_Li256ELb0ELb1ELb0ELb0EEENS1_19SingleTileSchedulerILb0ELb0ELb1ELi128EEEEEEEEEvNT_6ParamsE)
        .other          _ZN7cutlass13device_kernelIN5flash19enable_sm80_to_sm89INS1_16FlashAttnFwdSm80INS1_25CollectiveMainloopFwdSm80ILi8ELi2ELb0EN4cute5tupleIJNS5_1CILi128EEENS7_ILi64EEENS7_ILi192EEEEEELi192ENS_10bfloat16_tEfNS_4arch4Sm80ELb0ELb1ELb1ELb0ELb0ELb0ELb1ELb0EEENS1_21CollectiveEpilogueFwdINS6_IJS8_SA_S9_EEENS6_IJNS7_ILi1EEESI_SI_EEESC_SE_Li256ELb0ELb1ELb0ELb0EEENS1_19SingleTileSchedulerILb0ELb0ELb1ELi128EEEEEEEEEvNT_6ParamsE,@"STO_CUDA_ENTRY STV_DEFAULT"
_ZN7cutlass13device_kernelIN5flash19enable_sm80_to_sm89INS1_16FlashAttnFwdSm80INS1_25CollectiveMainloopFwdSm80ILi8ELi2ELb0EN4cute5tupleIJNS5_1CILi128EEENS7_ILi64EEENS7_ILi192EEEEEELi192ENS_10bfloat16_tEfNS_4arch4Sm80ELb0ELb1ELb1ELb0ELb0ELb0ELb1ELb0EEENS1_21CollectiveEpilogueFwdINS6_IJS8_SA_S9_EEENS6_IJNS7_ILi1EEESI_SI_EEESC_SE_Li256ELb0ELb1ELb0ELb0EEENS1_19SingleTileSchedulerILb0ELb0ELb1ELi128EEEEEEEEEvNT_6ParamsE:
[----:B------:R-:W-:Y:S01]  /*0000*/  LDC R1, c[0x0][0x37c] ;  /* 0x0000df00ff017b82 */ /* 0x000fe20000000800 */
[----:B------:R-:W-:Y:S05]  /*0010*/  EXIT ;  /* 0x000000000000794d */ /* 0x000fea0003800000 */
.L_x_12:
        /* <DEDUP_REMOVED lines=14> */
.L_x_48:


//--------------------- .text._ZN7cutlass13device_kernelIN5flash19enable_sm80_to_sm89INS1_16FlashAttnFwdSm80INS1_25CollectiveMainloopFwdSm80ILi8ELi2ELb0EN4cute5tupleIJNS5_1CILi128EEENS7_ILi64EEENS7_ILi192EEEEEELi192ENS_10bfloat16_tEfNS_4arch4Sm80ELb0ELb1ELb1ELb1ELb0ELb0ELb1ELb0EEENS1_21CollectiveEpilogueFwdINS6_IJS8_SA_S9_EEENS6_IJNS7_ILi1EEESI_SI_EEESC_SE_Li256ELb1ELb1ELb0ELb0EEENS1_19SingleTileSchedulerILb1ELb0ELb1ELi128EEEEEEEEEvNT_6ParamsE --------------------------
	.section	.text._ZN7cutlass13device_kernelIN5flash19enable_sm80_to_sm89INS1_16FlashAttnFwdSm80INS1_25CollectiveMainloopFwdSm80ILi8ELi2ELb0EN4cute5tupleIJNS5_1CILi128EEENS7_ILi64EEENS7_ILi192EEEEEELi192ENS_10bfloat16_tEfNS_4arch4Sm80ELb0ELb1ELb1ELb1ELb0ELb0ELb1ELb0EEENS1_21CollectiveEpilogueFwdINS6_IJS8_SA_S9_EEENS6_IJNS7_ILi1EEESI_SI_EEESC_SE_Li256ELb1ELb1ELb0ELb0EEENS1_19SingleTileSchedulerILb1ELb0ELb1ELi128EEEEEEEEEvNT_6ParamsE,"ax",@progbits
	.align	128
.text._ZN7cutlass13device_kernelIN5flash19enable_sm80_to_sm89INS1_16FlashAttnFwdSm80INS1_25CollectiveMainloopFwdSm80ILi8ELi2ELb0EN4cute5tupleIJNS5_1CILi128EEENS7_ILi64EEENS7_ILi192EEEEEELi192ENS_10bfloat16_tEfNS_4arch4Sm80ELb0ELb1ELb1ELb1ELb0ELb0ELb1ELb0EEENS1_21CollectiveEpilogueFwdINS6_IJS8_SA_S9_EEENS6_IJNS7_ILi1EEESI_SI_EEESC_SE_Li256ELb1ELb1ELb0ELb0EEENS1_19SingleTileSchedulerILb1ELb0ELb1ELi128EEEEEEEEEvNT_6ParamsE:
        .type           _ZN7cutlass13device_kernelIN5flash19enable_sm80_to_sm89INS1_16FlashAttnFwdSm80INS1_25CollectiveMainloopFwdSm80ILi8ELi2ELb0EN4cute5tupleIJNS5_1CILi128EEENS7_ILi64EEENS7_ILi192EEEEEELi192ENS_10bfloat16_tEfNS_4arch4Sm80ELb0ELb1ELb1ELb1ELb0ELb0ELb1ELb0EEENS1_21CollectiveEpilogueFwdINS6_IJS8_SA_S9_EEENS6_IJNS7_ILi1EEESI_SI_EEESC_SE_Li256ELb1ELb1ELb0ELb0EEENS1_19SingleTileSchedulerILb1ELb0ELb1ELi128EEEEEEEEEvNT_6ParamsE,@function
        .size           _ZN7cutlass13device_kernelIN5flash19enable_sm80_to_sm89INS1_16FlashAttnFwdSm80INS1_25CollectiveMainloopFwdSm80ILi8ELi2ELb0EN4cute5tupleIJNS5_1CILi128EEENS7_ILi64EEENS7_ILi192EEEEEELi192ENS_10bfloat16_tEfNS_4arch4Sm80ELb0ELb1ELb1ELb1ELb0ELb0ELb1ELb0EEENS1_21CollectiveEpilogueFwdINS6_IJS8_SA_S9_EEENS6_IJNS7_ILi1EEESI_SI_EEESC_SE_Li256ELb1ELb1ELb0ELb0EEENS1_19SingleTileSchedulerILb1ELb0ELb1ELi128EEEEEEEEEvNT_6ParamsE,(.L_x_49 - _ZN7cutlass13device_kernelIN5flash19enable_sm80_to_sm89INS1_16FlashAttnFwdSm80INS1_25CollectiveMainloopFwdSm80ILi8ELi2ELb0EN4cute5tupleIJNS5_1CILi128EEENS7_ILi64EEENS7_ILi192EEEEEELi192ENS_10bfloat16_tEfNS_4arch4Sm80ELb0ELb1ELb1ELb1ELb0ELb0ELb1ELb0EEENS1_21CollectiveEpilogueFwdINS6_IJS8_SA_S9_EEENS6_IJNS7_ILi1EEESI_SI_EEESC_SE_Li256ELb1ELb1ELb0ELb0EEENS1_19SingleTileSchedulerILb1ELb0ELb1ELi128EEEEEEEEEvNT_6ParamsE)
        .other          _ZN7cutlass13device_kernelIN5flash19enable_sm80_to_sm89INS1_16FlashAttnFwdSm80INS1_25CollectiveMainloopFwdSm80ILi8ELi2ELb0EN4cute5tupleIJNS5_1CILi128EEENS7_ILi64EEENS7_ILi192EEEEEELi192ENS_10bfloat16_tEfNS_4arch4Sm80ELb0ELb1ELb1ELb1ELb0ELb0ELb1ELb0EEENS1_21CollectiveEpilogueFwdINS6_IJS8_SA_S9_EEENS6_IJNS7_ILi1EEESI_SI_EEESC_SE_Li256ELb1ELb1ELb0ELb0EEENS1_19SingleTileSchedulerILb1ELb0ELb1ELi128EEEEEEEEEvNT_6ParamsE,@"STO_CUDA_ENTRY STV_DEFAULT"
_ZN7cutlass13device_kernelIN5flash19enable_sm80_to_sm89INS1_16FlashAttnFwdSm80INS1_25CollectiveMainloopFwdSm80ILi8ELi2ELb0EN4cute5tupleIJNS5_1CILi128EEENS7_ILi64EEENS7_ILi192EEEEEELi192ENS_10bfloat16_tEfNS_4arch4Sm80ELb0ELb1ELb1ELb1ELb0ELb0ELb1ELb0EEENS1_21CollectiveEpilogueFwdINS6_IJS8_SA_S9_EEENS6_IJNS7_ILi1EEESI_SI_EEESC_SE_Li256ELb1ELb1ELb0ELb0EEENS1_19SingleTileSchedulerILb1ELb0ELb1ELi128EEEEEEEEEvNT_6ParamsE:
[----:B------:R-:W-:Y:S01]  /*0000*/  LDC R1, c[0x0][0x37c] ;  /* 0x0000df00ff017b82 */ /* 0x000fe20000000800 */
[----:B------:R-:W-:Y:S05]  /*0010*/  EXIT ;  /* 0x000000000000794d */ /* 0x000fea0003800000 */
.L_x_13:
        /* <DEDUP_REMOVED lines=14> */
.L_x_49:


//--------------------- .text._ZN7cutlass13device_kernelIN5flash19enable_sm80_to_sm89INS1_16FlashAttnFwdSm80INS1_25CollectiveMainloopFwdSm80ILi8ELi2ELb0EN4cute5tupleIJNS5_1CILi128EEENS7_ILi64EEENS7_ILi192EEEEEELi192ENS_10bfloat16_tEfNS_4arch4Sm80ELb0ELb1ELb1ELb1ELb0ELb1ELb1ELb0EEENS1_21CollectiveEpilogueFwdINS6_IJS8_SA_S9_EEENS6_IJNS7_ILi1EEESI_SI_EEESC_SE_Li256ELb1ELb1ELb0ELb0EEENS1_19SingleTileSchedulerILb1ELb0ELb1ELi128EEEEEEEEEvNT_6ParamsE --------------------------
	.section	.text._ZN7cutlass13device_kernelIN5flash19enable_sm80_to_sm89INS1_16FlashAttnFwdSm80INS1_25CollectiveMainloopFwdSm80ILi8ELi2ELb0EN4cute5tupleIJNS5_1CILi128EEENS7_ILi64EEENS7_ILi192EEEEEELi192ENS_10bfloat16_tEfNS_4arch4Sm80ELb0ELb1ELb1ELb1ELb0ELb1ELb1ELb0EEENS1_21CollectiveEpilogueFwdINS6_IJS8_SA_S9_EEENS6_IJNS7_ILi1EEESI_SI_EEESC_SE_Li256ELb1ELb1ELb0ELb0EEENS1_19SingleTileSchedulerILb1ELb0ELb1ELi128EEEEEEEEEvNT_6ParamsE,"ax",@progbits
	.align	128
.text._ZN7cutlass13device_kernelIN5flash19enable_sm80_to_sm89INS1_16FlashAttnFwdSm80INS1_25CollectiveMainloopFwdSm80ILi8ELi2ELb0EN4cute5tupleIJNS5_1CILi128EEENS7_ILi64EEENS7_ILi192EEEEEELi192ENS_10bfloat16_tEfNS_4arch4Sm80ELb0ELb1ELb1ELb1ELb0ELb1ELb1ELb0EEENS1_21CollectiveEpilogueFwdINS6_IJS8_SA_S9_EEENS6_IJNS7_ILi1EEESI_SI_EEESC_SE_Li256ELb1ELb1ELb0ELb0EEENS1_19SingleTileSchedulerILb1ELb0ELb1ELi128EEEEEEEEEvNT_6ParamsE:
        .type           _ZN7cutlass13device_kernelIN5flash19enable_sm80_to_sm89INS1_16FlashAttnFwdSm80INS1_25CollectiveMainloopFwdSm80ILi8ELi2ELb0EN4cute5tupleIJNS5_1CILi128EEENS7_ILi64EEENS7_ILi192EEEEEELi192ENS_10bfloat16_tEfNS_4arch4Sm80ELb0ELb1ELb1ELb1ELb0ELb1ELb1ELb0EEENS1_21CollectiveEpilogueFwdINS6_IJS8_SA_S9_EEENS6_IJNS7_ILi1EEESI_SI_EEESC_SE_Li256ELb1ELb1ELb0ELb0EEENS1_19SingleTileSchedulerILb1ELb0ELb1ELi128EEEEEEEEEvNT_6ParamsE,@function
        .size           _ZN7cutlass13device_kernelIN5flash19enable_sm80_to_sm89INS1_16FlashAttnFwdSm80INS1_25CollectiveMainloopFwdSm80ILi8ELi2ELb0EN4cute5tupleIJNS5_1CILi128EEENS7_ILi64EEENS7_ILi192EEEEEELi192ENS_10bfloat16_tEfNS_4arch4Sm80ELb0ELb1ELb1ELb1ELb0ELb1ELb1ELb0EEENS1_21CollectiveEpilogueFwdINS6_IJS8_SA_S9_EEENS6_IJNS7_ILi1EEESI_SI_EEESC_SE_Li256ELb1ELb1ELb0ELb0EEENS1_19SingleTileSchedulerILb1ELb0ELb1ELi128EEEEEEEEEvNT_6ParamsE,(.L_x_50 - _ZN7cutlass13device_kernelIN5flash19enable_sm80_to_sm89INS1_16FlashAttnFwdSm80INS1_25CollectiveMainloopFwdSm80ILi8ELi2ELb0EN4cute5tupleIJNS5_1CILi128EEENS7_ILi64EEENS7_ILi192EEEEEELi192ENS_10bfloat16_tEfNS_4arch4Sm80ELb0ELb1ELb1ELb1ELb0ELb1ELb1ELb0EEENS1_21CollectiveEpilogueFwdINS6_IJS8_SA_S9_EEENS6_IJNS7_ILi1EEESI_SI_EEESC_SE_Li256ELb1ELb1ELb0ELb0EEENS1_19SingleTileSchedulerILb1ELb0ELb1ELi128EEEEEEEEEvNT_6ParamsE)
        .other          _ZN7cutlass13device_kernelIN5flash19enable_sm80_to_sm89INS1_16FlashAttnFwdSm80INS1_25CollectiveMainloopFwdSm80ILi8ELi2ELb0EN4cute5tupleIJNS5_1CILi128EEENS7_ILi64EEENS7_ILi192EEEEEELi192ENS_10bfloat16_tEfNS_4arch4Sm80ELb0ELb1ELb1ELb1ELb0ELb1ELb1ELb0EEENS1_21CollectiveEpilogueFwdINS6_IJS8_SA_S9_EEENS6_IJNS7_ILi1EEESI_SI_EEESC_SE_Li256ELb1ELb1ELb0ELb0EEENS1_19SingleTileSchedulerILb1ELb0ELb1ELi128EEEEEEEEEvNT_6ParamsE,@"STO_CUDA_ENTRY STV_DEFAULT"
_ZN7cutlass13device_kernelIN5flash19enable_sm80_to_sm89INS1_16FlashAttnFwdSm80INS1_25CollectiveMainloopFwdSm80ILi8ELi2ELb0EN4cute5tupleIJNS5_1CILi128EEENS7_ILi64EEENS7_ILi192EEEEEELi192ENS_10bfloat16_tEfNS_4arch4Sm80ELb0ELb1ELb1ELb1ELb0ELb1ELb1ELb0EEENS1_21CollectiveEpilogueFwdINS6_IJS8_SA_S9_EEENS6_IJNS7_ILi1EEESI_SI_EEESC_SE_Li256ELb1ELb1ELb0ELb0EEENS1_19SingleTileSchedulerILb1ELb0ELb1ELi128EEEEEEEEEvNT_6ParamsE:
[----:B------:R-:W-:Y:S01]  /*0000*/  LDC R1, c[0x0][0x37c] ;  /* 0x0000df00ff017b82 */ /* 0x000fe20000000800 */
[----:B------:R-:W-:Y:S05]  /*0010*/  EXIT ;  /* 0x000000000000794d */ /* 0x000fea0003800000 */
.L_x_14:
        /* <DEDUP_REMOVED lines=14> */
.L_x_50:


//--------------------- .text._ZN7cutlass13device_kernelIN5flash19enable_sm80_to_sm89INS1_16FlashAttnFwdSm80INS1_25CollectiveMainloopFwdSm80ILi8ELi2ELb1EN4cute5tupleIJNS5_1CILi128EEENS7_ILi96EEENS7_ILi192EEEEEELi192ENS_10bfloat16_tEfNS_4arch4Sm80ELb1ELb0ELb1ELb0ELb0ELb0ELb1ELb0EEENS1_21CollectiveEpilogueFwdINS6_IJS8_SA_S9_EEENS6_IJNS7_ILi1EEESI_SI_EEESC_SE_Li256ELb0ELb1ELb0ELb0EEENS1_30DynamicPersistentTileSchedulerILi256ELi256ELb0ELb1ELb0EEEEEEEEEvNT_6ParamsE --------------------------
	.section	.text._ZN7cutlass13device_kernelIN5flash19enable_sm80_to_sm89INS1_16FlashAttnFwdSm80INS1_25CollectiveMainloopFwdSm80ILi8ELi2ELb1EN4cute5tupleIJNS5_1CILi128EEENS7_ILi96EEENS7_ILi192EEEEEELi192ENS_10bfloat16_tEfNS_4arch4Sm80ELb1ELb0ELb1ELb0ELb0ELb0ELb1ELb0EEENS1_21CollectiveEpilogueFwdINS6_IJS8_SA_S9_EEENS6_IJNS7_ILi1EEESI_SI_EEESC_SE_Li256ELb0ELb1ELb0ELb0EEENS1_30DynamicPersistentTileSchedulerILi256ELi256ELb0ELb1ELb0EEEEEEEEEvNT_6ParamsE,"ax",@progbits
	.align	128
.text._ZN7cutlass13device_kernelIN5flash19enable_sm80_to_sm89INS1_16FlashAttnFwdSm80INS1_25CollectiveMainloopFwdSm80ILi8ELi2ELb1EN4cute5tupleIJNS5_1CILi128EEENS7_ILi96EEENS7_ILi192EEEEEELi192ENS_10bfloat16_tEfNS_4arch4Sm80ELb1ELb0ELb1ELb0ELb0ELb0ELb1ELb0EEENS1_21CollectiveEpilogueFwdINS6_IJS8_SA_S9_EEENS6_IJNS7_ILi1EEESI_SI_EEESC_SE_Li256ELb0ELb1ELb0ELb0EEENS1_30DynamicPersistentTileSchedulerILi256ELi256ELb0ELb1ELb0EEEEEEEEEvNT_6ParamsE:
        .type           _ZN7cutlass13device_kernelIN5flash19enable_sm80_to_sm89INS1_16FlashAttnFwdSm80INS1_25CollectiveMainloopFwdSm80ILi8ELi2ELb1EN4cute5tupleIJNS5_1CILi128EEENS7_ILi96EEENS7_ILi192EEEEEELi192ENS_10bfloat16_tEfNS_4arch4Sm80ELb1ELb0ELb1ELb0ELb0ELb0ELb1ELb0EEENS1_21CollectiveEpilogueFwdINS6_IJS8_SA_S9_EEENS6_IJNS7_ILi1EEESI_SI_EEESC_SE_Li256ELb0ELb1ELb0ELb0EEENS1_30DynamicPersistentTileSchedulerILi256ELi256ELb0ELb1ELb0EEEEEEEEEvNT_6ParamsE,@function
        .size           _ZN7cutlass13device_kernelIN5flash19enable_sm80_to_sm89INS1_16FlashAttnFwdSm80INS1_25CollectiveMainloopFwdSm80ILi8ELi2ELb1EN4cute5tupleIJNS5_1CILi128EEENS7_ILi96EEENS7_ILi192EEEEEELi192ENS_10bfloat16_tEfNS_4arch4Sm80ELb1ELb0ELb1ELb0ELb0ELb0ELb1ELb0EEENS1_21CollectiveEpilogueFwdINS6_IJS8_SA_S9_EEENS6_IJNS7_ILi1EEESI_SI_EEESC_SE_Li256ELb0ELb1ELb0ELb0EEENS1_30DynamicPersistentTileSchedulerILi256ELi256ELb0ELb1ELb0EEEEEEEEEvNT_6ParamsE,(.L_x_51 - _ZN7cutlass13device_kernelIN5flash19enable_sm80_to_sm89INS1_16FlashAttnFwdSm80INS1_25CollectiveMainloopFwdSm80ILi8ELi2ELb1EN4cute5tupleIJNS5_1CILi128EEENS7_ILi96EEENS7_ILi192EEEEEELi192ENS_10bfloat16_tEfNS_4arch4Sm80ELb1ELb0ELb1ELb0ELb0ELb0ELb1ELb0EEENS1_21CollectiveEpilogueFwdINS6_IJS8_SA_S9_EEENS6_IJNS7_ILi1EEESI_SI_EEESC_SE_Li256ELb0ELb1ELb0ELb0EEENS1_30DynamicPersistentTileSchedulerILi256ELi256ELb0ELb1ELb0EEEEEEEEEvNT_6ParamsE)
        .other          _ZN7cutlass13device_kernelIN5flash19enable_sm80_to_sm89INS1_16FlashAttnFwdSm80INS1_25CollectiveMainloopFwdSm80ILi8ELi2ELb1EN4cute5tupleIJNS5_1CILi128EEENS7_ILi96EEENS7_ILi192EEEEEELi192ENS_10bfloat16_tEfNS_4arch4Sm80ELb1ELb0ELb1ELb0ELb0ELb0ELb1ELb0EEENS1_21CollectiveEpilogueFwdINS6_IJS8_SA_S9_EEENS6_IJNS7_ILi1EEESI_SI_EEESC_SE_Li256ELb0ELb1ELb0ELb0EEENS1_30DynamicPersistentTileSchedulerILi256ELi256ELb0ELb1ELb0EEEEEEEEEvNT_6ParamsE,@"STO_CUDA_ENTRY STV_DEFAULT"
_ZN7cutlass13device_kernelIN5flash19enable_sm80_to_sm89INS1_16FlashAttnFwdSm80INS1_25CollectiveMainloopFwdSm80ILi8ELi2ELb1EN4cute5tupleIJNS5_1CILi128EEENS7_ILi96EEENS7_ILi192EEEEEELi192ENS_10bfloat16_tEfNS_4arch4Sm80ELb1ELb0ELb1ELb0ELb0ELb0ELb1ELb0EEENS1_21CollectiveEpilogueFwdINS6_IJS8_SA_S9_EEENS6_IJNS7_ILi1EEESI_SI_EEESC_SE_Li256ELb0ELb1ELb0ELb0EEENS1_30DynamicPersistentTileSchedulerILi256ELi256ELb0ELb1ELb0EEEEEEEEEvNT_6ParamsE:
[----:B------:R-:W-:Y:S01]  /*0000*/  LDC R1, c[0x0][0x37c] ;  /* 0x0000df00ff017b82 */ /* 0x000fe20000000800 */
[----:B------:R-:W-:Y:S05]  /*0010*/  EXIT ;  /* 0x000000000000794d */ /* 0x000fea0003800000 */
.L_x_15:
        /* <DEDUP_REMOVED lines=14> */
.L_x_51:


//--------------------- .text._ZN7cutlass13device_kernelIN5flash19enable_sm80_to_sm89INS1_16FlashAttnFwdSm80INS1_25CollectiveMainloopFwdSm80ILi8ELi2ELb1EN4cute5tupleIJNS5_1CILi128EEENS7_ILi96EEENS7_ILi192EEEEEELi192ENS_10bfloat16_tEfNS_4arch4Sm80ELb1ELb0ELb1ELb1ELb0ELb0ELb1ELb0EEENS1_21CollectiveEpilogueFwdINS6_IJS8_SA_S9_EEENS6_IJNS7_ILi1EEESI_SI_EEESC_SE_Li256ELb1ELb1ELb0ELb0EEENS1_19SingleTileSchedulerILb1ELb0ELb1ELi128EEEEEEEEEvNT_6ParamsE --------------------------
	.section	.text._ZN7cutlass13device_kernelIN5flash19enable_sm80_to_sm89INS1_16FlashAttnFwdSm80INS1_25CollectiveMainloopFwdSm80ILi8ELi2ELb1EN4cute5tupleIJNS5_1CILi128EEENS7_ILi96EEENS7_ILi192EEEEEELi192ENS_10bfloat16_tEfNS_4arch4Sm80ELb1ELb0ELb1ELb1ELb0ELb0ELb1ELb0EEENS1_21CollectiveEpilogueFwdINS6_IJS8_SA_S9_EEENS6_IJNS7_ILi1EEESI_SI_EEESC_SE_Li256ELb1ELb1ELb0ELb0EEENS1_19SingleTileSchedulerILb1ELb0ELb1ELi128EEEEEEEEEvNT_6ParamsE,"ax",@progbits
	.align	128
.text._ZN7cutlass13device_kernelIN5flash19enable_sm80_to_sm89INS1_16FlashAttnFwdSm80INS1_25CollectiveMainloopFwdSm80ILi8ELi2ELb1EN4cute5tupleIJNS5_1CILi128EEENS7_ILi96EEENS7_ILi192EEEEEELi192ENS_10bfloat16_tEfNS_4arch4Sm80ELb1ELb0ELb1ELb1ELb0ELb0ELb1ELb0EEENS1_21CollectiveEpilogueFwdINS6_IJS8_SA_S9_EEENS6_IJNS7_ILi1EEESI_SI_EEESC_SE_Li256ELb1ELb1ELb0ELb0EEENS1_19SingleTileSchedulerILb1ELb0ELb1ELi128EEEEEEEEEvNT_6ParamsE:
        .type           _ZN7cutlass13device_kernelIN5flash19enable_sm80_to_sm89INS1_16FlashAttnFwdSm80INS1_25CollectiveMainloopFwdSm80ILi8ELi2ELb1EN4cute5tupleIJNS5_1CILi128EEENS7_ILi96EEENS7_ILi192EEEEEELi192ENS_10bfloat16_tEfNS_4arch4Sm80ELb1ELb0ELb1ELb1ELb0ELb0ELb1ELb0EEENS1_21CollectiveEpilogueFwdINS6_IJS8_SA_S9_EEENS6_IJNS7_ILi1EEESI_SI_EEESC_SE_Li256ELb1ELb1ELb0ELb0EEENS1_19SingleTileSchedulerILb1ELb0ELb1ELi128EEEEEEEEEvNT_6ParamsE,@function
        .size           _ZN7cutlass13device_kernelIN5flash19enable_sm80_to_sm89INS1_16FlashAttnFwdSm80INS1_25CollectiveMainloopFwdSm80ILi8ELi2ELb1EN4cute5tupleIJNS5_1CILi128EEENS7_ILi96EEENS7_ILi192EEEEEELi192ENS_10bfloat16_tEfNS_4arch4Sm80ELb1ELb0ELb1ELb1ELb0ELb0ELb1ELb0EEENS1_21CollectiveEpilogueFwdINS6_IJS8_SA_S9_EEENS6_IJNS7_ILi1EEESI_SI_EEESC_SE_Li256ELb1ELb1ELb0ELb0EEENS1_19SingleTileSchedulerILb1ELb0ELb1ELi128EEEEEEEEEvNT_6ParamsE,(.L_x_52 - _ZN7cutlass13device_kernelIN5flash19enable_sm80_to_sm89INS1_16FlashAttnFwdSm80INS1_25CollectiveMainloopFwdSm80ILi8ELi2ELb1EN4cute5tupleIJNS5_1CILi128EEENS7_ILi96EEENS7_ILi192EEEEEELi192ENS_10bfloat16_tEfNS_4arch4Sm80ELb1ELb0ELb1ELb1ELb0ELb0ELb1ELb0EEENS1_21CollectiveEpilogueFwdINS6_IJS8_SA_S9_EEENS6_IJNS7_ILi1EEESI_SI_EEESC_SE_Li256ELb1ELb1ELb0ELb0EEENS1_19SingleTileSchedulerILb1ELb0ELb1ELi128EEEEEEEEEvNT_6ParamsE)
        .other          _ZN7cutlass13device_kernelIN5flash19enable_sm80_to_sm89INS1_16FlashAttnFwdSm80INS1_25CollectiveMainloopFwdSm80ILi8ELi2ELb1EN4cute5tupleIJNS5_1CILi128EEENS7_ILi96EEENS7_ILi192EEEEEELi192ENS_10bfloat16_tEfNS_4arch4Sm80ELb1ELb0ELb1ELb1ELb0ELb0ELb1ELb0EEENS1_21CollectiveEpilogueFwdINS6_IJS8_SA_S9_EEENS6_IJNS7_ILi1EEESI_SI_EEESC_SE_Li256ELb1ELb1ELb0ELb0EEENS1_19SingleTileSchedulerILb1ELb0ELb1ELi128EEEEEEEEEvNT_6ParamsE,@"STO_CUDA_ENTRY STV_DEFAULT"
_ZN7cutlass13device_kernelIN5flash19enable_sm80_to_sm89INS1_16FlashAttnFwdSm80INS1_25CollectiveMainloopFwdSm80ILi8ELi2ELb1EN4cute5tupleIJNS5_1CILi128EEENS7_ILi96EEENS7_ILi192EEEEEELi192ENS_10bfloat16_tEfNS_4arch4Sm80ELb1ELb0ELb1ELb1ELb0ELb0ELb1ELb0EEENS1_21CollectiveEpilogueFwdINS6_IJS8_SA_S9_EEENS6_IJNS7_ILi1EEESI_SI_EEESC_SE_Li256ELb1ELb1ELb0ELb0EEENS1_19SingleTileSchedulerILb1ELb0ELb1ELi128EEEEEEEEEvNT_6ParamsE:
[----:B------:R-:W-:Y:S01]  /*0000*/  LDC R1, c[0x0][0x37c] ;  /* 0x0000df00ff017b82 */ /* 0x000fe20000000800 */
[----:B------:R-:W-:Y:S05]  /*0010*/  EXIT ;  /* 0x000000000000794d */ /* 0x000fea0003800000 */
.L_x_16:
        /* <DEDUP_REMOVED lines=14> */
.L_x_52:


//--------------------- .text._ZN7cutlass13device_kernelIN5flash19enable_sm80_to_sm89INS1_16FlashAttnFwdSm80INS1_25CollectiveMainloopFwdSm80ILi8ELi2ELb0EN4cute5tupleIJNS5_1CILi128EEENS7_ILi64EEENS7_ILi192EEEEEELi192ENS_10bfloat16_tEfNS_4arch4Sm80ELb1ELb0ELb1ELb1ELb0ELb1ELb1ELb0EEENS1_21CollectiveEpilogueFwdINS6_IJS8_SA_S9_EEENS6_IJNS7_ILi1EEESI_SI_EEESC_SE_Li256ELb1ELb1ELb0ELb0EEENS1_19SingleTileSchedulerILb1ELb0ELb1ELi128EEEEEEEEEvNT_6ParamsE --------------------------
	.section	.text._ZN7cutlass13device_kernelIN5flash19enable_sm80_to_sm89INS1_16FlashAttnFwdSm80INS1_25CollectiveMainloopFwdSm80ILi8ELi2ELb0EN4cute5tupleIJNS5_1CILi128EEENS7_ILi64EEENS7_ILi192EEEEEELi192ENS_10bfloat16_tEfNS_4arch4Sm80ELb1ELb0ELb1ELb1ELb0ELb1ELb1ELb0EEENS1_21CollectiveEpilogueFwdINS6_IJS8_SA_S9_EEENS6_IJNS7_ILi1EEESI_SI_EEESC_SE_Li256ELb1ELb1ELb0ELb0EEENS1_19SingleTileSchedulerILb1ELb0ELb1ELi128EEEEEEEEEvNT_6ParamsE,"ax",@progbits
	.align	128
.text._ZN7cutlass13device_kernelIN5flash19enable_sm80_to_sm89INS1_16FlashAttnFwdSm80INS1_25CollectiveMainloopFwdSm80ILi8ELi2ELb0EN4cute5tupleIJNS5_1CILi128EEENS7_ILi64EEENS7_ILi192EEEEEELi192ENS_10bfloat16_tEfNS_4arch4Sm80ELb1ELb0ELb1ELb1ELb0ELb1ELb1ELb0EEENS1_21CollectiveEpilogueFwdINS6_IJS8_SA_S9_EEENS6_IJNS7_ILi1EEESI_SI_EEESC_SE_Li256ELb1ELb1ELb0ELb0EEENS1_19SingleTileSchedulerILb1ELb0ELb1ELi128EEEEEEEEEvNT_6ParamsE:
        .type           _ZN7cutlass13device_kernelIN5flash19enable_sm80_to_sm89INS1_16FlashAttnFwdSm80INS1_25CollectiveMainloopFwdSm80ILi8ELi2ELb0EN4cute5tupleIJNS5_1CILi128EEENS7_ILi64EEENS7_ILi192EEEEEELi192ENS_10bfloat16_tEfNS_4arch4Sm80ELb1ELb0ELb1ELb1ELb0ELb1ELb1ELb0EEENS1_21CollectiveEpilogueFwdINS6_IJS8_SA_S9_EEENS6_IJNS7_ILi1EEESI_SI_EEESC_SE_Li256ELb1ELb1ELb0ELb0EEENS1_19SingleTileSchedulerILb1ELb0ELb1ELi128EEEEEEEEEvNT_6ParamsE,@function
        .size           _ZN7cutlass13device_kernelIN5flash19enable_sm80_to_sm89INS1_16FlashAttnFwdSm80INS1_25CollectiveMainloopFwdSm80ILi8ELi2ELb0EN4cute5tupleIJNS5_1CILi128EEENS7_ILi64EEENS7_ILi192EEEEEELi192ENS_10bfloat16_tEfNS_4arch4Sm80ELb1ELb0ELb1ELb1ELb0ELb1ELb1ELb0EEENS1_21CollectiveEpilogueFwdINS6_IJS8_SA_S9_EEENS6_IJNS7_ILi1EEESI_SI_EEESC_SE_Li256ELb1ELb1ELb0ELb0EEENS1_19SingleTileSchedulerILb1ELb0ELb1ELi128EEEEEEEEEvNT_6ParamsE,(.L_x_53 - _ZN7cutlass13device_kernelIN5flash19enable_sm80_to_sm89INS1_16FlashAttnFwdSm80INS1_25CollectiveMainloopFwdSm80ILi8ELi2ELb0EN4cute5tupleIJNS5_1CILi128EEENS7_ILi64EEENS7_ILi192EEEEEELi192ENS_10bfloat16_tEfNS_4arch4Sm80ELb1ELb0ELb1ELb1ELb0ELb1ELb1ELb0EEENS1_21CollectiveEpilogueFwdINS6_IJS8_SA_S9_EEENS6_IJNS7_ILi1EEESI_SI_EEESC_SE_Li256ELb1ELb1ELb0ELb0EEENS1_19SingleTileSchedulerILb1ELb0ELb1ELi128EEEEEEEEEvNT_6ParamsE)
        .other          _ZN7cutlass13device_kernelIN5flash19enable_sm80_to_sm89INS1_16FlashAttnFwdSm80INS1_25CollectiveMainloopFwdSm80ILi8ELi2ELb0EN4cute5tupleIJNS5_1CILi128EEENS7_ILi64EEENS7_ILi192EEEEEELi192ENS_10bfloat16_tEfNS_4arch4Sm80ELb1ELb0ELb1ELb1ELb0ELb1ELb1ELb0EEENS1_21CollectiveEpilogueFwdINS6_IJS8_SA_S9_EEENS6_IJNS7_ILi1EEESI_SI_EEESC_SE_Li256ELb1ELb1ELb0ELb0EEENS1_19SingleTileSchedulerILb1ELb0ELb1ELi128EEEEEEEEEvNT_6ParamsE,@"STO_CUDA_ENTRY STV_DEFAULT"
_ZN7cutlass13device_kernelIN5flash19enable_sm80_to_sm89INS1_16FlashAttnFwdSm80INS1_25CollectiveMainloopFwdSm80ILi8ELi2ELb0EN4cute5tupleIJNS5_1CILi128EEENS7_ILi64EEENS7_ILi192EEEEEELi192ENS_10bfloat16_tEfNS_4arch4Sm80ELb1ELb0ELb1ELb1ELb0ELb1ELb1ELb0EEENS1_21CollectiveEpilogueFwdINS6_IJS8_SA_S9_EEENS6_IJNS7_ILi1EEESI_SI_EEESC_SE_Li256ELb1ELb1ELb0ELb0EEENS1_19SingleTileSchedulerILb1ELb0ELb1ELi128EEEEEEEEEvNT_6ParamsE:
[----:B------:R-:W-:Y:S01]  /*0000*/  LDC R1, c[0x0][0x37c] ;  /* 0x0000df00ff017b82 */ /* 0x000fe20000000800 */
[----:B------:R-:W-:Y:S05]  /*0010*/  EXIT ;  /* 0x000000000000794d */ /* 0x000fea0003800000 */
.L_x_17:
        /* <DEDUP_REMOVED lines=14> */
.L_x_53:


//--------------------- .text._ZN7cutlass13device_kernelIN5flash19enable_sm80_to_sm89INS1_16FlashAttnFwdSm80INS1_25CollectiveMainloopFwdSm80ILi8ELi1ELb1EN4cute5tupleIJNS5_1CILi128EEENS7_ILi96EEENS7_ILi192EEEEEELi192ENS_10bfloat16_tEfNS_4arch4Sm80ELb0ELb0ELb0ELb0ELb0ELb0ELb1ELb0EEENS1_21CollectiveEpilogueFwdINS6_IJS8_SA_S9_EEENS6_IJNS7_ILi1EEESI_SI_EEESC_SE_Li256ELb0ELb1ELb0ELb0EEENS1_19SingleTileSchedulerILb0ELb0ELb1ELi128EEEEEEEEEvNT_6ParamsE --------------------------
	.section	.text._ZN7cutlass13device_kernelIN5flash19enable_sm80_to_sm89INS1_16FlashAttnFwdSm80INS1_25CollectiveMainloopFwdSm80ILi8ELi1ELb1EN4cute5tupleIJNS5_1CILi128EEENS7_ILi96EEENS7_ILi192EEEEEELi192ENS_10bfloat16_tEfNS_4arch4Sm80ELb0ELb0ELb0ELb0ELb0ELb0ELb1ELb0EEENS1_21CollectiveEpilogueFwdINS6_IJS8_SA_S9_EEENS6_IJNS7_ILi1EEESI_SI_EEESC_SE_Li256ELb0ELb1ELb0ELb0EEENS1_19SingleTileSchedulerILb0ELb0ELb1ELi128EEEEEEEEEvNT_6ParamsE,"ax",@progbits
	.align	128
.text._ZN7cutlass13device_kernelIN5flash19enable_sm80_to_sm89INS1_16FlashAttnFwdSm80INS1_25CollectiveMainloopFwdSm80ILi8ELi1ELb1EN4cute5tupleIJNS5_1CILi128EEENS7_ILi96EEENS7_ILi192EEEEEELi192ENS_10bfloat16_tEfNS_4arch4Sm80ELb0ELb0ELb0ELb0ELb0ELb0ELb1ELb0EEENS1_21CollectiveEpilogueFwdINS6_IJS8_SA_S9_EEENS6_IJNS7_ILi1EEESI_SI_EEESC_SE_Li256ELb0ELb1ELb0ELb0EEENS1_19SingleTileSchedulerILb0ELb0ELb1ELi128EEEEEEEEEvNT_6ParamsE:
        .type           _ZN7cutlass13device_kernelIN5flash19enable_sm80_to_sm89INS1_16FlashAttnFwdSm80INS1_25CollectiveMainloopFwdSm80ILi8ELi1ELb1EN4cute5tupleIJNS5_1CILi128EEENS7_ILi96EEENS7_ILi192EEEEEELi192ENS_10bfloat16_tEfNS_4arch4Sm80ELb0ELb0ELb0ELb0ELb0ELb0ELb1ELb0EEENS1_21CollectiveEpilogueFwdINS6_IJS8_SA_S9_EEENS6_IJNS7_ILi1EEESI_SI_EEESC_SE_Li256ELb0ELb1ELb0ELb0EEENS1_19SingleTileSchedulerILb0ELb0ELb1ELi128EEEEEEEEEvNT_6ParamsE,@function
        .size           _ZN7cutlass13device_kernelIN5flash19enable_sm80_to_sm89INS1_16FlashAttnFwdSm80INS1_25CollectiveMainloopFwdSm80ILi8ELi1ELb1EN4cute5tupleIJNS5_1CILi128EEENS7_ILi96EEENS7_ILi192EEEEEELi192ENS_10bfloat16_tEfNS_4arch4Sm80ELb0ELb0ELb0ELb0ELb0ELb0ELb1ELb0EEENS1_21CollectiveEpilogueFwdINS6_IJS8_SA_S9_EEENS6_IJNS7_ILi1EEESI_SI_EEESC_SE_Li256ELb0ELb1ELb0ELb0EEENS1_19SingleTileSchedulerILb0ELb0ELb1ELi128EEEEEEEEEvNT_6ParamsE,(.L_x_54 - _ZN7cutlass13device_kernelIN5flash19enable_sm80_to_sm89INS1_16FlashAttnFwdSm80INS1_25CollectiveMainloopFwdSm80ILi8ELi1ELb1EN4cute5tupleIJNS5_1CILi128EEENS7_ILi96EEENS7_ILi192EEEEEELi192ENS_10bfloat16_tEfNS_4arch4Sm80ELb0ELb0ELb0ELb0ELb0ELb0ELb1ELb0EEENS1_21CollectiveEpilogueFwdINS6_IJS8_SA_S9_EEENS6_IJNS7_ILi1EEESI_SI_EEESC_SE_Li256ELb0ELb1ELb0ELb0EEENS1_19SingleTileSchedulerILb0ELb0ELb1ELi128EEEEEEEEEvNT_6ParamsE)
        .other          _ZN7cutlass13device_kernelIN5flash19enable_sm80_to_sm89INS1_16FlashAttnFwdSm80INS1_25CollectiveMainloopFwdSm80ILi8ELi1ELb1EN4cute5tupleIJNS5_1CILi128EEENS7_ILi96EEENS7_ILi192EEEEEELi192ENS_10bfloat16_tEfNS_4arch4Sm80ELb0ELb0ELb0ELb0ELb0ELb0ELb1ELb0EEENS1_21CollectiveEpilogueFwdINS6_IJS8_SA_S9_EEENS6_IJNS7_ILi1EEESI_SI_EEESC_SE_Li256ELb0ELb1ELb0ELb0EEENS1_19SingleTileSchedulerILb0ELb0ELb1ELi128EEEEEEEEEvNT_6ParamsE,@"STO_CUDA_ENTRY STV_DEFAULT"
_ZN7cutlass13device_kernelIN5flash19enable_sm80_to_sm89INS1_16FlashAttnFwdSm80INS1_25CollectiveMainloopFwdSm80ILi8ELi1ELb1EN4cute5tupleIJNS5_1CILi128EEENS7_ILi96EEENS7_ILi192EEEEEELi192ENS_10bfloat16_tEfNS_4arch4Sm80ELb0ELb0ELb0ELb0ELb0ELb0ELb1ELb0EEENS1_21CollectiveEpilogueFwdINS6_IJS8_SA_S9_EEENS6_IJNS7_ILi1EEESI_SI_EEESC_SE_Li256ELb0ELb1ELb0ELb0EEENS1_19SingleTileSchedulerILb0ELb0ELb1ELi128EEEEEEEEEvNT_6ParamsE:
[----:B------:R-:W-:Y:S01]  /*0000*/  LDC R1, c[0x0][0x37c] ;  /* 0x0000df00ff017b82 */ /* 0x000fe20000000800 */
[----:B------:R-:W-:Y:S05]  /*0010*/  EXIT ;  /* 0x000000000000794d */ /* 0x000fea0003800000 */
.L_x_18:
        /* <DEDUP_REMOVED lines=14> */
.L_x_54:


//--------------------- .text._ZN7cutlass13device_kernelIN5flash19enable_sm80_to_sm89INS1_16FlashAttnFwdSm80INS1_25CollectiveMainloopFwdSm80ILi8ELi1ELb1EN4cute5tupleIJNS5_1CILi128EEENS7_ILi96EEENS7_ILi192EEEEEELi192ENS_10bfloat16_tEfNS_4arch4Sm80ELb0ELb0ELb0ELb1ELb0ELb0ELb1ELb0EEENS1_21CollectiveEpilogueFwdINS6_IJS8_SA_S9_EEENS6_IJNS7_ILi1EEESI_SI_EEESC_SE_Li256ELb1ELb1ELb0ELb0EEENS1_19SingleTileSchedulerILb1ELb0ELb1ELi128EEEEEEEEEvNT_6ParamsE --------------------------
	.section	.text._ZN7cutlass13device_kernelIN5flash19enable_sm80_to_sm89INS1_16FlashAttnFwdSm80INS1_25CollectiveMainloopFwdSm80ILi8ELi1ELb1EN4cute5tupleIJNS5_1CILi128EEENS7_ILi96EEENS7_ILi192EEEEEELi192ENS_10bfloat16_tEfNS_4arch4Sm80ELb0ELb0ELb0ELb1ELb0ELb0ELb1ELb0EEENS1_21CollectiveEpilogueFwdINS6_IJS8_SA_S9_EEENS6_IJNS7_ILi1EEESI_SI_EEESC_SE_Li256ELb1ELb1ELb0ELb0EEENS1_19SingleTileSchedulerILb1ELb0ELb1ELi128EEEEEEEEEvNT_6ParamsE,"ax",@progbits
	.align	128
.text._ZN7cutlass13device_kernelIN5flash19enable_sm80_to_sm89INS1_16FlashAttnFwdSm80INS1_25CollectiveMainloopFwdSm80ILi8ELi1ELb1EN4cute5tupleIJNS5_1CILi128EEENS7_ILi96EEENS7_ILi192EEEEEELi192ENS_10bfloat16_tEfNS_4arch4Sm80ELb0ELb0ELb0ELb1ELb0ELb0ELb1ELb0EEENS1_21CollectiveEpilogueFwdINS6_IJS8_SA_S9_EEENS6_IJNS7_ILi1EEESI_SI_EEESC_SE_Li256ELb1ELb1ELb0ELb0EEENS1_19SingleTileSchedulerILb1ELb0ELb1ELi128EEEEEEEEEvNT_6ParamsE:
        .type           _ZN7cutlass13device_kernelIN5flash19enable_sm80_to_sm89INS1_16FlashAttnFwdSm80INS1_25CollectiveMainloopFwdSm80ILi8ELi1ELb1EN4cute5tupleIJNS5_1CILi128EEENS7_ILi96EEENS7_ILi192EEEEEELi192ENS_10bfloat16_tEfNS_4arch4Sm80ELb0ELb0ELb0ELb1ELb0ELb0ELb1ELb0EEENS1_21CollectiveEpilogueFwdINS6_IJS8_SA_S9_EEENS6_IJNS7_ILi1EEESI_SI_EEESC_SE_Li256ELb1ELb1ELb0ELb0EEENS1_19SingleTileSchedulerILb1ELb0ELb1ELi128EEEEEEEEEvNT_6ParamsE,@function
        .size           _ZN7cutlass13device_kernelIN5flash19enable_sm80_to_sm89INS1_16FlashAttnFwdSm80INS1_25CollectiveMainloopFwdSm80ILi8ELi1ELb1EN4cute5tupleIJNS5_1CILi128EEENS7_ILi96EEENS7_ILi192EEEEEELi192ENS_10bfloat16_tEfNS_4arch4Sm80ELb0ELb0ELb0ELb1ELb0ELb0ELb1ELb0EEENS1_21CollectiveEpilogueFwdINS6_IJS8_SA_S9_EEENS6_IJNS7_ILi1EEESI_SI_EEESC_SE_Li256ELb1ELb1ELb0ELb0EEENS1_19SingleTileSchedulerILb1ELb0ELb1ELi128EEEEEEEEEvNT_6ParamsE,(.L_x_55 - _ZN7cutlass13device_kernelIN5flash19enable_sm80_to_sm89INS1_16FlashAttnFwdSm80INS1_25CollectiveMainloopFwdSm80ILi8ELi1ELb1EN4cute5tupleIJNS5_1CILi128EEENS7_ILi96EEENS7_ILi192EEEEEELi192ENS_10bfloat16_tEfNS_4arch4Sm80ELb0ELb0ELb0ELb1ELb0ELb0ELb1ELb0EEENS1_21CollectiveEpilogueFwdINS6_IJS8_SA_S9_EEENS6_IJNS7_ILi1EEESI_SI_EEESC_SE_Li256ELb1ELb1ELb0ELb0EEENS1_19SingleTileSchedulerILb1ELb0ELb1ELi128EEEEEEEEEvNT_6ParamsE)
        .other          _ZN7cutlass13device_kernelIN5flash19enable_sm80_to_sm89INS1_16FlashAttnFwdSm80INS1_25CollectiveMainloopFwdSm80ILi8ELi1ELb1EN4cute5tupleIJNS5_1CILi128EEENS7_ILi96EEENS7_ILi192EEEEEELi192ENS_10bfloat16_tEfNS_4arch4Sm80ELb0ELb0ELb0ELb1ELb0ELb0ELb1ELb0EEENS1_21CollectiveEpilogueFwdINS6_IJS8_SA_S9_EEENS6_IJNS7_ILi1EEESI_SI_EEESC_SE_Li256ELb1ELb1ELb0ELb0EEENS1_19SingleTileSchedulerILb1ELb0ELb1ELi128EEEEEEEEEvNT_6ParamsE,@"STO_CUDA_ENTRY STV_DEFAULT"
_ZN7cutlass13device_kernelIN5flash19enable_sm80_to_sm89INS1_16FlashAttnFwdSm80INS1_25CollectiveMainloopFwdSm80ILi8ELi1ELb1EN4cute5tupleIJNS5_1CILi128EEENS7_ILi96EEENS7_ILi192EEEEEELi192ENS_10bfloat16_tEfNS_4arch4Sm80ELb0ELb0ELb0ELb1ELb0ELb0ELb1ELb0EEENS1_21CollectiveEpilogueFwdINS6_IJS8_SA_S9_EEENS6_IJNS7_ILi1EEESI_SI_EEESC_SE_Li256ELb1ELb1ELb0ELb0EEENS1_19SingleTileSchedulerILb1ELb0ELb1ELi128EEEEEEEEEvNT_6ParamsE:
[----:B------:R-:W-:Y:S01]  /*0000*/  LDC R1, c[0x0][0x37c] ;  /* 0x0000df00ff017b82 */ /* 0x000fe20000000800 */
[----:B------:R-:W-:Y:S05]  /*0010*/  EXIT ;  /* 0x000000000000794d */ /* 0x000fea0003800000 */
.L_x_19:
        /* <DEDUP_REMOVED lines=14> */
.L_x_55:


//--------------------- .text._ZN7cutlass13device_kernelIN5flash19enable_sm80_to_sm89INS1_16FlashAttnFwdSm80INS1_25CollectiveMainloopFwdSm80ILi8ELi1ELb0EN4cute5tupleIJNS5_1CILi128EEENS7_ILi64EEENS7_ILi192EEEEEELi192ENS_10bfloat16_tEfNS_4arch4Sm80ELb0ELb0ELb0ELb1ELb0ELb1ELb1ELb0EEENS1_21CollectiveEpilogueFwdINS6_IJS8_SA_S9_EEENS6_IJNS7_ILi1EEESI_SI_EEESC_SE_Li256ELb1ELb1ELb0ELb0EEENS1_19SingleTileSchedulerILb1ELb0ELb1ELi128EEEEEEEEEvNT_6ParamsE --------------------------
	.section	.text._ZN7cutlass13device_kernelIN5flash19enable_sm80_to_sm89INS1_16FlashAttnFwdSm80INS1_25CollectiveMainloopFwdSm80ILi8ELi1ELb0EN4cute5tupleIJNS5_1CILi128EEENS7_ILi64EEENS7_ILi192EEEEEELi192ENS_10bfloat16_tEfNS_4arch4Sm80ELb0ELb0ELb0ELb1ELb0ELb1ELb1ELb0EEENS1_21CollectiveEpilogueFwdINS6_IJS8_SA_S9_EEENS6_IJNS7_ILi1EEESI_SI_EEESC_SE_Li256ELb1ELb1ELb0ELb0EEENS1_19SingleTileSchedulerILb1ELb0ELb1ELi128EEEEEEEEEvNT_6ParamsE,"ax",@progbits
	.align	128
.text._ZN7cutlass13device_kernelIN5flash19enable_sm80_to_sm89INS1_16FlashAttnFwdSm80INS1_25CollectiveMainloopFwdSm80ILi8ELi1ELb0EN4cute5tupleIJNS5_1CILi128EEENS7_ILi64EEENS7_ILi192EEEEEELi192ENS_10bfloat16_tEfNS_4arch4Sm80ELb0ELb0ELb0ELb1ELb0ELb1ELb1ELb0EEENS1_21CollectiveEpilogueFwdINS6_IJS8_SA_S9_EEENS6_IJNS7_ILi1EEESI_SI_EEESC_SE_Li256ELb1ELb1ELb0ELb0EEENS1_19SingleTileSchedulerILb1ELb0ELb1ELi128EEEEEEEEEvNT_6ParamsE:
        .type           _ZN7cutlass13device_kernelIN5flash19enable_sm80_to_sm89INS1_16FlashAttnFwdSm80INS1_25CollectiveMainloopFwdSm80ILi8ELi1ELb0EN4cute5tupleIJNS5_1CILi128EEENS7_ILi64EEENS7_ILi192EEEEEELi192ENS_10bfloat16_tEfNS_4arch4Sm80ELb0ELb0ELb0ELb1ELb0ELb1ELb1ELb0EEENS1_21CollectiveEpilogueFwdINS6_IJS8_SA_S9_EEENS6_IJNS7_ILi1EEESI_SI_EEESC_SE_Li256ELb1ELb1ELb0ELb0EEENS1_19SingleTileSchedulerILb1ELb0ELb1ELi128EEEEEEEEEvNT_6ParamsE,@function
        .size           _ZN7cutlass13device_kernelIN5flash19enable_sm80_to_sm89INS1_16FlashAttnFwdSm80INS1_25CollectiveMainloopFwdSm80ILi8ELi1ELb0EN4cute5tupleIJNS5_1CILi128EEENS7_ILi64EEENS7_ILi192EEEEEELi192ENS_10bfloat16_tEfNS_4arch4Sm80ELb0ELb0ELb0ELb1ELb0ELb1ELb1ELb0EEENS1_21CollectiveEpilogueFwdINS6_IJS8_SA_S9_EEENS6_IJNS7_ILi1EEESI_SI_EEESC_SE_Li256ELb1ELb1ELb0ELb0EEENS1_19SingleTileSchedulerILb1ELb0ELb1ELi128EEEEEEEEEvNT_6ParamsE,(.L_x_56 - _ZN7cutlass13device_kernelIN5flash19enable_sm80_to_sm89INS1_16FlashAttnFwdSm80INS1_25CollectiveMainloopFwdSm80ILi8ELi1ELb0EN4cute5tupleIJNS5_1CILi128EEENS7_ILi64EEENS7_ILi192EEEEEELi192ENS_10bfloat16_tEfNS_4arch4Sm80ELb0ELb0ELb0ELb1ELb0ELb1ELb1ELb0EEENS1_21CollectiveEpilogueFwdINS6_IJS8_SA_S9_EEENS6_IJNS7_ILi1EEESI_SI_EEESC_SE_Li256ELb1ELb1ELb0ELb0EEENS1_19SingleTileSchedulerILb1ELb0ELb1ELi128EEEEEEEEEvNT_6ParamsE)
        .other          _ZN7cutlass13device_kernelIN5flash19enable_sm80_to_sm89INS1_16FlashAttnFwdSm80INS1_25CollectiveMainloopFwdSm80ILi8ELi1ELb0EN4cute5tupleIJNS5_1CILi128EEENS7_ILi64EEENS7_ILi192EEEEEELi192ENS_10bfloat16_tEfNS_4arch4Sm80ELb0ELb0ELb0ELb1ELb0ELb1ELb1ELb0EEENS1_21CollectiveEpilogueFwdINS6_IJS8_SA_S9_EEENS6_IJNS7_ILi1EEESI_SI_EEESC_SE_Li256ELb1ELb1ELb0ELb0EEENS1_19SingleTileSchedulerILb1ELb0ELb1ELi128EEEEEEEEEvNT_6ParamsE,@"STO_CUDA_ENTRY STV_DEFAULT"
_ZN7cutlass13device_kernelIN5flash19enable_sm80_to_sm89INS1_16FlashAttnFwdSm80INS1_25CollectiveMainloopFwdSm80ILi8ELi1ELb0EN4cute5tupleIJNS5_1CILi128EEENS7_ILi64EEENS7_ILi192EEEEEELi192ENS_10bfloat16_tEfNS_4arch4Sm80ELb0ELb0ELb0ELb1ELb0ELb1ELb1ELb0EEENS1_21CollectiveEpilogueFwdINS6_IJS8_SA_S9_EEENS6_IJNS7_ILi1EEESI_SI_EEESC_SE_Li256ELb1ELb1ELb0ELb0EEENS1_19SingleTileSchedulerILb1ELb0ELb1ELi128EEEEEEEEEvNT_6ParamsE:
[----:B------:R-:W-:Y:S01]  /*0000*/  LDC R1, c[0x0][0x37c] ;  /* 0x0000df00ff017b82 */ /* 0x000fe20000000800 */
[----:B------:R-:W-:Y:S05]  /*0010*/  EXIT ;  /* 0x000000000000794d */ /* 0x000fea0003800000 */
.L_x_20:
        /* <DEDUP_REMOVED lines=14> */
.L_x_56:


//--------------------- .text._ZN7cutlass13device_kernelIN5flash19enable_sm80_to_sm89INS1_16FlashAttnFwdSm80INS1_25CollectiveMainloopFwdSm80ILi8ELi1ELb0EN4cute5tupleIJNS5_1CILi128EEENS7_ILi64EEENS7_ILi192EEEEEELi192ENS_10bfloat16_tEfNS_4arch4Sm80ELb0ELb1ELb0ELb0ELb0ELb0ELb1ELb0EEENS1_21CollectiveEpilogueFwdINS6_IJS8_SA_S9_EEENS6_IJNS7_ILi1EEESI_SI_EEESC_SE_Li256ELb0ELb1ELb0ELb0EEENS1_19SingleTileSchedulerILb0ELb0ELb1ELi128EEEEEEEEEvNT_6ParamsE --------------------------
	.section	.text._ZN7cutlass13device_kernelIN5flash19enable_sm80_to_sm89INS1_16FlashAttnFwdSm80INS1_25CollectiveMainloopFwdSm80ILi8ELi1ELb0EN4cute5tupleIJNS5_1CILi128EEENS7_ILi64EEENS7_ILi192EEEEEELi192ENS_10bfloat16_tEfNS_4arch4Sm80ELb0ELb1ELb0ELb0ELb0ELb0ELb1ELb0EEENS1_21CollectiveEpilogueFwdINS6_IJS8_SA_S9_EEENS6_IJNS7_ILi1EEESI_SI_EEESC_SE_Li256ELb0ELb1ELb0ELb0EEENS1_19SingleTileSchedulerILb0ELb0ELb1ELi128EEEEEEEEEvNT_6ParamsE,"ax",@progbits
	.align	128
.text._ZN7cutlass13device_kernelIN5flash19enable_sm80_to_sm89INS1_16FlashAttnFwdSm80INS1_25CollectiveMainloopFwdSm80ILi8ELi1ELb0EN4cute5tupleIJNS5_1CILi128EEENS7_ILi64EEENS7_ILi192EEEEEELi192ENS_10bfloat16_tEfNS_4arch4Sm80ELb0ELb1ELb0ELb0ELb0ELb0ELb1ELb0EEENS1_21CollectiveEpilogueFwdINS6_IJS8_SA_S9_EEENS6_IJNS7_ILi1EEESI_SI_EEESC_SE_Li256ELb0ELb1ELb0ELb0EEENS1_19SingleTileSchedulerILb0ELb0ELb1ELi128EEEEEEEEEvNT_6ParamsE:
        .type           _ZN7cutlass13device_kernelIN5flash19enable_sm80_to_sm89INS1_16FlashAttnFwdSm80INS1_25CollectiveMainloopFwdSm80ILi8ELi1ELb0EN4cute5tupleIJNS5_1CILi128EEENS7_ILi64EEENS7_ILi192EEEEEELi192ENS_10bfloat16_tEfNS_4arch4Sm80ELb0ELb1ELb0ELb0ELb0ELb0ELb1ELb0EEENS1_21CollectiveEpilogueFwdINS6_IJS8_SA_S9_EEENS6_IJNS7_ILi1EEESI_SI_EEESC_SE_Li256ELb0ELb1ELb0ELb0EEENS1_19SingleTileSchedulerILb0ELb0ELb1ELi128EEEEEEEEEvNT_6ParamsE,@function
        .size           _ZN7cutlass13device_kernelIN5flash19enable_sm80_to_sm89INS1_16FlashAttnFwdSm80INS1_25CollectiveMainloopFwdSm80ILi8ELi1ELb0EN4cute5tupleIJNS5_1CILi128EEENS7_ILi64EEENS7_ILi192EEEEEELi192ENS_10bfloat16_tEfNS_4arch4Sm80ELb0ELb1ELb0ELb0ELb0ELb0ELb1ELb0EEENS1_21CollectiveEpilogueFwdINS6_IJS8_SA_S9_EEENS6_IJNS7_ILi1EEESI_SI_EEESC_SE_Li256ELb0ELb1ELb0ELb0EEENS1_19SingleTileSchedulerILb0ELb0ELb1ELi128EEEEEEEEEvNT_6ParamsE,(.L_x_57 - _ZN7cutlass13device_kernelIN5flash19enable_sm80_to_sm89INS1_16FlashAttnFwdSm80INS1_25CollectiveMainloopFwdSm80ILi8ELi1ELb0EN4cute5tupleIJNS5_1CILi128EEENS7_ILi64EEENS7_ILi192EEEEEELi192ENS_10bfloat16_tEfNS_4arch4Sm80ELb0ELb1ELb0ELb0ELb0ELb0ELb1ELb0EEENS1_21CollectiveEpilogueFwdINS6_IJS8_SA_S9_EEENS6_IJNS7_ILi1EEESI_SI_EEESC_SE_Li256ELb0ELb1ELb0ELb0EEENS1_19SingleTileSchedulerILb0ELb0ELb1ELi128EEEEEEEEEvNT_6ParamsE)
        .other          _ZN7cutlass13device_kernelIN5flash19enable_sm80_to_sm89INS1_16FlashAttnFwdSm80INS1_25CollectiveMainloopFwdSm80ILi8ELi1ELb0EN4cute5tupleIJNS5_1CILi128EEENS7_ILi64EEENS7_ILi192EEEEEELi192ENS_10bfloat16_tEfNS_4arch4Sm80ELb0ELb1ELb0ELb0ELb0ELb0ELb1ELb0EEENS1_21CollectiveEpilogueFwdINS6_IJS8_SA_S9_EEENS6_IJNS7_ILi1EEESI_SI_EEESC_SE_Li256ELb0ELb1ELb0ELb0EEENS1_19SingleTileSchedulerILb0ELb0ELb1ELi128EEEEEEEEEvNT_6ParamsE,@"STO_CUDA_ENTRY STV_DEFAULT"
_ZN7cutlass13device_kernelIN5flash19enable_sm80_to_sm89INS1_16FlashAttnFwdSm80INS1_25CollectiveMainloopFwdSm80ILi8ELi1ELb0EN4cute5tupleIJNS5_1CILi128EEENS7_ILi64EEENS7_ILi192EEEEEELi192ENS_10bfloat16_tEfNS_4arch4Sm80ELb0ELb1ELb0ELb0ELb0ELb0ELb1ELb0EEENS1_21CollectiveEpilogueFwdINS6_IJS8_SA_S9_EEENS6_IJNS7_ILi1EEESI_SI_EEESC_SE_Li256ELb0ELb1ELb0ELb0EEENS1_19SingleTileSchedulerILb0ELb0ELb1ELi128EEEEEEEEEvNT_6ParamsE:
[----:B------:R-:W-:Y:S01]  /*0000*/  LDC R1, c[0x0][0x37c] ;  /* 0x0000df00ff017b82 */ /* 0x000fe20000000800 */
[----:B------:R-:W-:Y:S05]  /*0010*/  EXIT ;  /* 0x000000000000794d */ /* 0x000fea0003800000 */
.L_x_21:
        /* <DEDUP_REMOVED lines=14> */
.L_x_57:


//--------------------- .text._ZN7cutlass13device_kernelIN5flash19enable_sm80_to_sm89INS1_16FlashAttnFwdSm80INS1_25CollectiveMainloopFwdSm80ILi8ELi1ELb0EN4cute5tupleIJNS5_1CILi128EEENS7_ILi64EEENS7_ILi192EEEEEELi192ENS_10bfloat16_tEfNS_4arch4Sm80ELb0ELb1ELb0ELb1ELb0ELb0ELb1ELb0EEENS1_21CollectiveEpilogueFwdINS6_IJS8_SA_S9_EEENS6_IJNS7_ILi1EEESI_SI_EEESC_SE_Li256ELb1ELb1ELb0ELb0EEENS1_19SingleTileSchedulerILb1ELb0ELb1ELi128EEEEEEEEEvNT_6ParamsE --------------------------
	.section	.text._ZN7cutlass13device_kernelIN5flash19enable_sm80_to_sm89INS1_16FlashAttnFwdSm80INS1_25CollectiveMainloopFwdSm80ILi8ELi1ELb0EN4cute5tupleIJNS5_1CILi128EEENS7_ILi64EEENS7_ILi192EEEEEELi192ENS_10bfloat16_tEfNS_4arch4Sm80ELb0ELb1ELb0ELb1ELb0ELb0ELb1ELb0EEENS1_21CollectiveEpilogueFwdINS6_IJS8_SA_S9_EEENS6_IJNS7_ILi1EEESI_SI_EEESC_SE_Li256ELb1ELb1ELb0ELb0EEENS1_19SingleTileSchedulerILb1ELb0ELb1ELi128EEEEEEEEEvNT_6ParamsE,"ax",@progbits
	.align	128
.text._ZN7cutlass13device_kernelIN5flash19enable_sm80_to_sm89INS1_16FlashAttnFwdSm80INS1_25CollectiveMainloopFwdSm80ILi8ELi1ELb0EN4cute5tupleIJNS5_1CILi128EEENS7_ILi64EEENS7_ILi192EEEEEELi192ENS_10bfloat16_tEfNS_4arch4Sm80ELb0ELb1ELb0ELb1ELb0ELb0ELb1ELb0EEENS1_21CollectiveEpilogueFwdINS6_IJS8_SA_S9_EEENS6_IJNS7_ILi1EEESI_SI_EEESC_SE_Li256ELb1ELb1ELb0ELb0EEENS1_19SingleTileSchedulerILb1ELb0ELb1ELi128EEEEEEEEEvNT_6ParamsE:
        .type           _ZN7cutlass13device_kernelIN5flash19enable_sm80_to_sm89INS1_16FlashAttnFwdSm80INS1_25CollectiveMainloopFwdSm80ILi8ELi1ELb0EN4cute5tupleIJNS5_1CILi128EEENS7_ILi64EEENS7_ILi192EEEEEELi192ENS_10bfloat16_tEfNS_4arch4Sm80ELb0ELb1ELb0ELb1ELb0ELb0ELb1ELb0EEENS1_21CollectiveEpilogueFwdINS6_IJS8_SA_S9_EEENS6_IJNS7_ILi1EEESI_SI_EEESC_SE_Li256ELb1ELb1ELb0ELb0EEENS1_19SingleTileSchedulerILb1ELb0ELb1ELi128EEEEEEEEEvNT_6ParamsE,@function
        .size           _ZN7cutlass13device_kernelIN5flash19enable_sm80_to_sm89INS1_16FlashAttnFwdSm80INS1_25CollectiveMainloopFwdSm80ILi8ELi1ELb0EN4cute5tupleIJNS5_1CILi128EEENS7_ILi64EEENS7_ILi192EEEEEELi192ENS_10bfloat16_tEfNS_4arch4Sm80ELb0ELb1ELb0ELb1ELb0ELb0ELb1ELb0EEENS1_21CollectiveEpilogueFwdINS6_IJS8_SA_S9_EEENS6_IJNS7_ILi1EEESI_SI_EEESC_SE_Li256ELb1ELb1ELb0ELb0EEENS1_19SingleTileSchedulerILb1ELb0ELb1ELi128EEEEEEEEEvNT_6ParamsE,(.L_x_58 - _ZN7cutlass13device_kernelIN5flash19enable_sm80_to_sm89INS1_16FlashAttnFwdSm80INS1_25CollectiveMainloopFwdSm80ILi8ELi1ELb0EN4cute5tupleIJNS5_1CILi128EEENS7_ILi64EEENS7_ILi192EEEEEELi192ENS_10bfloat16_tEfNS_4arch4Sm80ELb0ELb1ELb0ELb1ELb0ELb0ELb1ELb0EEENS1_21CollectiveEpilogueFwdINS6_IJS8_SA_S9_EEENS6_IJNS7_ILi1EEESI_SI_EEESC_SE_Li256ELb1ELb1ELb0ELb0EEENS1_19SingleTileSchedulerILb1ELb0ELb1ELi128EEEEEEEEEvNT_6ParamsE)
        .other          _ZN7cutlass13device_kernelIN5flash19enable_sm80_to_sm89INS1_16FlashAttnFwdSm80INS1_25CollectiveMainloopFwdSm80ILi8ELi1ELb0EN4cute5tupleIJNS5_1CILi128EEENS7_ILi64EEENS7_ILi192EEEEEELi192ENS_10bfloat16_tEfNS_4arch4Sm80ELb0ELb1ELb0ELb1ELb0ELb0ELb1ELb0EEENS1_21CollectiveEpilogueFwdINS6_IJS8_SA_S9_EEENS6_IJNS7_ILi1EEESI_SI_EEESC_SE_Li256ELb1ELb1ELb0ELb0EEENS1_19SingleTileSchedulerILb1ELb0ELb1ELi128EEEEEEEEEvNT_6ParamsE,@"STO_CUDA_ENTRY STV_DEFAULT"
_ZN7cutlass13device_kernelIN5flash19enable_sm80_to_sm89INS1_16FlashAttnFwdSm80INS1_25CollectiveMainloopFwdSm80ILi8ELi1ELb0EN4cute5tupleIJNS5_1CILi128EEENS7_ILi64EEENS7_ILi192EEEEEELi192ENS_10bfloat16_tEfNS_4arch4Sm80ELb0ELb1ELb0ELb1ELb0ELb0ELb1ELb0EEENS1_21CollectiveEpilogueFwdINS6_IJS8_SA_S9_EEENS6_IJNS7_ILi1EEESI_SI_EEESC_SE_Li256ELb1ELb1ELb0ELb0EEENS1_19SingleTileSchedulerILb1ELb0ELb1ELi128EEEEEEEEEvNT_6ParamsE:
[----:B------:R-:W-:Y:S01]  /*0000*/  LDC R1, c[0x0][0x37c] ;  /* 0x0000df00ff017b82 */ /* 0x000fe20000000800 */
[----:B------:R-:W-:Y:S05]  /*0010*/  EXIT ;  /* 0x000000000000794d */ /* 0x000fea0003800000 */
.L_x_22:
        /* <DEDUP_REMOVED lines=14> */
.L_x_58:


//--------------------- .text._ZN7cutlass13device_kernelIN5flash19enable_sm80_to_sm89INS1_16FlashAttnFwdSm80INS1_25CollectiveMainloopFwdSm80ILi8ELi1ELb0EN4cute5tupleIJNS5_1CILi128EEENS7_ILi64EEENS7_ILi192EEEEEELi192ENS_10bfloat16_tEfNS_4arch4Sm80ELb0ELb1ELb0ELb1ELb0ELb1ELb1ELb0EEENS1_21CollectiveEpilogueFwdINS6_IJS8_SA_S9_EEENS6_IJNS7_ILi1EEESI_SI_EEESC_SE_Li256ELb1ELb1ELb0ELb0EEENS1_19SingleTileSchedulerILb1ELb0ELb1ELi128EEEEEEEEEvNT_6ParamsE --------------------------
	.section	.text._ZN7cutlass13device_kernelIN5flash19enable_sm80_to_sm89INS1_16FlashAttnFwdSm80INS1_25CollectiveMainloopFwdSm80ILi8ELi1ELb0EN4cute5tupleIJNS5_1CILi128EEENS7_ILi64EEENS7_ILi192EEEEEELi192ENS_10bfloat16_tEfNS_4arch4Sm80ELb0ELb1ELb0ELb1ELb0ELb1ELb1ELb0EEENS1_21CollectiveEpilogueFwdINS6_IJS8_SA_S9_EEENS6_IJNS7_ILi1EEESI_SI_EEESC_SE_Li256ELb1ELb1ELb0ELb0EEENS1_19SingleTileSchedulerILb1ELb0ELb1ELi128EEEEEEEEEvNT_6ParamsE,"ax",@progbits
	.align	128
.text._ZN7cutlass13device_kernelIN5flash19enable_sm80_to_sm89INS1_16FlashAttnFwdSm80INS1_25CollectiveMainloopFwdSm80ILi8ELi1ELb0EN4cute5tupleIJNS5_1CILi128EEENS7_ILi64EEENS7_ILi192EEEEEELi192ENS_10bfloat16_tEfNS_4arch4Sm80ELb0ELb1ELb0ELb1ELb0ELb1ELb1ELb0EEENS1_21CollectiveEpilogueFwdINS6_IJS8_SA_S9_EEENS6_IJNS7_ILi1EEESI_SI_EEESC_SE_Li256ELb1ELb1ELb0ELb0EEENS1_19SingleTileSchedulerILb1ELb0ELb1ELi128EEEEEEEEEvNT_6ParamsE:
        .type           _ZN7cutlass13device_kernelIN5flash19enable_sm80_to_sm89INS1_16FlashAttnFwdSm80INS1_25CollectiveMainloopFwdSm80ILi8ELi1ELb0EN4cute5tupleIJNS5_1CILi128EEENS7_ILi64EEENS7_ILi192EEEEEELi192ENS_10bfloat16_tEfNS_4arch4Sm80ELb0ELb1ELb0ELb1ELb0ELb1ELb1ELb0EEENS1_21CollectiveEpilogueFwdINS6_IJS8_SA_S9_EEENS6_IJNS7_ILi1EEESI_SI_EEESC_SE_Li256ELb1ELb1ELb0ELb0EEENS1_19SingleTileSchedulerILb1ELb0ELb1ELi128EEEEEEEEEvNT_6ParamsE,@function
        .size           _ZN7cutlass13device_kernelIN5flash19enable_sm80_to_sm89INS1_16FlashAttnFwdSm80INS1_25CollectiveMainloopFwdSm80ILi8ELi1ELb0EN4cute5tupleIJNS5_1CILi128EEENS7_ILi64EEENS7_ILi192EEEEEELi192ENS_10bfloat16_tEfNS_4arch4Sm80ELb0ELb1ELb0ELb1ELb0ELb1ELb1ELb0EEENS1_21CollectiveEpilogueFwdINS6_IJS8_SA_S9_EEENS6_IJNS7_ILi1EEESI_SI_EEESC_SE_Li256ELb1ELb1ELb0ELb0EEENS1_19SingleTileSchedulerILb1ELb0ELb1ELi128EEEEEEEEEvNT_6ParamsE,(.L_x_59 - _ZN7cutlass13device_kernelIN5flash19enable_sm80_to_sm89INS1_16FlashAttnFwdSm80INS1_25CollectiveMainloopFwdSm80ILi8ELi1ELb0EN4cute5tupleIJNS5_1CILi128EEENS7_ILi64EEENS7_ILi192EEEEEELi192ENS_10bfloat16_tEfNS_4arch4Sm80ELb0ELb1ELb0ELb1ELb0ELb1ELb1ELb0EEENS1_21CollectiveEpilogueFwdINS6_IJS8_SA_S9_EEENS6_IJNS7_ILi1EEESI_SI_EEESC_SE_Li256ELb1ELb1ELb0ELb0EEENS1_19SingleTileSchedulerILb1ELb0ELb1ELi128EEEEEEEEEvNT_6ParamsE)
        .other          _ZN7cutlass13device_kernelIN5flash19enable_sm80_to_sm89INS1_16FlashAttnFwdSm80INS1_25CollectiveMainloopFwdSm80ILi8ELi1ELb0EN4cute5tupleIJNS5_1CILi128EEENS7_ILi64EEENS7_ILi192EEEEEELi192ENS_10bfloat16_tEfNS_4arch4Sm80ELb0ELb1ELb0ELb1ELb0ELb1ELb1ELb0EEENS1_21CollectiveEpilogueFwdINS6_IJS8_SA_S9_EEENS6_IJNS7_ILi1EEESI_SI_EEESC_SE_Li256ELb1ELb1ELb0ELb0EEENS1_19SingleTileSchedulerILb1ELb0ELb1ELi128EEEEEEEEEvNT_6ParamsE,@"STO_CUDA_ENTRY STV_DEFAULT"
_ZN7cutlass13device_kernelIN5flash19enable_sm80_to_sm89INS1_16FlashAttnFwdSm80INS1_25CollectiveMainloopFwdSm80ILi8ELi1ELb0EN4cute5tupleIJNS5_1CILi128EEENS7_ILi64EEENS7_ILi192EEEEEELi192ENS_10bfloat16_tEfNS_4arch4Sm80ELb0ELb1ELb0ELb1ELb0ELb1ELb1ELb0EEENS1_21CollectiveEpilogueFwdINS6_IJS8_SA_S9_EEENS6_IJNS7_ILi1EEESI_SI_EEESC_SE_Li256ELb1ELb1ELb0ELb0EEENS1_19SingleTileSchedulerILb1ELb0ELb1ELi128EEEEEEEEEvNT_6ParamsE:
[----:B------:R-:W-:Y:S01]  /*0000*/  LDC R1, c[0x0][0x37c] ;  /* 0x0000df00ff017b82 */ /* 0x000fe20000000800 */
[----:B------:R-:W-:Y:S05]  /*0010*/  EXIT ;  /* 0x000000000000794d */ /* 0x000fea0003800000 */
.L_x_23:
        /* <DEDUP_REMOVED lines=14> */
.L_x_59:


//--------------------- .text._ZN7cutlass13device_kernelIN5flash19enable_sm80_to_sm89INS1_16FlashAttnFwdSm80INS1_25CollectiveMainloopFwdSm80ILi8ELi1ELb1EN4cute5tupleIJNS5_1CILi128EEENS7_ILi96EEENS7_ILi192EEEEEELi192ENS_10bfloat16_tEfNS_4arch4Sm80ELb1ELb0ELb0ELb0ELb0ELb0ELb1ELb0EEENS1_21CollectiveEpilogueFwdINS6_IJS8_SA_S9_EEENS6_IJNS7_ILi1EEESI_SI_EEESC_SE_Li256ELb0ELb1ELb0ELb0EEENS1_30DynamicPersistentTileSchedulerILi256ELi256ELb0ELb1ELb0EEEEEEEEEvNT_6ParamsE --------------------------
	.section	.text._ZN7cutlass13device_kernelIN5flash19enable_sm80_to_sm89INS1_16FlashAttnFwdSm80INS1_25CollectiveMainloopFwdSm80ILi8ELi1ELb1EN4cute5tupleIJNS5_1CILi128EEENS7_ILi96EEENS7_ILi192EEEEEELi192ENS_10bfloat16_tEfNS_4arch4Sm80ELb1ELb0ELb0ELb0ELb0ELb0ELb1ELb0EEENS1_21CollectiveEpilogueFwdINS6_IJS8_SA_S9_EEENS6_IJNS7_ILi1EEESI_SI_EEESC_SE_Li256ELb0ELb1ELb0ELb0EEENS1_30DynamicPersistentTileSchedulerILi256ELi256ELb0ELb1ELb0EEEEEEEEEvNT_6ParamsE,"ax",@progbits
	.align	128
.text._ZN7cutlass13device_kernelIN5flash19enable_sm80_to_sm89INS1_16FlashAttnFwdSm80INS1_25CollectiveMainloopFwdSm80ILi8ELi1ELb1EN4cute5tupleIJNS5_1CILi128EEENS7_ILi96EEENS7_ILi192EEEEEELi192ENS_10bfloat16_tEfNS_4arch4Sm80ELb1ELb0ELb0ELb0ELb0ELb0ELb1ELb0EEENS1_21CollectiveEpilogueFwdINS6_IJS8_SA_S9_EEENS6_IJNS7_ILi1EEESI_SI_EEESC_SE_Li256ELb0ELb1ELb0ELb0EEENS1_30DynamicPersistentTileSchedulerILi256ELi256ELb0ELb1ELb0EEEEEEEEEvNT_6ParamsE:
        .type           _ZN7cutlass13device_kernelIN5flash19enable_sm80_to_sm89INS1_16FlashAttnFwdSm80INS1_25CollectiveMainloopFwdSm80ILi8ELi1ELb1EN4cute5tupleIJNS5_1CILi128EEENS7_ILi96EEENS7_ILi192EEEEEELi192ENS_10bfloat16_tEfNS_4arch4Sm80ELb1ELb0ELb0ELb0ELb0ELb0ELb1ELb0EEENS1_21CollectiveEpilogueFwdINS6_IJS8_SA_S9_EEENS6_IJNS7_ILi1EEESI_SI_EEESC_SE_Li256ELb0ELb1ELb0ELb0EEENS1_30DynamicPersistentTileSchedulerILi256ELi256ELb0ELb1ELb0EEEEEEEEEvNT_6ParamsE,@function
        .size           _ZN7cutlass13device_kernelIN5flash19enable_sm80_to_sm89INS1_16FlashAttnFwdSm80INS1_25CollectiveMainloopFwdSm80ILi8ELi1ELb1EN4cute5tupleIJNS5_1CILi128EEENS7_ILi96EEENS7_ILi192EEEEEELi192ENS_10bfloat16_tEfNS_4arch4Sm80ELb1ELb0ELb0ELb0ELb0ELb0ELb1ELb0EEENS1_21CollectiveEpilogueFwdINS6_IJS8_SA_S9_EEENS6_IJNS7_ILi1EEESI_SI_EEESC_SE_Li256ELb0ELb1ELb0ELb0EEENS1_30DynamicPersistentTileSchedulerILi256ELi256ELb0ELb1ELb0EEEEEEEEEvNT_6ParamsE,(.L_x_60 - _ZN7cutlass13device_kernelIN5flash19enable_sm80_to_sm89INS1_16FlashAttnFwdSm80INS1_25CollectiveMainloopFwdSm80ILi8ELi1ELb1EN4cute5tupleIJNS5_1CILi128EEENS7_ILi96EEENS7_ILi192EEEEEELi192ENS_10bfloat16_tEfNS_4arch4Sm80ELb1ELb0ELb0ELb0ELb0ELb0ELb1ELb0EEENS1_21CollectiveEpilogueFwdINS6_IJS8_SA_S9_EEENS6_IJNS7_ILi1EEESI_SI_EEESC_SE_Li256ELb0ELb1ELb0ELb0EEENS1_30DynamicPersistentTileSchedulerILi256ELi256ELb0ELb1ELb0EEEEEEEEEvNT_6ParamsE)
        .other          _ZN7cutlass13device_kernelIN5flash19enable_sm80_to_sm89INS1_16FlashAttnFwdSm80INS1_25CollectiveMainloopFwdSm80ILi8ELi1ELb1EN4cute5tupleIJNS5_1CILi128EEENS7_ILi96EEENS7_ILi192EEEEEELi192ENS_10bfloat16_tEfNS_4arch4Sm80ELb1ELb0ELb0ELb0ELb0ELb0ELb1ELb0EEENS1_21CollectiveEpilogueFwdINS6_IJS8_SA_S9_EEENS6_IJNS7_ILi1EEESI_SI_EEESC_SE_Li256ELb0ELb1ELb0ELb0EEENS1_30DynamicPersistentTileSchedulerILi256ELi256ELb0ELb1ELb0EEEEEEEEEvNT_6ParamsE,@"STO_CUDA_ENTRY STV_DEFAULT"
_ZN7cutlass13device_kernelIN5flash19enable_sm80_to_sm89INS1_16FlashAttnFwdSm80INS1_25CollectiveMainloopFwdSm80ILi8ELi1ELb1EN4cute5tupleIJNS5_1CILi128EEENS7_ILi96EEENS7_ILi192EEEEEELi192ENS_10bfloat16_tEfNS_4arch4Sm80ELb1ELb0ELb0ELb0ELb0ELb0ELb1ELb0EEENS1_21CollectiveEpilogueFwdINS6_IJS8_SA_S9_EEENS6_IJNS7_ILi1EEESI_SI_EEESC_SE_Li256ELb0ELb1ELb0ELb0EEENS1_30DynamicPersistentTileSchedulerILi256ELi256ELb0ELb1ELb0EEEEEEEEEvNT_6ParamsE:
[----:B------:R-:W-:Y:S01]  /*0000*/  LDC R1, c[0x0][0x37c] ;  /* 0x0000df00ff017b82 */ /* 0x000fe20000000800 */
[----:B------:R-:W-:Y:S05]  /*0010*/  EXIT ;  /* 0x000000000000794d */ /* 0x000fea0003800000 */
.L_x_24:
        /* <DEDUP_REMOVED lines=14> */
.L_x_60:


//--------------------- .text._ZN7cutlass13device_kernelIN5flash19enable_sm80_to_sm89INS1_16FlashAttnFwdSm80INS1_25CollectiveMainloopFwdSm80ILi8ELi1ELb1EN4cute5tupleIJNS5_1CILi128EEENS7_ILi96EEENS7_ILi192EEEEEELi192ENS_10bfloat16_tEfNS_4arch4Sm80ELb1ELb0ELb0ELb1ELb0ELb0ELb1ELb0EEENS1_21CollectiveEpilogueFwdINS6_IJS8_SA_S9_EEENS6_IJNS7_ILi1EEESI_SI_EEESC_SE_Li256ELb1ELb1ELb0ELb0EEENS1_19SingleTileSchedulerILb1ELb0ELb1ELi128EEEEEEEEEvNT_6ParamsE --------------------------
	.section	.text._ZN7cutlass13device_kernelIN5flash19enable_sm80_to_sm89INS1_16FlashAttnFwdSm80INS1_25CollectiveMainloopFwdSm80ILi8ELi1ELb1EN4cute5tupleIJNS5_1CILi128EEENS7_ILi96EEENS7_ILi192EEEEEELi192ENS_10bfloat16_tEfNS_4arch4Sm80ELb1ELb0ELb0ELb1ELb0ELb0ELb1ELb0EEENS1_21CollectiveEpilogueFwdINS6_IJS8_SA_S9_EEENS6_IJNS7_ILi1EEESI_SI_EEESC_SE_Li256ELb1ELb1ELb0ELb0EEENS1_19SingleTileSchedulerILb1ELb0ELb1ELi128EEEEEEEEEvNT_6ParamsE,"ax",@progbits
	.align	128
.text._ZN7cutlass13device_kernelIN5flash19enable_sm80_to_sm89INS1_16FlashAttnFwdSm80INS1_25CollectiveMainloopFwdSm80ILi8ELi1ELb1EN4cute5tupleIJNS5_1CILi128EEENS7_ILi96EEENS7_ILi192EEEEEELi192ENS_10bfloat16_tEfNS_4arch4Sm80ELb1ELb0ELb0ELb1ELb0ELb0ELb1ELb0EEENS1_21CollectiveEpilogueFwdINS6_IJS8_SA_S9_EEENS6_IJNS7_ILi1EEESI_SI_EEESC_SE_Li256ELb1ELb1ELb0ELb0EEENS1_19SingleTileSchedulerILb1ELb0ELb1ELi128EEEEEEEEEvNT_6ParamsE:
        .type           _ZN7cutlass13device_kernelIN5flash19enable_sm80_to_sm89INS1_16FlashAttnFwdSm80INS1_25CollectiveMainloopFwdSm80ILi8ELi1ELb1EN4cute5tupleIJNS5_1CILi128EEENS7_ILi96EEENS7_ILi192EEEEEELi192ENS_10bfloat16_tEfNS_4arch4Sm80ELb1ELb0ELb0ELb1ELb0ELb0ELb1ELb0EEENS1_21CollectiveEpilogueFwdINS6_IJS8_SA_S9_EEENS6_IJNS7_ILi1EEESI_SI_EEESC_SE_Li256ELb1ELb1ELb0ELb0EEENS1_19SingleTileSchedulerILb1ELb0ELb1ELi128EEEEEEEEEvNT_6ParamsE,@function
        .size           _ZN7cutlass13device_kernelIN5flash19enable_sm80_to_sm89INS1_16FlashAttnFwdSm80INS1_25CollectiveMainloopFwdSm80ILi8ELi1ELb1EN4cute5tupleIJNS5_1CILi128EEENS7_ILi96EEENS7_ILi192EEEEEELi192ENS_10bfloat16_tEfNS_4arch4Sm80ELb1ELb0ELb0ELb1ELb0ELb0ELb1ELb0EEENS1_21CollectiveEpilogueFwdINS6_IJS8_SA_S9_EEENS6_IJNS7_ILi1EEESI_SI_EEESC_SE_Li256ELb1ELb1ELb0ELb0EEENS1_19SingleTileSchedulerILb1ELb0ELb1ELi128EEEEEEEEEvNT_6ParamsE,(.L_x_61 - _ZN7cutlass13device_kernelIN5flash19enable_sm80_to_sm89INS1_16FlashAttnFwdSm80INS1_25CollectiveMainloopFwdSm80ILi8ELi1ELb1EN4cute5tupleIJNS5_1CILi128EEENS7_ILi96EEENS7_ILi192EEEEEELi192ENS_10bfloat16_tEfNS_4arch4Sm80ELb1ELb0ELb0ELb1ELb0ELb0ELb1ELb0EEENS1_21CollectiveEpilogueFwdINS6_IJS8_SA_S9_EEENS6_IJNS7_ILi1EEESI_SI_EEESC_SE_Li256ELb1ELb1ELb0ELb0EEENS1_19SingleTileSchedulerILb1ELb0ELb1ELi128EEEEEEEEEvNT_6ParamsE)
        .other          _ZN7cutlass13device_kernelIN5flash19enable_sm80_to_sm89INS1_16FlashAttnFwdSm80INS1_25CollectiveMainloopFwdSm80ILi8ELi1ELb1EN4cute5tupleIJNS5_1CILi128EEENS7_ILi96EEENS7_ILi192EEEEEELi192ENS_10bfloat16_tEfNS_4arch4Sm80ELb1ELb0ELb0ELb1ELb0ELb0ELb1ELb0EEENS1_21CollectiveEpilogueFwdINS6_IJS8_SA_S9_EEENS6_IJNS7_ILi1EEESI_SI_EEESC_SE_Li256ELb1ELb1ELb0ELb0EEENS1_19SingleTileSchedulerILb1ELb0ELb1ELi128EEEEEEEEEvNT_6ParamsE,@"STO_CUDA_ENTRY STV_DEFAULT"
_ZN7cutlass13device_kernelIN5flash19enable_sm80_to_sm89INS1_16FlashAttnFwdSm80INS1_25CollectiveMainloopFwdSm80ILi8ELi1ELb1EN4cute5tupleIJNS5_1CILi128EEENS7_ILi96EEENS7_ILi192EEEEEELi192ENS_10bfloat16_tEfNS_4arch4Sm80ELb1ELb0ELb0ELb1ELb0ELb0ELb1ELb0EEENS1_21CollectiveEpilogueFwdINS6_IJS8_SA_S9_EEENS6_IJNS7_ILi1EEESI_SI_EEESC_SE_Li256ELb1ELb1ELb0ELb0EEENS1_19SingleTileSchedulerILb1ELb0ELb1ELi128EEEEEEEEEvNT_6ParamsE:
[----:B------:R-:W-:Y:S01]  /*0000*/  LDC R1, c[0x0][0x37c] ;  /* 0x0000df00ff017b82 */ /* 0x000fe20000000800 */
[----:B------:R-:W-:Y:S05]  /*0010*/  EXIT ;  /* 0x000000000000794d */ /* 0x000fea0003800000 */
.L_x_25:
        /* <DEDUP_REMOVED lines=14> */
.L_x_61:


//--------------------- .text._ZN7cutlass13device_kernelIN5flash19enable_sm80_to_sm89INS1_16FlashAttnFwdSm80INS1_25CollectiveMainloopFwdSm80ILi8ELi1ELb0EN4cute5tupleIJNS5_1CILi128EEENS7_ILi64EEENS7_ILi192EEEEEELi192ENS_10bfloat16_tEfNS_4arch4Sm80ELb1ELb0ELb0ELb1ELb0ELb1ELb1ELb0EEENS1_21CollectiveEpilogueFwdINS6_IJS8_SA_S9_EEENS6_IJNS7_ILi1EEESI_SI_EEESC_SE_Li256ELb1ELb1ELb0ELb0EEENS1_19SingleTileSchedulerILb1ELb0ELb1ELi128EEEEEEEEEvNT_6ParamsE --------------------------
	.section	.text._ZN7cutlass13device_kernelIN5flash19enable_sm80_to_sm89INS1_16FlashAttnFwdSm80INS1_25CollectiveMainloopFwdSm80ILi8ELi1ELb0EN4cute5tupleIJNS5_1CILi128EEENS7_ILi64EEENS7_ILi192EEEEEELi192ENS_10bfloat16_tEfNS_4arch4Sm80ELb1ELb0ELb0ELb1ELb0ELb1ELb1ELb0EEENS1_21CollectiveEpilogueFwdINS6_IJS8_SA_S9_EEENS6_IJNS7_ILi1EEESI_SI_EEESC_SE_Li256ELb1ELb1ELb0ELb0EEENS1_19SingleTileSchedulerILb1ELb0ELb1ELi128EEEEEEEEEvNT_6ParamsE,"ax",@progbits
	.align	128
.text._ZN7cutlass13device_kernelIN5flash19enable_sm80_to_sm89INS1_16FlashAttnFwdSm80INS1_25CollectiveMainloopFwdSm80ILi8ELi1ELb0EN4cute5tupleIJNS5_1CILi128EEENS7_ILi64EEENS7_ILi192EEEEEELi192ENS_10bfloat16_tEfNS_4arch4Sm80ELb1ELb0ELb0ELb1ELb0ELb1ELb1ELb0EEENS1_21CollectiveEpilogueFwdINS6_IJS8_SA_S9_EEENS6_IJNS7_ILi1EEESI_SI_EEESC_SE_Li256ELb1ELb1ELb0ELb0EEENS1_19SingleTileSchedulerILb1ELb0ELb1ELi128EEEEEEEEEvNT_6ParamsE:
        .type           _ZN7cutlass13device_kernelIN5flash19enable_sm80_to_sm89INS1_16FlashAttnFwdSm80INS1_25CollectiveMainloopFwdSm80ILi8ELi1ELb0EN4cute5tupleIJNS5_1CILi128EEENS7_ILi64EEENS7_ILi192EEEEEELi192ENS_10bfloat16_tEfNS_4arch4Sm80ELb1ELb0ELb0ELb1ELb0ELb1ELb1ELb0EEENS1_21CollectiveEpilogueFwdINS6_IJS8_SA_S9_EEENS6_IJNS7_ILi1EEESI_SI_EEESC_SE_Li256ELb1ELb1ELb0ELb0EEENS1_19SingleTileSchedulerILb1ELb0ELb1ELi128EEEEEEEEEvNT_6ParamsE,@function
        .size           _ZN7cutlass13device_kernelIN5flash19enable_sm80_to_sm89INS1_16FlashAttnFwdSm80INS1_25CollectiveMainloopFwdSm80ILi8ELi1ELb0EN4cute5tupleIJNS5_1CILi128EEENS7_ILi64EEENS7_ILi192EEEEEELi192ENS_10bfloat16_tEfNS_4arch4Sm80ELb1ELb0ELb0ELb1ELb0ELb1ELb1ELb0EEENS1_21CollectiveEpilogueFwdINS6_IJS8_SA_S9_EEENS6_IJNS7_ILi1EEESI_SI_EEESC_SE_Li256ELb1ELb1ELb0ELb0EEENS1_19SingleTileSchedulerILb1ELb0ELb1ELi128EEEEEEEEEvNT_6ParamsE,(.L_x_62 - _ZN7cutlass13device_kernelIN5flash19enable_sm80_to_sm89INS1_16FlashAttnFwdSm80INS1_25CollectiveMainloopFwdSm80ILi8ELi1ELb0EN4cute5tupleIJNS5_1CILi128EEENS7_ILi64EEENS7_ILi192EEEEEELi192ENS_10bfloat16_tEfNS_4arch4Sm80ELb1ELb0ELb0ELb1ELb0ELb1ELb1ELb0EEENS1_21CollectiveEpilogueFwdINS6_IJS8_SA_S9_EEENS6_IJNS7_ILi1EEESI_SI_EEESC_SE_Li256ELb1ELb1ELb0ELb0EEENS1_19SingleTileSchedulerILb1ELb0ELb1ELi128EEEEEEEEEvNT_6ParamsE)
        .other          _ZN7cutlass13device_kernelIN5flash19enable_sm80_to_sm89INS1_16FlashAttnFwdSm80INS1_25CollectiveMainloopFwdSm80ILi8ELi1ELb0EN4cute5tupleIJNS5_1CILi128EEENS7_ILi64EEENS7_ILi192EEEEEELi192ENS_10bfloat16_tEfNS_4arch4Sm80ELb1ELb0ELb0ELb1ELb0ELb1ELb1ELb0EEENS1_21CollectiveEpilogueFwdINS6_IJS8_SA_S9_EEENS6_IJNS7_ILi1EEESI_SI_EEESC_SE_Li256ELb1ELb1ELb0ELb0EEENS1_19SingleTileSchedulerILb1ELb0ELb1ELi128EEEEEEEEEvNT_6ParamsE,@"STO_CUDA_ENTRY STV_DEFAULT"
_ZN7cutlass13device_kernelIN5flash19enable_sm80_to_sm89INS1_16FlashAttnFwdSm80INS1_25CollectiveMainloopFwdSm80ILi8ELi1ELb0EN4cute5tupleIJNS5_1CILi128EEENS7_ILi64EEENS7_ILi192EEEEEELi192ENS_10bfloat16_tEfNS_4arch4Sm80ELb1ELb0ELb0ELb1ELb0ELb1ELb1ELb0EEENS1_21CollectiveEpilogueFwdINS6_IJS8_SA_S9_EEENS6_IJNS7_ILi1EEESI_SI_EEESC_SE_Li256ELb1ELb1ELb0ELb0EEENS1_19SingleTileSchedulerILb1ELb0ELb1ELi128EEEEEEEEEvNT_6ParamsE:
[----:B------:R-:W-:Y:S01]  /*0000*/  LDC R1, c[0x0][0x37c] ;  /* 0x0000df00ff017b82 */ /* 0x000fe20000000800 */
[----:B------:R-:W-:Y:S05]  /*0010*/  EXIT ;  /* 0x000000000000794d */ /* 0x000fea0003800000 */
.L_x_26:
        /* <DEDUP_REMOVED lines=14> */
.L_x_62:


//--------------------- .text._ZN7cutlass13device_kernelIN5flash19enable_sm80_to_sm89INS1_16FlashAttnFwdSm80INS1_25CollectiveMainloopFwdSm80ILi8ELi2ELb1EN4cute5tupleIJNS5_1CILi128EEENS7_ILi96EEENS7_ILi192EEEEEELi192ENS_10bfloat16_tEfNS_4arch4Sm80ELb0ELb0ELb0ELb0ELb0ELb0ELb1ELb0EEENS1_21CollectiveEpilogueFwdINS6_IJS8_SA_S9_EEENS6_IJNS7_ILi1EEESI_SI_EEESC_SE_Li256ELb0ELb1ELb0ELb0EEENS1_19SingleTileSchedulerILb0ELb0ELb1ELi128EEEEEEEEEvNT_6ParamsE --------------------------
	.section	.text._ZN7cutlass13device_kernelIN5flash19enable_sm80_to_sm89INS1_16FlashAttnFwdSm80INS1_25CollectiveMainloopFwdSm80ILi8ELi2ELb1EN4cute5tupleIJNS5_1CILi128EEENS7_ILi96EEENS7_ILi192EEEEEELi192ENS_10bfloat16_tEfNS_4arch4Sm80ELb0ELb0ELb0ELb0ELb0ELb0ELb1ELb0EEENS1_21CollectiveEpilogueFwdINS6_IJS8_SA_S9_EEENS6_IJNS7_ILi1EEESI_SI_EEESC_SE_Li256ELb0ELb1ELb0ELb0EEENS1_19SingleTileSchedulerILb0ELb0ELb1ELi128EEEEEEEEEvNT_6ParamsE,"ax",@progbits
	.align	128
.text._ZN7cutlass13device_kernelIN5flash19enable_sm80_to_sm89INS1_16FlashAttnFwdSm80INS1_25CollectiveMainloopFwdSm80ILi8ELi2ELb1EN4cute5tupleIJNS5_1CILi128EEENS7_ILi96EEENS7_ILi192EEEEEELi192ENS_10bfloat16_tEfNS_4arch4Sm80ELb0ELb0ELb0ELb0ELb0ELb0ELb1ELb0EEENS1_21CollectiveEpilogueFwdINS6_IJS8_SA_S9_EEENS6_IJNS7_ILi1EEESI_SI_EEESC_SE_Li256ELb0ELb1ELb0ELb0EEENS1_19SingleTileSchedulerILb0ELb0ELb1ELi128EEEEEEEEEvNT_6ParamsE:
        .type           _ZN7cutlass13device_kernelIN5flash19enable_sm80_to_sm89INS1_16FlashAttnFwdSm80INS1_25CollectiveMainloopFwdSm80ILi8ELi2ELb1EN4cute5tupleIJNS5_1CILi128EEENS7_ILi96EEENS7_ILi192EEEEEELi192ENS_10bfloat16_tEfNS_4arch4Sm80ELb0ELb0ELb0ELb0ELb0ELb0ELb1ELb0EEENS1_21CollectiveEpilogueFwdINS6_IJS8_SA_S9_EEENS6_IJNS7_ILi1EEESI_SI_EEESC_SE_Li256ELb0ELb1ELb0ELb0EEENS1_19SingleTileSchedulerILb0ELb0ELb1ELi128EEEEEEEEEvNT_6ParamsE,@function
        .size           _ZN7cutlass13device_kernelIN5flash19enable_sm80_to_sm89INS1_16FlashAttnFwdSm80INS1_25CollectiveMainloopFwdSm80ILi8ELi2ELb1EN4cute5tupleIJNS5_1CILi128EEENS7_ILi96EEENS7_ILi192EEEEEELi192ENS_10bfloat16_tEfNS_4arch4Sm80ELb0ELb0ELb0ELb0ELb0ELb0ELb1ELb0EEENS1_21CollectiveEpilogueFwdINS6_IJS8_SA_S9_EEENS6_IJNS7_ILi1EEESI_SI_EEESC_SE_Li256ELb0ELb1ELb0ELb0EEENS1_19SingleTileSchedulerILb0ELb0ELb1ELi128EEEEEEEEEvNT_6ParamsE,(.L_x_63 - _ZN7cutlass13device_kernelIN5flash19enable_sm80_to_sm89INS1_16FlashAttnFwdSm80INS1_25CollectiveMainloopFwdSm80ILi8ELi2ELb1EN4cute5tupleIJNS5_1CILi128EEENS7_ILi96EEENS7_ILi192EEEEEELi192ENS_10bfloat16_tEfNS_4arch4Sm80ELb0ELb0ELb0ELb0ELb0ELb0ELb1ELb0EEENS1_21CollectiveEpilogueFwdINS6_IJS8_SA_S9_EEENS6_IJNS7_ILi1EEESI_SI_EEESC_SE_Li256ELb0ELb1ELb0ELb0EEENS1_19SingleTileSchedulerILb0ELb0ELb1ELi128EEEEEEEEEvNT_6ParamsE)
        .other          _ZN7cutlass13device_kernelIN5flash19enable_sm80_to_sm89INS1_16FlashAttnFwdSm80INS1_25CollectiveMainloopFwdSm80ILi8ELi2ELb1EN4cute5tupleIJNS5_1CILi128EEENS7_ILi96EEENS7_ILi192EEEEEELi192ENS_10bfloat16_tEfNS_4arch4Sm80ELb0ELb0ELb0ELb0ELb0ELb0ELb1ELb0EEENS1_21CollectiveEpilogueFwdINS6_IJS8_SA_S9_EEENS6_IJNS7_ILi1EEESI_SI_EEESC_SE_Li256ELb0ELb1ELb0ELb0EEENS1_19SingleTileSchedulerILb0ELb0ELb1ELi128EEEEEEEEEvNT_6ParamsE,@"STO_CUDA_ENTRY STV_DEFAULT"
_ZN7cutlass13device_kernelIN5flash19enable_sm80_to_sm89INS1_16FlashAttnFwdSm80INS1_25CollectiveMainloopFwdSm80ILi8ELi2ELb1EN4cute5tupleIJNS5_1CILi128EEENS7_ILi96EEENS7_ILi192EEEEEELi192ENS_10bfloat16_tEfNS_4arch4Sm80ELb0ELb0ELb0ELb0ELb0ELb0ELb1ELb0EEENS1_21CollectiveEpilogueFwdINS6_IJS8_SA_S9_EEENS6_IJNS7_ILi1EEESI_SI_EEESC_SE_Li256ELb0ELb1ELb0ELb0EEENS1_19SingleTileSchedulerILb0ELb0ELb1ELi128EEEEEEEEEvNT_6ParamsE:
[----:B------:R-:W-:Y:S01]  /*0000*/  LDC R1, c[0x0][0x37c] ;  /* 0x0000df00ff017b82 */ /* 0x000fe20000000800 */
[----:B------:R-:W-:Y:S05]  /*0010*/  EXIT ;  /* 0x000000000000794d */ /* 0x000fea0003800000 */
.L_x_27:
        /* <DEDUP_REMOVED lines=14> */
.L_x_63:


//--------------------- .text._ZN7cutlass13device_kernelIN5flash19enable_sm80_to_sm89INS1_16FlashAttnFwdSm80INS1_25CollectiveMainloopFwdSm80ILi8ELi2ELb1EN4cute5tupleIJNS5_1CILi128EEENS7_ILi96EEENS7_ILi192EEEEEELi192ENS_10bfloat16_tEfNS_4arch4Sm80ELb0ELb0ELb0ELb1ELb0ELb0ELb1ELb0EEENS1_21CollectiveEpilogueFwdINS6_IJS8_SA_S9_EEENS6_IJNS7_ILi1EEESI_SI_EEESC_SE_Li256ELb1ELb1ELb0ELb0EEENS1_19SingleTileSchedulerILb1ELb0ELb1ELi128EEEEEEEEEvNT_6ParamsE --------------------------
	.section	.text._ZN7cutlass13device_kernelIN5flash19enable_sm80_to_sm89INS1_16FlashAttnFwdSm80INS1_25CollectiveMainloopFwdSm80ILi8ELi2ELb1EN4cute5tupleIJNS5_1CILi128EEENS7_ILi96EEENS7_ILi192EEEEEELi192ENS_10bfloat16_tEfNS_4arch4Sm80ELb0ELb0ELb0ELb1ELb0ELb0ELb1ELb0EEENS1_21CollectiveEpilogueFwdINS6_IJS8_SA_S9_EEENS6_IJNS7_ILi1EEESI_SI_EEESC_SE_Li256ELb1ELb1ELb0ELb0EEENS1_19SingleTileSchedulerILb1ELb0ELb1ELi128EEEEEEEEEvNT_6ParamsE,"ax",@progbits
	.align	128
.text._ZN7cutlass13device_kernelIN5flash19enable_sm80_to_sm89INS1_16FlashAttnFwdSm80INS1_25CollectiveMainloopFwdSm80ILi8ELi2ELb1EN4cute5tupleIJNS5_1CILi128EEENS7_ILi96EEENS7_ILi192EEEEEELi192ENS_10bfloat16_tEfNS_4arch4Sm80ELb0ELb0ELb0ELb1ELb0ELb0ELb1ELb0EEENS1_21CollectiveEpilogueFwdINS6_IJS8_SA_S9_EEENS6_IJNS7_ILi1EEESI_SI_EEESC_SE_Li256ELb1ELb1ELb0ELb0EEENS1_19SingleTileSchedulerILb1ELb0ELb1ELi128EEEEEEEEEvNT_6ParamsE:
        .type           _ZN7cutlass13device_kernelIN5flash19enable_sm80_to_sm89INS1_16FlashAttnFwdSm80INS1_25CollectiveMainloopFwdSm80ILi8ELi2ELb1EN4cute5tupleIJNS5_1CILi128EEENS7_ILi96EEENS7_ILi192EEEEEELi192ENS_10bfloat16_tEfNS_4arch4Sm80ELb0ELb0ELb0ELb1ELb0ELb0ELb1ELb0EEENS1_21CollectiveEpilogueFwdINS6_IJS8_SA_S9_EEENS6_IJNS7_ILi1EEESI_SI_EEESC_SE_Li256ELb1ELb1ELb0ELb0EEENS1_19SingleTileSchedulerILb1ELb0ELb1ELi128EEEEEEEEEvNT_6ParamsE,@function
        .size           _ZN7cutlass13device_kernelIN5flash19enable_sm80_to_sm89INS1_16FlashAttnFwdSm80INS1_25CollectiveMainloopFwdSm80ILi8ELi2ELb1EN4cute5tupleIJNS5_1CILi128EEENS7_ILi96EEENS7_ILi192EEEEEELi192ENS_10bfloat16_tEfNS_4arch4Sm80ELb0ELb0ELb0ELb1ELb0ELb0ELb1ELb0EEENS1_21CollectiveEpilogueFwdINS6_IJS8_SA_S9_EEENS6_IJNS7_ILi1EEESI_SI_EEESC_SE_Li256ELb1ELb1ELb0ELb0EEENS1_19SingleTileSchedulerILb1ELb0ELb1ELi128EEEEEEEEEvNT_6ParamsE,(.L_x_64 - _ZN7cutlass13device_kernelIN5flash19enable_sm80_to_sm89INS1_16FlashAttnFwdSm80INS1_25CollectiveMainloopFwdSm80ILi8ELi2ELb1EN4cute5tupleIJNS5_1CILi128EEENS7_ILi96EEENS7_ILi192EEEEEELi192ENS_10bfloat16_tEfNS_4arch4Sm80ELb0ELb0ELb0ELb1ELb0ELb0ELb1ELb0EEENS1_21CollectiveEpilogueFwdINS6_IJS8_SA_S9_EEENS6_IJNS7_ILi1EEESI_SI_EEESC_SE_Li256ELb1ELb1ELb0ELb0EEENS1_19SingleTileSchedulerILb1ELb0ELb1ELi128EEEEEEEEEvNT_6ParamsE)
        .other          _ZN7cutlass13device_kernelIN5flash19enable_sm80_to_sm89INS1_16FlashAttnFwdSm80INS1_25CollectiveMainloopFwdSm80ILi8ELi2ELb1EN4cute5tupleIJNS5_1CILi128EEENS7_ILi96EEENS7_ILi192EEEEEELi192ENS_10bfloat16_tEfNS_4arch4Sm80ELb0ELb0ELb0ELb1ELb0ELb0ELb1ELb0EEENS1_21CollectiveEpilogueFwdINS6_IJS8_SA_S9_EEENS6_IJNS7_ILi1EEESI_SI_EEESC_SE_Li256ELb1ELb1ELb0ELb0EEENS1_19SingleTileSchedulerILb1ELb0ELb1ELi128EEEEEEEEEvNT_6ParamsE,@"STO_CUDA_ENTRY STV_DEFAULT"
_ZN7cutlass13device_kernelIN5flash19enable_sm80_to_sm89INS1_16FlashAttnFwdSm80INS1_25CollectiveMainloopFwdSm80ILi8ELi2ELb1EN4cute5tupleIJNS5_1CILi128EEENS7_ILi96EEENS7_ILi192EEEEEELi192ENS_10bfloat16_tEfNS_4arch4Sm80ELb0ELb0ELb0ELb1ELb0ELb0ELb1ELb0EEENS1_21CollectiveEpilogueFwdINS6_IJS8_SA_S9_EEENS6_IJNS7_ILi1EEESI_SI_EEESC_SE_Li256ELb1ELb1ELb0ELb0EEENS1_19SingleTileSchedulerILb1ELb0ELb1ELi128EEEEEEEEEvNT_6ParamsE:
[----:B------:R-:W-:Y:S01]  /*0000*/  LDC R1, c[0x0][0x37c] ;  /* 0x0000df00ff017b82 */ /* 0x000fe20000000800 */
[----:B------:R-:W-:Y:S05]  /*0010*/  EXIT ;  /* 0x000000000000794d */ /* 0x000fea0003800000 */
.L_x_28:
        /* <DEDUP_REMOVED lines=14> */
.L_x_64:


//--------------------- .text._ZN7cutlass13device_kernelIN5flash19enable_sm80_to_sm89INS1_16FlashAttnFwdSm80INS1_25CollectiveMainloopFwdSm80ILi8ELi2ELb0EN4cute5tupleIJNS5_1CILi128EEENS7_ILi64EEENS7_ILi192EEEEEELi192ENS_10bfloat16_tEfNS_4arch4Sm80ELb0ELb0ELb0ELb1ELb0ELb1ELb1ELb0EEENS1_21CollectiveEpilogueFwdINS6_IJS8_SA_S9_EEENS6_IJNS7_ILi1EEESI_SI_EEESC_SE_Li256ELb1ELb1ELb0ELb0EEENS1_19SingleTileSchedulerILb1ELb0ELb1ELi128EEEEEEEEEvNT_6ParamsE --------------------------
	.section	.text._ZN7cutlass13device_kernelIN5flash19enable_sm80_to_sm89INS1_16FlashAttnFwdSm80INS1_25CollectiveMainloopFwdSm80ILi8ELi2ELb0EN4cute5tupleIJNS5_1CILi128EEENS7_ILi64EEENS7_ILi192EEEEEELi192ENS_10bfloat16_tEfNS_4arch4Sm80ELb0ELb0ELb0ELb1ELb0ELb1ELb1ELb0EEENS1_21CollectiveEpilogueFwdINS6_IJS8_SA_S9_EEENS6_IJNS7_ILi1EEESI_SI_EEESC_SE_Li256ELb1ELb1ELb0ELb0EEENS1_19SingleTileSchedulerILb1ELb0ELb1ELi128EEEEEEEEEvNT_6ParamsE,"ax",@progbits
	.align	128
.text._ZN7cutlass13device_kernelIN5flash19enable_sm80_to_sm89INS1_16FlashAttnFwdSm80INS1_25CollectiveMainloopFwdSm80ILi8ELi2ELb0EN4cute5tupleIJNS5_1CILi128EEENS7_ILi64EEENS7_ILi192EEEEEELi192ENS_10bfloat16_tEfNS_4arch4Sm80ELb0ELb0ELb0ELb1ELb0ELb1ELb1ELb0EEENS1_21CollectiveEpilogueFwdINS6_IJS8_SA_S9_EEENS6_IJNS7_ILi1EEESI_SI_EEESC_SE_Li256ELb1ELb1ELb0ELb0EEENS1_19SingleTileSchedulerILb1ELb0ELb1ELi128EEEEEEEEEvNT_6ParamsE:
        .type           _ZN7cutlass13device_kernelIN5flash19enable_sm80_to_sm89INS1_16FlashAttnFwdSm80INS1_25CollectiveMainloopFwdSm80ILi8ELi2ELb0EN4cute5tupleIJNS5_1CILi128EEENS7_ILi64EEENS7_ILi192EEEEEELi192ENS_10bfloat16_tEfNS_4arch4Sm80ELb0ELb0ELb0ELb1ELb0ELb1ELb1ELb0EEENS1_21CollectiveEpilogueFwdINS6_IJS8_SA_S9_EEENS6_IJNS7_ILi1EEESI_SI_EEESC_SE_Li256ELb1ELb1ELb0ELb0EEENS1_19SingleTileSchedulerILb1ELb0ELb1ELi128EEEEEEEEEvNT_6ParamsE,@function
        .size           _ZN7cutlass13device_kernelIN5flash19enable_sm80_to_sm89INS1_16FlashAttnFwdSm80INS1_25CollectiveMainloopFwdSm80ILi8ELi2ELb0EN4cute5tupleIJNS5_1CILi128EEENS7_ILi64EEENS7_ILi192EEEEEELi192ENS_10bfloat16_tEfNS_4arch4Sm80ELb0ELb0ELb0ELb1ELb0ELb1ELb1ELb0EEENS1_21CollectiveEpilogueFwdINS6_IJS8_SA_S9_EEENS6_IJNS7_ILi1EEESI_SI_EEESC_SE_Li256ELb1ELb1ELb0ELb0EEENS1_19SingleTileSchedulerILb1ELb0ELb1ELi128EEEEEEEEEvNT_6ParamsE,(.L_x_65 - _ZN7cutlass13device_kernelIN5flash19enable_sm80_to_sm89INS1_16FlashAttnFwdSm80INS1_25CollectiveMainloopFwdSm80ILi8ELi2ELb0EN4cute5tupleIJNS5_1CILi128EEENS7_ILi64EEENS7_ILi192EEEEEELi192ENS_10bfloat16_tEfNS_4arch4Sm80ELb0ELb0ELb0ELb1ELb0ELb1ELb1ELb0EEENS1_21CollectiveEpilogueFwdINS6_IJS8_SA_S9_EEENS6_IJNS7_ILi1EEESI_SI_EEESC_SE_Li256ELb1ELb1ELb0ELb0EEENS1_19SingleTileSchedulerILb1ELb0ELb1ELi128EEEEEEEEEvNT_6ParamsE)
        .other          _ZN7cutlass13device_kernelIN5flash19enable_sm80_to_sm89INS1_16FlashAttnFwdSm80INS1_25CollectiveMainloopFwdSm80ILi8ELi2ELb0EN4cute5tupleIJNS5_1CILi128EEENS7_ILi64EEENS7_ILi192EEEEEELi192ENS_10bfloat16_tEfNS_4arch4Sm80ELb0ELb0ELb0ELb1ELb0ELb1ELb1ELb0EEENS1_21CollectiveEpilogueFwdINS6_IJS8_SA_S9_EEENS6_IJNS7_ILi1EEESI_SI_EEESC_SE_Li256ELb1ELb1ELb0ELb0EEENS1_19SingleTileSchedulerILb1ELb0ELb1ELi128EEEEEEEEEvNT_6ParamsE,@"STO_CUDA_ENTRY STV_DEFAULT"
_ZN7cutlass13device_kernelIN5flash19enable_sm80_to_sm89INS1_16FlashAttnFwdSm80INS1_25CollectiveMainloopFwdSm80ILi8ELi2ELb0EN4cute5tupleIJNS5_1CILi128EEENS7_ILi64EEENS7_ILi192EEEEEELi192ENS_10bfloat16_tEfNS_4arch4Sm80ELb0ELb0ELb0ELb1ELb0ELb1ELb1ELb0EEENS1_21CollectiveEpilogueFwdINS6_IJS8_SA_S9_EEENS6_IJNS7_ILi1EEESI_SI_EEESC_SE_Li256ELb1ELb1ELb0ELb0EEENS1_19SingleTileSchedulerILb1ELb0ELb1ELi128EEEEEEEEEvNT_6ParamsE:
[----:B------:R-:W-:Y:S01]  /*0000*/  LDC R1, c[0x0][0x37c] ;  /* 0x0000df00ff017b82 */ /* 0x000fe20000000800 */
[----:B------:R-:W-:Y:S05]  /*0010*/  EXIT ;  /* 0x000000000000794d */ /* 0x000fea0003800000 */
.L_x_29:
        /* <DEDUP_REMOVED lines=14> */
.L_x_65:


//--------------------- .text._ZN7cutlass13device_kernelIN5flash19enable_sm80_to_sm89INS1_16FlashAttnFwdSm80INS1_25CollectiveMainloopFwdSm80ILi8ELi2ELb0EN4cute5tupleIJNS5_1CILi128EEENS7_ILi64EEENS7_ILi192EEEEEELi192ENS_10bfloat16_tEfNS_4arch4Sm80ELb0ELb1ELb0ELb0ELb0ELb0ELb1ELb0EEENS1_21CollectiveEpilogueFwdINS6_IJS8_SA_S9_EEENS6_IJNS7_ILi1EEESI_SI_EEESC_SE_Li256ELb0ELb1ELb0ELb0EEENS1_19SingleTileSchedulerILb0ELb0ELb1ELi128EEEEEEEEEvNT_6ParamsE --------------------------
	.section	.text._ZN7cutlass13device_kernelIN5flash19enable_sm80_to_sm89INS1_16FlashAttnFwdSm80INS1_25CollectiveMainloopFwdSm80ILi8ELi2ELb0EN4cute5tupleIJNS5_1CILi128EEENS7_ILi64EEENS7_ILi192EEEEEELi192ENS_10bfloat16_tEfNS_4arch4Sm80ELb0ELb1ELb0ELb0ELb0ELb0ELb1ELb0EEENS1_21CollectiveEpilogueFwdINS6_IJS8_SA_S9_EEENS6_IJNS7_ILi1EEESI_SI_EEESC_SE_Li256ELb0ELb1ELb0ELb0EEENS1_19SingleTileSchedulerILb0ELb0ELb1ELi128EEEEEEEEEvNT_6ParamsE,"ax",@progbits
	.align	128
.text._ZN7cutlass13device_kernelIN5flash19enable_sm80_to_sm89INS1_16FlashAttnFwdSm80INS1_25CollectiveMainloopFwdSm80ILi8ELi2ELb0EN4cute5tupleIJNS5_1CILi128EEENS7_ILi64EEENS7_ILi192EEEEEELi192ENS_10bfloat16_tEfNS_4arch4Sm80ELb0ELb1ELb0ELb0ELb0ELb0ELb1ELb0EEENS1_21CollectiveEpilogueFwdINS6_IJS8_SA_S9_EEENS6_IJNS7_ILi1EEESI_SI_EEESC_SE_Li256ELb0ELb1ELb0ELb0EEENS1_19SingleTileSchedulerILb0ELb0ELb1ELi128EEEEEEEEEvNT_6ParamsE:
        .type           _ZN7cutlass13device_kernelIN5flash19enable_sm80_to_sm89INS1_16FlashAttnFwdSm80INS1_25CollectiveMainloopFwdSm80ILi8ELi2ELb0EN4cute5tupleIJNS5_1CILi128EEENS7_ILi64EEENS7_ILi192EEEEEELi192ENS_10bfloat16_tEfNS_4arch4Sm80ELb0ELb1ELb0ELb0ELb0ELb0ELb1ELb0EEENS1_21CollectiveEpilogueFwdINS6_IJS8_SA_S9_EEENS6_IJNS7_ILi1EEESI_SI_EEESC_SE_Li256ELb0ELb1ELb0ELb0EEENS1_19SingleTileSchedulerILb0ELb0ELb1ELi128EEEEEEEEEvNT_6ParamsE,@function
        .size           _ZN7cutlass13device_kernelIN5flash19enable_sm80_to_sm89INS1_16FlashAttnFwdSm80INS1_25CollectiveMainloopFwdSm80ILi8ELi2ELb0EN4cute5tupleIJNS5_1CILi128EEENS7_ILi64EEENS7_ILi192EEEEEELi192ENS_10bfloat16_tEfNS_4arch4Sm80ELb0ELb1ELb0ELb0ELb0ELb0ELb1ELb0EEENS1_21CollectiveEpilogueFwdINS6_IJS8_SA_S9_EEENS6_IJNS7_ILi1EEESI_SI_EEESC_SE_Li256ELb0ELb1ELb0ELb0EEENS1_19SingleTileSchedulerILb0ELb0ELb1ELi128EEEEEEEEEvNT_6ParamsE,(.L_x_66 - _ZN7cutlass13device_kernelIN5flash19enable_sm80_to_sm89INS1_16FlashAttnFwdSm80INS1_25CollectiveMainloopFwdSm80ILi8ELi2ELb0EN4cute5tupleIJNS5_1CILi128EEENS7_ILi64EEENS7_ILi192EEEEEELi192ENS_10bfloat16_tEfNS_4arch4Sm80ELb0ELb1ELb0ELb0ELb0ELb0ELb1ELb0EEENS1_21CollectiveEpilogueFwdINS6_IJS8_SA_S9_EEENS6_IJNS7_ILi1EEESI_SI_EEESC_SE_Li256ELb0ELb1ELb0ELb0EEENS1_19SingleTileSchedulerILb0ELb0ELb1ELi128EEEEEEEEEvNT_6ParamsE)
        .other          _ZN7cutlass13device_kernelIN5flash19enable_sm80_to_sm89INS1_16FlashAttnFwdSm80INS1_25CollectiveMainloopFwdSm80ILi8ELi2ELb0EN4cute5tupleIJNS5_1CILi128EEENS7_ILi64EEENS7_ILi192EEEEEELi192ENS_10bfloat16_tEfNS_4arch4Sm80ELb0ELb1ELb0ELb0ELb0ELb0ELb1ELb0EEENS1_21CollectiveEpilogueFwdINS6_IJS8_SA_S9_EEENS6_IJNS7_ILi1EEESI_SI_EEESC_SE_Li256ELb0ELb1ELb0ELb0EEENS1_19SingleTileSchedulerILb0ELb0ELb1ELi128EEEEEEEEEvNT_6ParamsE,@"STO_CUDA_ENTRY STV_DEFAULT"
_ZN7cutlass13device_kernelIN5flash19enable_sm80_to_sm89INS1_16FlashAttnFwdSm80INS1_25CollectiveMainloopFwdSm80ILi8ELi2ELb0EN4cute5tupleIJNS5_1CILi128EEENS7_ILi64EEENS7_ILi192EEEEEELi192ENS_10bfloat16_tEfNS_4arch4Sm80ELb0ELb1ELb0ELb0ELb0ELb0ELb1ELb0EEENS1_21CollectiveEpilogueFwdINS6_IJS8_SA_S9_EEENS6_IJNS7_ILi1EEESI_SI_EEESC_SE_Li256ELb0ELb1ELb0ELb0EEENS1_19SingleTileSchedulerILb0ELb0ELb1ELi128EEEEEEEEEvNT_6ParamsE:
[----:B------:R-:W-:Y:S01]  /*0000*/  LDC R1, c[0x0][0x37c] ;  /* 0x0000df00ff017b82 */ /* 0x000fe20000000800 */
[----:B------:R-:W-:Y:S05]  /*0010*/  EXIT ;  /* 0x000000000000794d */ /* 0x000fea0003800000 */
.L_x_30:
        /* <DEDUP_REMOVED lines=14> */
.L_x_66:


//--------------------- .text._ZN7cutlass13device_kernelIN5flash19enable_sm80_to_sm89INS1_16FlashAttnFwdSm80INS1_25CollectiveMainloopFwdSm80ILi8ELi2ELb0EN4cute5tupleIJNS5_1CILi128EEENS7_ILi64EEENS7_ILi192EEEEEELi192ENS_10bfloat16_tEfNS_4arch4Sm80ELb0ELb1ELb0ELb1ELb0ELb0ELb1ELb0EEENS1_21CollectiveEpilogueFwdINS6_IJS8_SA_S9_EEENS6_IJNS7_ILi1EEESI_SI_EEESC_SE_Li256ELb1ELb1ELb0ELb0EEENS1_19SingleTileSchedulerILb1ELb0ELb1ELi128EEEEEEEEEvNT_6ParamsE --------------------------
	.section	.text._ZN7cutlass13device_kernelIN5flash19enable_sm80_to_sm89INS1_16FlashAttnFwdSm80INS1_25CollectiveMainloopFwdSm80ILi8ELi2ELb0EN4cute5tupleIJNS5_1CILi128EEENS7_ILi64EEENS7_ILi192EEEEEELi192ENS_10bfloat16_tEfNS_4arch4Sm80ELb0ELb1ELb0ELb1ELb0ELb0ELb1ELb0EEENS1_21CollectiveEpilogueFwdINS6_IJS8_SA_S9_EEENS6_IJNS7_ILi1EEESI_SI_EEESC_SE_Li256ELb1ELb1ELb0ELb0EEENS1_19SingleTileSchedulerILb1ELb0ELb1ELi128EEEEEEEEEvNT_6ParamsE,"ax",@progbits
	.align	128
.text._ZN7cutlass13device_kernelIN5flash19enable_sm80_to_sm89INS1_16FlashAttnFwdSm80INS1_25CollectiveMainloopFwdSm80ILi8ELi2ELb0EN4cute5tupleIJNS5_1CILi128EEENS7_ILi64EEENS7_ILi192EEEEEELi192ENS_10bfloat16_tEfNS_4arch4Sm80ELb0ELb1ELb0ELb1ELb0ELb0ELb1ELb0EEENS1_21CollectiveEpilogueFwdINS6_IJS8_SA_S9_EEENS6_IJNS7_ILi1EEESI_SI_EEESC_SE_Li256ELb1ELb1ELb0ELb0EEENS1_19SingleTileSchedulerILb1ELb0ELb1ELi128EEEEEEEEEvNT_6ParamsE:
        .type           _ZN7cutlass13device_kernelIN5flash19enable_sm80_to_sm89INS1_16FlashAttnFwdSm80INS1_25CollectiveMainloopFwdSm80ILi8ELi2ELb0EN4cute5tupleIJNS5_1CILi128EEENS7_ILi64EEENS7_ILi192EEEEEELi192ENS_10bfloat16_tEfNS_4arch4Sm80ELb0ELb1ELb0ELb1ELb0ELb0ELb1ELb0EEENS1_21CollectiveEpilogueFwdINS6_IJS8_SA_S9_EEENS6_IJNS7_ILi1EEESI_SI_EEESC_SE_Li256ELb1ELb1ELb0ELb0EEENS1_19SingleTileSchedulerILb1ELb0ELb1ELi128EEEEEEEEEvNT_6ParamsE,@function
        .size           _ZN7cutlass13device_kernelIN5flash19enable_sm80_to_sm89INS1_16FlashAttnFwdSm80INS1_25CollectiveMainloopFwdSm80ILi8ELi2ELb0EN4cute5tupleIJNS5_1CILi128EEENS7_ILi64EEENS7_ILi192EEEEEELi192ENS_10bfloat16_tEfNS_4arch4Sm80ELb0ELb1ELb0ELb1ELb0ELb0ELb1ELb0EEENS1_21CollectiveEpilogueFwdINS6_IJS8_SA_S9_EEENS6_IJNS7_ILi1EEESI_SI_EEESC_SE_Li256ELb1ELb1ELb0ELb0EEENS1_19SingleTileSchedulerILb1ELb0ELb1ELi128EEEEEEEEEvNT_6ParamsE,(.L_x_67 - _ZN7cutlass13device_kernelIN5flash19enable_sm80_to_sm89INS1_16FlashAttnFwdSm80INS1_25CollectiveMainloopFwdSm80ILi8ELi2ELb0EN4cute5tupleIJNS5_1CILi128EEENS7_ILi64EEENS7_ILi192EEEEEELi192ENS_10bfloat16_tEfNS_4arch4Sm80ELb0ELb1ELb0ELb1ELb0ELb0ELb1ELb0EEENS1_21CollectiveEpilogueFwdINS6_IJS8_SA_S9_EEENS6_IJNS7_ILi1EEESI_SI_EEESC_SE_Li256ELb1ELb1ELb0ELb0EEENS1_19SingleTileSchedulerILb1ELb0ELb1ELi128EEEEEEEEEvNT_6ParamsE)
        .other          _ZN7cutlass13device_kernelIN5flash19enable_sm80_to_sm89INS1_16FlashAttnFwdSm80INS1_25CollectiveMainloopFwdSm80ILi8ELi2ELb0EN4cute5tupleIJNS5_1CILi128EEENS7_ILi64EEENS7_ILi192EEEEEELi192ENS_10bfloat16_tEfNS_4arch4Sm80ELb0ELb1ELb0ELb1ELb0ELb0ELb1ELb0EEENS1_21CollectiveEpilogueFwdINS6_IJS8_SA_S9_EEENS6_IJNS7_ILi1EEESI_SI_EEESC_SE_Li256ELb1ELb1ELb0ELb0EEENS1_19SingleTileSchedulerILb1ELb0ELb1ELi128EEEEEEEEEvNT_6ParamsE,@"STO_CUDA_ENTRY STV_DEFAULT"
_ZN7cutlass13device_kernelIN5flash19enable_sm80_to_sm89INS1_16FlashAttnFwdSm80INS1_25CollectiveMainloopFwdSm80ILi8ELi2ELb0EN4cute5tupleIJNS5_1CILi128EEENS7_ILi64EEENS7_ILi192EEEEEELi192ENS_10bfloat16_tEfNS_4arch4Sm80ELb0ELb1ELb0ELb1ELb0ELb0ELb1ELb0EEENS1_21CollectiveEpilogueFwdINS6_IJS8_SA_S9_EEENS6_IJNS7_ILi1EEESI_SI_EEESC_SE_Li256ELb1ELb1ELb0ELb0EEENS1_19SingleTileSchedulerILb1ELb0ELb1ELi128EEEEEEEEEvNT_6ParamsE:
[----:B------:R-:W-:Y:S01]  /*0000*/  LDC R1, c[0x0][0x37c] ;  /* 0x0000df00ff017b82 */ /* 0x000fe20000000800 */
[----:B------:R-:W-:Y:S05]  /*0010*/  EXIT ;  /* 0x000000000000794d */ /* 0x000fea0003800000 */
.L_x_31:
        /* <DEDUP_REMOVED lines=14> */
.L_x_67:


//--------------------- .text._ZN7cutlass13device_kernelIN5flash19enable_sm80_to_sm89INS1_16FlashAttnFwdSm80INS1_25CollectiveMainloopFwdSm80ILi8ELi2ELb0EN4cute5tupleIJNS5_1CILi128EEENS7_ILi64EEENS7_ILi192EEEEEELi192ENS_10bfloat16_tEfNS_4arch4Sm80ELb0ELb1ELb0ELb1ELb0ELb1ELb1ELb0EEENS1_21CollectiveEpilogueFwdINS6_IJS8_SA_S9_EEENS6_IJNS7_ILi1EEESI_SI_EEESC_SE_Li256ELb1ELb1ELb0ELb0EEENS1_19SingleTileSchedulerILb1ELb0ELb1ELi128EEEEEEEEEvNT_6ParamsE --------------------------
	.section	.text._ZN7cutlass13device_kernelIN5flash19enable_sm80_to_sm89INS1_16FlashAttnFwdSm80INS1_25CollectiveMainloopFwdSm80ILi8ELi2ELb0EN4cute5tupleIJNS5_1CILi128EEENS7_ILi64EEENS7_ILi192EEEEEELi192ENS_10bfloat16_tEfNS_4arch4Sm80ELb0ELb1ELb0ELb1ELb0ELb1ELb1ELb0EEENS1_21CollectiveEpilogueFwdINS6_IJS8_SA_S9_EEENS6_IJNS7_ILi1EEESI_SI_EEESC_SE_Li256ELb1ELb1ELb0ELb0EEENS1_19SingleTileSchedulerILb1ELb0ELb1ELi128EEEEEEEEEvNT_6ParamsE,"ax",@progbits
	.align	128
.text._ZN7cutlass13device_kernelIN5flash19enable_sm80_to_sm89INS1_16FlashAttnFwdSm80INS1_25CollectiveMainloopFwdSm80ILi8ELi2ELb0EN4cute5tupleIJNS5_1CILi128EEENS7_ILi64EEENS7_ILi192EEEEEELi192ENS_10bfloat16_tEfNS_4arch4Sm80ELb0ELb1ELb0ELb1ELb0ELb1ELb1ELb0EEENS1_21CollectiveEpilogueFwdINS6_IJS8_SA_S9_EEENS6_IJNS7_ILi1EEESI_SI_EEESC_SE_Li256ELb1ELb1ELb0ELb0EEENS1_19SingleTileSchedulerILb1ELb0ELb1ELi128EEEEEEEEEvNT_6ParamsE:
        .type           _ZN7cutlass13device_kernelIN5flash19enable_sm80_to_sm89INS1_16FlashAttnFwdSm80INS1_25CollectiveMainloopFwdSm80ILi8ELi2ELb0EN4cute5tupleIJNS5_1CILi128EEENS7_ILi64EEENS7_ILi192EEEEEELi192ENS_10bfloat16_tEfNS_4arch4Sm80ELb0ELb1ELb0ELb1ELb0ELb1ELb1ELb0EEENS1_21CollectiveEpilogueFwdINS6_IJS8_SA_S9_EEENS6_IJNS7_ILi1EEESI_SI_EEESC_SE_Li256ELb1ELb1ELb0ELb0EEENS1_19SingleTileSchedulerILb1ELb0ELb1ELi128EEEEEEEEEvNT_6ParamsE,@function
        .size           _ZN7cutlass13device_kernelIN5flash19enable_sm80_to_sm89INS1_16FlashAttnFwdSm80INS1_25CollectiveMainloopFwdSm80ILi8ELi2ELb0EN4cute5tupleIJNS5_1CILi128EEENS7_ILi64EEENS7_ILi192EEEEEELi192ENS_10bfloat16_tEfNS_4arch4Sm80ELb0ELb1ELb0ELb1ELb0ELb1ELb1ELb0EEENS1_21CollectiveEpilogueFwdINS6_IJS8_SA_S9_EEENS6_IJNS7_ILi1EEESI_SI_EEESC_SE_Li256ELb1ELb1ELb0ELb0EEENS1_19SingleTileSchedulerILb1ELb0ELb1ELi128EEEEEEEEEvNT_6ParamsE,(.L_x_68 - _ZN7cutlass13device_kernelIN5flash19enable_sm80_to_sm89INS1_16FlashAttnFwdSm80INS1_25CollectiveMainloopFwdSm80ILi8ELi2ELb0EN4cute5tupleIJNS5_1CILi128EEENS7_ILi64EEENS7_ILi192EEEEEELi192ENS_10bfloat16_tEfNS_4arch4Sm80ELb0ELb1ELb0ELb1ELb0ELb1ELb1ELb0EEENS1_21CollectiveEpilogueFwdINS6_IJS8_SA_S9_EEENS6_IJNS7_ILi1EEESI_SI_EEESC_SE_Li256ELb1ELb1ELb0ELb0EEENS1_19SingleTileSchedulerILb1ELb0ELb1ELi128EEEEEEEEEvNT_6ParamsE)
        .other          _ZN7cutlass13device_kernelIN5flash19enable_sm80_to_sm89INS1_16FlashAttnFwdSm80INS1_25CollectiveMainloopFwdSm80ILi8ELi2ELb0EN4cute5tupleIJNS5_1CILi128EEENS7_ILi64EEENS7_ILi192EEEEEELi192ENS_10bfloat16_tEfNS_4arch4Sm80ELb0ELb1ELb0ELb1ELb0ELb1ELb1ELb0EEENS1_21CollectiveEpilogueFwdINS6_IJS8_SA_S9_EEENS6_IJNS7_ILi1EEESI_SI_EEESC_SE_Li256ELb1ELb1ELb0ELb0EEENS1_19SingleTileSchedulerILb1ELb0ELb1ELi128EEEEEEEEEvNT_6ParamsE,@"STO_CUDA_ENTRY STV_DEFAULT"
_ZN7cutlass13device_kernelIN5flash19enable_sm80_to_sm89INS1_16FlashAttnFwdSm80INS1_25CollectiveMainloopFwdSm80ILi8ELi2ELb0EN4cute5tupleIJNS5_1CILi128EEENS7_ILi64EEENS7_ILi192EEEEEELi192ENS_10bfloat16_tEfNS_4arch4Sm80ELb0ELb1ELb0ELb1ELb0ELb1ELb1ELb0EEENS1_21CollectiveEpilogueFwdINS6_IJS8_SA_S9_EEENS6_IJNS7_ILi1EEESI_SI_EEESC_SE_Li256ELb1ELb1ELb0ELb0EEENS1_19SingleTileSchedulerILb1ELb0ELb1ELi128EEEEEEEEEvNT_6ParamsE:
[----:B------:R-:W-:Y:S01]  /*0000*/  LDC R1, c[0x0][0x37c] ;  /* 0x0000df00ff017b82 */ /* 0x000fe20000000800 */
[----:B------:R-:W-:Y:S05]  /*0010*/  EXIT ;  /* 0x000000000000794d */ /* 0x000fea0003800000 */
.L_x_32:
        /* <DEDUP_REMOVED lines=14> */
.L_x_68:


//--------------------- .text._ZN7cutlass13device_kernelIN5flash19enable_sm80_to_sm89INS1_16FlashAttnFwdSm80INS1_25CollectiveMainloopFwdSm80ILi8ELi2ELb1EN4cute5tupleIJNS5_1CILi128EEENS7_ILi96EEENS7_ILi192EEEEEELi192ENS_10bfloat16_tEfNS_4arch4Sm80ELb1ELb0ELb0ELb0ELb0ELb0ELb1ELb0EEENS1_21CollectiveEpilogueFwdINS6_IJS8_SA_S9_EEENS6_IJNS7_ILi1EEESI_SI_EEESC_SE_Li256ELb0ELb1ELb0ELb0EEENS1_30DynamicPersistentTileSchedulerILi256ELi256ELb0ELb1ELb0EEEEEEEEEvNT_6ParamsE --------------------------
	.section	.text._ZN7cutlass13device_kernelIN5flash19enable_sm80_to_sm89INS1_16FlashAttnFwdSm80INS1_25CollectiveMainloopFwdSm80ILi8ELi2ELb1EN4cute5tupleIJNS5_1CILi128EEENS7_ILi96EEENS7_ILi192EEEEEELi192ENS_10bfloat16_tEfNS_4arch4Sm80ELb1ELb0ELb0ELb0ELb0ELb0ELb1ELb0EEENS1_21CollectiveEpilogueFwdINS6_IJS8_SA_S9_EEENS6_IJNS7_ILi1EEESI_SI_EEESC_SE_Li256ELb0ELb1ELb0ELb0EEENS1_30DynamicPersistentTileSchedulerILi256ELi256ELb0ELb1ELb0EEEEEEEEEvNT_6ParamsE,"ax",@progbits
	.align	128
.text._ZN7cutlass13device_kernelIN5flash19enable_sm80_to_sm89INS1_16FlashAttnFwdSm80INS1_25CollectiveMainloopFwdSm80ILi8ELi2ELb1EN4cute5tupleIJNS5_1CILi128EEENS7_ILi96EEENS7_ILi192EEEEEELi192ENS_10bfloat16_tEfNS_4arch4Sm80ELb1ELb0ELb0ELb0ELb0ELb0ELb1ELb0EEENS1_21CollectiveEpilogueFwdINS6_IJS8_SA_S9_EEENS6_IJNS7_ILi1EEESI_SI_EEESC_SE_Li256ELb0ELb1ELb0ELb0EEENS1_30DynamicPersistentTileSchedulerILi256ELi256ELb0ELb1ELb0EEEEEEEEEvNT_6ParamsE:
        .type           _ZN7cutlass13device_kernelIN5flash19enable_sm80_to_sm89INS1_16FlashAttnFwdSm80INS1_25CollectiveMainloopFwdSm80ILi8ELi2ELb1EN4cute5tupleIJNS5_1CILi128EEENS7_ILi96EEENS7_ILi192EEEEEELi192ENS_10bfloat16_tEfNS_4arch4Sm80ELb1ELb0ELb0ELb0ELb0ELb0ELb1ELb0EEENS1_21CollectiveEpilogueFwdINS6_IJS8_SA_S9_EEENS6_IJNS7_ILi1EEESI_SI_EEESC_SE_Li256ELb0ELb1ELb0ELb0EEENS1_30DynamicPersistentTileSchedulerILi256ELi256ELb0ELb1ELb0EEEEEEEEEvNT_6ParamsE,@function
        .size           _ZN7cutlass13device_kernelIN5flash19enable_sm80_to_sm89INS1_16FlashAttnFwdSm80INS1_25CollectiveMainloopFwdSm80ILi8ELi2ELb1EN4cute5tupleIJNS5_1CILi128EEENS7_ILi96EEENS7_ILi192EEEEEELi192ENS_10bfloat16_tEfNS_4arch4Sm80ELb1ELb0ELb0ELb0ELb0ELb0ELb1ELb0EEENS1_21CollectiveEpilogueFwdINS6_IJS8_SA_S9_EEENS6_IJNS7_ILi1EEESI_SI_EEESC_SE_Li256ELb0ELb1ELb0ELb0EEENS1_30DynamicPersistentTileSchedulerILi256ELi256ELb0ELb1ELb0EEEEEEEEEvNT_6ParamsE,(.L_x_69 - _ZN7cutlass13device_kernelIN5flash19enable_sm80_to_sm89INS1_16FlashAttnFwdSm80INS1_25CollectiveMainloopFwdSm80ILi8ELi2ELb1EN4cute5tupleIJNS5_1CILi128EEENS7_ILi96EEENS7_ILi192EEEEEELi192ENS_10bfloat16_tEfNS_4arch4Sm80ELb1ELb0ELb0ELb0ELb0ELb0ELb1ELb0EEENS1_21CollectiveEpilogueFwdINS6_IJS8_SA_S9_EEENS6_IJNS7_ILi1EEESI_SI_EEESC_SE_Li256ELb0ELb1ELb0ELb0EEENS1_30DynamicPersistentTileSchedulerILi256ELi256ELb0ELb1ELb0EEEEEEEEEvNT_6ParamsE)
        .other          _ZN7cutlass13device_kernelIN5flash19enable_sm80_to_sm89INS1_16FlashAttnFwdSm80INS1_25CollectiveMainloopFwdSm80ILi8ELi2ELb1EN4cute5tupleIJNS5_1CILi128EEENS7_ILi96EEENS7_ILi192EEEEEELi192ENS_10bfloat16_tEfNS_4arch4Sm80ELb1ELb0ELb0ELb0ELb0ELb0ELb1ELb0EEENS1_21CollectiveEpilogueFwdINS6_IJS8_SA_S9_EEENS6_IJNS7_ILi1EEESI_SI_EEESC_SE_Li256ELb0ELb1ELb0ELb0EEENS1_30DynamicPersistentTileSchedulerILi256ELi256ELb0ELb1ELb0EEEEEEEEEvNT_6ParamsE,@"STO_CUDA_ENTRY STV_DEFAULT"
_ZN7cutlass13device_kernelIN5flash19enable_sm80_to_sm89INS1_16FlashAttnFwdSm80INS1_25CollectiveMainloopFwdSm80ILi8ELi2ELb1EN4cute5tupleIJNS5_1CILi128EEENS7_ILi96EEENS7_ILi192EEEEEELi192ENS_10bfloat16_tEfNS_4arch4Sm80ELb1ELb0ELb0ELb0ELb0ELb0ELb1ELb0EEENS1_21CollectiveEpilogueFwdINS6_IJS8_SA_S9_EEENS6_IJNS7_ILi1EEESI_SI_EEESC_SE_Li256ELb0ELb1ELb0ELb0EEENS1_30DynamicPersistentTileSchedulerILi256ELi256ELb0ELb1ELb0EEEEEEEEEvNT_6ParamsE:
[----:B------:R-:W-:Y:S01]  /*0000*/  LDC R1, c[0x0][0x37c] ;  /* 0x0000df00ff017b82 */ /* 0x000fe20000000800 */
[----:B------:R-:W-:Y:S05]  /*0010*/  EXIT ;  /* 0x000000000000794d */ /* 0x000fea0003800000 */
.L_x_33:
        /* <DEDUP_REMOVED lines=14> */
.L_x_69:


//--------------------- .text._ZN7cutlass13device_kernelIN5flash19enable_sm80_to_sm89INS1_16FlashAttnFwdSm80INS1_25CollectiveMainloopFwdSm80ILi8ELi2ELb1EN4cute5tupleIJNS5_1CILi128EEENS7_ILi96EEENS7_ILi192EEEEEELi192ENS_10bfloat16_tEfNS_4arch4Sm80ELb1ELb0ELb0ELb1ELb0ELb0ELb1ELb0EEENS1_21CollectiveEpilogueFwdINS6_IJS8_SA_S9_EEENS6_IJNS7_ILi1EEESI_SI_EEESC_SE_Li256ELb1ELb1ELb0ELb0EEENS1_19SingleTileSchedulerILb1ELb0ELb1ELi128EEEEEEEEEvNT_6ParamsE --------------------------
	.section	.text._ZN7cutlass13device_kernelIN5flash19enable_sm80_to_sm89INS1_16FlashAttnFwdSm80INS1_25CollectiveMainloopFwdSm80ILi8ELi2ELb1EN4cute5tupleIJNS5_1CILi128EEENS7_ILi96EEENS7_ILi192EEEEEELi192ENS_10bfloat16_tEfNS_4arch4Sm80ELb1ELb0ELb0ELb1ELb0ELb0ELb1ELb0EEENS1_21CollectiveEpilogueFwdINS6_IJS8_SA_S9_EEENS6_IJNS7_ILi1EEESI_SI_EEESC_SE_Li256ELb1ELb1ELb0ELb0EEENS1_19SingleTileSchedulerILb1ELb0ELb1ELi128EEEEEEEEEvNT_6ParamsE,"ax",@progbits
	.align	128
.text._ZN7cutlass13device_kernelIN5flash19enable_sm80_to_sm89INS1_16FlashAttnFwdSm80INS1_25CollectiveMainloopFwdSm80ILi8ELi2ELb1EN4cute5tupleIJNS5_1CILi128EEENS7_ILi96EEENS7_ILi192EEEEEELi192ENS_10bfloat16_tEfNS_4arch4Sm80ELb1ELb0ELb0ELb1ELb0ELb0ELb1ELb0EEENS1_21CollectiveEpilogueFwdINS6_IJS8_SA_S9_EEENS6_IJNS7_ILi1EEESI_SI_EEESC_SE_Li256ELb1ELb1ELb0ELb0EEENS1_19SingleTileSchedulerILb1ELb0ELb1ELi128EEEEEEEEEvNT_6ParamsE:
        .type           _ZN7cutlass13device_kernelIN5flash19enable_sm80_to_sm89INS1_16FlashAttnFwdSm80INS1_25CollectiveMainloopFwdSm80ILi8ELi2ELb1EN4cute5tupleIJNS5_1CILi128EEENS7_ILi96EEENS7_ILi192EEEEEELi192ENS_10bfloat16_tEfNS_4arch4Sm80ELb1ELb0ELb0ELb1ELb0ELb0ELb1ELb0EEENS1_21CollectiveEpilogueFwdINS6_IJS8_SA_S9_EEENS6_IJNS7_ILi1EEESI_SI_EEESC_SE_Li256ELb1ELb1ELb0ELb0EEENS1_19SingleTileSchedulerILb1ELb0ELb1ELi128EEEEEEEEEvNT_6ParamsE,@function
        .size           _ZN7cutlass13device_kernelIN5flash19enable_sm80_to_sm89INS1_16FlashAttnFwdSm80INS1_25CollectiveMainloopFwdSm80ILi8ELi2ELb1EN4cute5tupleIJNS5_1CILi128EEENS7_ILi96EEENS7_ILi192EEEEEELi192ENS_10bfloat16_tEfNS_4arch4Sm80ELb1ELb0ELb0ELb1ELb0ELb0ELb1ELb0EEENS1_21CollectiveEpilogueFwdINS6_IJS8_SA_S9_EEENS6_IJNS7_ILi1EEESI_SI_EEESC_SE_Li256ELb1ELb1ELb0ELb0EEENS1_19SingleTileSchedulerILb1ELb0ELb1ELi128EEEEEEEEEvNT_6ParamsE,(.L_x_70 - _ZN7cutlass13device_kernelIN5flash19enable_sm80_to_sm89INS1_16FlashAttnFwdSm80INS1_25CollectiveMainloopFwdSm80ILi8ELi2ELb1EN4cute5tupleIJNS5_1CILi128EEENS7_ILi96EEENS7_ILi192EEEEEELi192ENS_10bfloat16_tEfNS_4arch4Sm80ELb1ELb0ELb0ELb1ELb0ELb0ELb1ELb0EEENS1_21CollectiveEpilogueFwdINS6_IJS8_SA_S9_EEENS6_IJNS7_ILi1EEESI_SI_EEESC_SE_Li256ELb1ELb1ELb0ELb0EEENS1_19SingleTileSchedulerILb1ELb0ELb1ELi128EEEEEEEEEvNT_6ParamsE)
        .other          _ZN7cutlass13device_kernelIN5flash19enable_sm80_to_sm89INS1_16FlashAttnFwdSm80INS1_25CollectiveMainloopFwdSm80ILi8ELi2ELb1EN4cute5tupleIJNS5_1CILi128EEENS7_ILi96EEENS7_ILi192EEEEEELi192ENS_10bfloat16_tEfNS_4arch4Sm80ELb1ELb0ELb0ELb1ELb0ELb0ELb1ELb0EEENS1_21CollectiveEpilogueFwdINS6_IJS8_SA_S9_EEENS6_IJNS7_ILi1EEESI_SI_EEESC_SE_Li256ELb1ELb1ELb0ELb0EEENS1_19SingleTileSchedulerILb1ELb0ELb1ELi128EEEEEEEEEvNT_6ParamsE,@"STO_CUDA_ENTRY STV_DEFAULT"
_ZN7cutlass13device_kernelIN5flash19enable_sm80_to_sm89INS1_16FlashAttnFwdSm80INS1_25CollectiveMainloopFwdSm80ILi8ELi2ELb1EN4cute5tupleIJNS5_1CILi128EEENS7_ILi96EEENS7_ILi192EEEEEELi192ENS_10bfloat16_tEfNS_4arch4Sm80ELb1ELb0ELb0ELb1ELb0ELb0ELb1ELb0EEENS1_21CollectiveEpilogueFwdINS6_IJS8_SA_S9_EEENS6_IJNS7_ILi1EEESI_SI_EEESC_SE_Li256ELb1ELb1ELb0ELb0EEENS1_19SingleTileSchedulerILb1ELb0ELb1ELi128EEEEEEEEEvNT_6ParamsE:
[----:B------:R-:W-:Y:S01]  /*0000*/  LDC R1, c[0x0][0x37c] ;  /* 0x0000df00ff017b82 */ /* 0x000fe20000000800 */
[----:B------:R-:W-:Y:S05]  /*0010*/  EXIT ;  /* 0x000000000000794d */ /* 0x000fea0003800000 */
.L_x_34:
        /* <DEDUP_REMOVED lines=14> */
.L_x_70:


//--------------------- .text._ZN7cutlass13device_kernelIN5flash19enable_sm80_to_sm89INS1_16FlashAttnFwdSm80INS1_25CollectiveMainloopFwdSm80ILi8ELi2ELb0EN4cute5tupleIJNS5_1CILi128EEENS7_ILi64EEENS7_ILi192EEEEEELi192ENS_10bfloat16_tEfNS_4arch4Sm80ELb1ELb0ELb0ELb1ELb0ELb1ELb1ELb0EEENS1_21CollectiveEpilogueFwdINS6_IJS8_SA_S9_EEENS6_IJNS7_ILi1EEESI_SI_EEESC_SE_Li256ELb1ELb1ELb0ELb0EEENS1_19SingleTileSchedulerILb1ELb0ELb1ELi128EEEEEEEEEvNT_6ParamsE --------------------------
	.section	.text._ZN7cutlass13device_kernelIN5flash19enable_sm80_to_sm89INS1_16FlashAttnFwdSm80INS1_25CollectiveMainloopFwdSm80ILi8ELi2ELb0EN4cute5tupleIJNS5_1CILi128EEENS7_ILi64EEENS7_ILi192EEEEEELi192ENS_10bfloat16_tEfNS_4arch4Sm80ELb1ELb0ELb0ELb1ELb0ELb1ELb1ELb0EEENS1_21CollectiveEpilogueFwdINS6_IJS8_SA_S9_EEENS6_IJNS7_ILi1EEESI_SI_EEESC_SE_Li256ELb1ELb1ELb0ELb0EEENS1_19SingleTileSchedulerILb1ELb0ELb1ELi128EEEEEEEEEvNT_6ParamsE,"ax",@progbits
	.align	128
.text._ZN7cutlass13device_kernelIN5flash19enable_sm80_to_sm89INS1_16FlashAttnFwdSm80INS1_25CollectiveMainloopFwdSm80ILi8ELi2ELb0EN4cute5tupleIJNS5_1CILi128EEENS7_ILi64EEENS7_ILi192EEEEEELi192ENS_10bfloat16_tEfNS_4arch4Sm80ELb1ELb0ELb0ELb1ELb0ELb1ELb1ELb0EEENS1_21CollectiveEpilogueFwdINS6_IJS8_SA_S9_EEENS6_IJNS7_ILi1EEESI_SI_EEESC_SE_Li256ELb1ELb1ELb0ELb0EEENS1_19SingleTileSchedulerILb1ELb0ELb1ELi128EEEEEEEEEvNT_6ParamsE:
        .type           _ZN7cutlass13device_kernelIN5flash19enable_sm80_to_sm89INS1_16FlashAttnFwdSm80INS1_25CollectiveMainloopFwdSm80ILi8ELi2ELb0EN4cute5tupleIJNS5_1CILi128EEENS7_ILi64EEENS7_ILi192EEEEEELi192ENS_10bfloat16_tEfNS_4arch4Sm80ELb1ELb0ELb0ELb1ELb0ELb1ELb1ELb0EEENS1_21CollectiveEpilogueFwdINS6_IJS8_SA_S9_EEENS6_IJNS7_ILi1EEESI_SI_EEESC_SE_Li256ELb1ELb1ELb0ELb0EEENS1_19SingleTileSchedulerILb1ELb0ELb1ELi128EEEEEEEEEvNT_6ParamsE,@function
        .size           _ZN7cutlass13device_kernelIN5flash19enable_sm80_to_sm89INS1_16FlashAttnFwdSm80INS1_25CollectiveMainloopFwdSm80ILi8ELi2ELb0EN4cute5tupleIJNS5_1CILi128EEENS7_ILi64EEENS7_ILi192EEEEEELi192ENS_10bfloat16_tEfNS_4arch4Sm80ELb1ELb0ELb0ELb1ELb0ELb1ELb1ELb0EEENS1_21CollectiveEpilogueFwdINS6_IJS8_SA_S9_EEENS6_IJNS7_ILi1EEESI_SI_EEESC_SE_Li256ELb1ELb1ELb0ELb0EEENS1_19SingleTileSchedulerILb1ELb0ELb1ELi128EEEEEEEEEvNT_6ParamsE,(.L_x_71 - _ZN7cutlass13device_kernelIN5flash19enable_sm80_to_sm89INS1_16FlashAttnFwdSm80INS1_25CollectiveMainloopFwdSm80ILi8ELi2ELb0EN4cute5tupleIJNS5_1CILi128EEENS7_ILi64EEENS7_ILi192EEEEEELi192ENS_10bfloat16_tEfNS_4arch4Sm80ELb1ELb0ELb0ELb1ELb0ELb1ELb1ELb0EEENS1_21CollectiveEpilogueFwdINS6_IJS8_SA_S9_EEENS6_IJNS7_ILi1EEESI_SI_EEESC_SE_Li256ELb1ELb1ELb0ELb0EEENS1_19SingleTileSchedulerILb1ELb0ELb1ELi128EEEEEEEEEvNT_6ParamsE)
        .other          _ZN7cutlass13device_kernelIN5flash19enable_sm80_to_sm89INS1_16FlashAttnFwdSm80INS1_25CollectiveMainloopFwdSm80ILi8ELi2ELb0EN4cute5tupleIJNS5_1CILi128EEENS7_ILi64EEENS7_ILi192EEEEEELi192ENS_10bfloat16_tEfNS_4arch4Sm80ELb1ELb0ELb0ELb1ELb0ELb1ELb1ELb0EEENS1_21CollectiveEpilogueFwdINS6_IJS8_SA_S9_EEENS6_IJNS7_ILi1EEESI_SI_EEESC_SE_Li256ELb1ELb1ELb0ELb0EEENS1_19SingleTileSchedulerILb1ELb0ELb1ELi128EEEEEEEEEvNT_6ParamsE,@"STO_CUDA_ENTRY STV_DEFAULT"
_ZN7cutlass13device_kernelIN5flash19enable_sm80_to_sm89INS1_16FlashAttnFwdSm80INS1_25CollectiveMainloopFwdSm80ILi8ELi2ELb0EN4cute5tupleIJNS5_1CILi128EEENS7_ILi64EEENS7_ILi192EEEEEELi192ENS_10bfloat16_tEfNS_4arch4Sm80ELb1ELb0ELb0ELb1ELb0ELb1ELb1ELb0EEENS1_21CollectiveEpilogueFwdINS6_IJS8_SA_S9_EEENS6_IJNS7_ILi1EEESI_SI_EEESC_SE_Li256ELb1ELb1ELb0ELb0EEENS1_19SingleTileSchedulerILb1ELb0ELb1ELi128EEEEEEEEEvNT_6ParamsE:
[----:B------:R-:W-:Y:S01]  /*0000*/  LDC R1, c[0x0][0x37c] ;  /* 0x0000df00ff017b82 */ /* 0x000fe20000000800 */
[----:B------:R-:W-:Y:S05]  /*0010*/  EXIT ;  /* 0x000000000000794d */ /* 0x000fea0003800000 */
.L_x_35:
        /* <DEDUP_REMOVED lines=14> */
.L_x_71:


//--------------------- .nv.shared.reserved.0     --------------------------
	.section	.nv.shared.reserved.0,"aw",@nobits
	.weak		__nv_reservedSMEM_offset_0_alias
	.size		__nv_reservedSMEM_offset_0_alias, 0, 64
	.other		__nv_reservedSMEM_offset_0_alias,@"STO_CUDA_RESERVED_SHARED STV_DEFAULT"
__nv_reservedSMEM_offset_0_alias:
	.zero		0
	.zero		64


//--------------------- .nv.global                --------------------------
	.section	.nv.global,"aw",@nobits
.nv.global:
	.type		_ZN77_INTERNAL_591b084b_41_flash_fwd_hdim192_bf16_softcapall_sm80_cu_6987f922_29694cute1_E,@object
	.size		_ZN77_INTERNAL_591b084b_41_flash_fwd_hdim192_bf16_softcapall_sm80_cu_6987f922_29694cute1_E,(_ZN77_INTERNAL_591b084b_41_flash_fwd_hdim192_bf16_softcapall_sm80_cu_6987f922_29694cuda3std3__45__cpo6cbeginE - _ZN77_INTERNAL_591b084b_41_flash_fwd_hdim192_bf16_softcapall_sm80_cu_6987f922_29694cute1_E)
_ZN77_INTERNAL_591b084b_41_flash_fwd_hdim192_bf16_softcapall_sm80_cu_6987f922_29694cute1_E:
	.zero		1
	.type		_ZN77_INTERNAL_591b084b_41_flash_fwd_hdim192_bf16_softcapall_sm80_cu_6987f922_29694cuda3std3__45__cpo6cbeginE,@object
	.size		_ZN77_INTERNAL_591b084b_41_flash_fwd_hdim192_bf16_softcapall_sm80_cu_6987f922_29694cuda3std3__45__cpo6cbeginE,(_ZN77_INTERNAL_591b084b_41_flash_fwd_hdim192_bf16_softcapall_sm80_cu_6987f922_29694cuda3std3__48in_placeE - _ZN77_INTERNAL_591b084b_41_flash_fwd_hdim192_bf16_softcapall_sm80_cu_6987f922_29694cuda3std3__45__cpo6cbeginE)
_ZN77_INTERNAL_591b084b_41_flash_fwd_hdim192_bf16_softcapall_sm80_cu_6987f922_29694cuda3std3__45__cpo6cbeginE:
	.zero		1
	.type		_ZN77_INTERNAL_591b084b_41_flash_fwd_hdim192_bf16_softcapall_sm80_cu_6987f922_29694cuda3std3__48in_placeE,@object
	.size		_ZN77_INTERNAL_591b084b_41_flash_fwd_hdim192_bf16_softcapall_sm80_cu_6987f922_29694cuda3std3__48in_placeE,(_ZN77_INTERNAL_591b084b_41_flash_fwd_hdim192_bf16_softcapall_sm80_cu_6987f922_29694cuda3std6ranges3__45__cpo9iter_moveE - _ZN77_INTERNAL_591b084b_41_flash_fwd_hdim192_bf16_softcapall_sm80_cu_6987f922_29694cuda3std3__48in_placeE)
_ZN77_INTERNAL_591b084b_41_flash_fwd_hdim192_bf16_softcapall_sm80_cu_6987f922_29694cuda3std3__48in_placeE:
	.zero		1
	.type		_ZN77_INTERNAL_591b084b_41_flash_fwd_hdim192_bf16_softcapall_sm80_cu_6987f922_29694cuda3std6ranges3__45__cpo9iter_moveE,@object
	.size		_ZN77_INTERNAL_591b084b_41_flash_fwd_hdim192_bf16_softcapall_sm80_cu_6987f922_29694cuda3std6ranges3__45__cpo9iter_moveE,(_ZN77_INTERNAL_591b084b_41_flash_fwd_hdim192_bf16_softcapall_sm80_cu_6987f922_29694cuda3std3__45__cpo5beginE - _ZN77_INTERNAL_591b084b_41_flash_fwd_hdim192_bf16_softcapall_sm80_cu_6987f922_29694cuda3std6ranges3__45__cpo9iter_moveE)
_ZN77_INTERNAL_591b084b_41_flash_fwd_hdim192_bf16_softcapall_sm80_cu_6987f922_29694cuda3std6ranges3__45__cpo9iter_moveE:
	.zero		1
	.type		_ZN77_INTERNAL_591b084b_41_flash_fwd_hdim192_bf16_softcapall_sm80_cu_6987f922_29694cuda3std3__45__cpo5beginE,@object
	.size		_ZN77_INTERNAL_591b084b_41_flash_fwd_hdim192_bf16_softcapall_sm80_cu_6987f922_29694cuda3std3__45__cpo5beginE,(_ZN77_INTERNAL_591b084b_41_flash_fwd_hdim192_bf16_softcapall_sm80_cu_6987f922_29694cuda3std3__479_GLOBAL__N__591b084b_41_flash_fwd_hdim192_bf16_softcapall_sm80_cu_6987f922_29696ignoreE - _ZN77_INTERNAL_591b084b_41_flash_fwd_hdim192_bf16_softcapall_sm80_cu_6987f922_29694cuda3std3__45__cpo5beginE)
_ZN77_INTERNAL_591b084b_41_flash_fwd_hdim192_bf16_softcapall_sm80_cu_6987f922_29694cuda3std3__45__cpo5beginE:
	.zero		1
	.type		_ZN77_INTERNAL_591b084b_41_flash_fwd_hdim192_bf16_softcapall_sm80_cu_6987f922_29694cuda3std3__479_GLOBAL__N__591b084b_41_flash_fwd_hdim192_bf16_softcapall_sm80_cu_6987f922_29696ignoreE,@object
	.size		_ZN77_INTERNAL_591b084b_41_flash_fwd_hdim192_bf16_softcapall_sm80_cu_6987f922_29694cuda3std3__479_GLOBAL__N__591b084b_41_flash_fwd_hdim192_bf16_softcapall_sm80_cu_6987f922_29696ignoreE,(_ZN77_INTERNAL_591b084b_41_flash_fwd_hdim192_bf16_softcapall_sm80_cu_6987f922_29694cute7productE - _ZN77_INTERNAL_591b084b_41_flash_fwd_hdim192_bf16_softcapall_sm80_cu_6987f922_29694cuda3std3__479_GLOBAL__N__591b084b_41_flash_fwd_hdim192_bf16_softcapall_sm80_cu_6987f922_29696ignoreE)
_ZN77_INTERNAL_591b084b_41_flash_fwd_hdim192_bf16_softcapall_sm80_cu_6987f922_29694cuda3std3__479_GLOBAL__N__591b084b_41_flash_fwd_hdim192_bf16_softcapall_sm80_cu_6987f922_29696ignoreE:
	.zero		1
	.type		_ZN77_INTERNAL_591b084b_41_flash_fwd_hdim192_bf16_softcapall_sm80_cu_6987f922_29694cute7productE,@object
	.size		_ZN77_INTERNAL_591b084b_41_flash_fwd_hdim192_bf16_softcapall_sm80_cu_6987f922_29694cute7productE,(_ZN77_INTERNAL_591b084b_41_flash_fwd_hdim192_bf16_softcapall_sm80_cu_6987f922_29694cuda3std3__45__cpo3endE - _ZN77_INTERNAL_591b084b_41_flash_fwd_hdim192_bf16_softcapall_sm80_cu_6987f922_29694cute7productE)
_ZN77_INTERNAL_591b084b_41_flash_fwd_hdim192_bf16_softcapall_sm80_cu_6987f922_29694cute7productE:
	.zero		1
	.type		_ZN77_INTERNAL_591b084b_41_flash_fwd_hdim192_bf16_softcapall_sm80_cu_6987f922_29694cuda3std3__45__cpo3endE,@object
	.size		_ZN77_INTERNAL_591b084b_41_flash_fwd_hdim192_bf16_softcapall_sm80_cu_6987f922_29694cuda3std3__45__cpo3endE,(_ZN77_INTERNAL_591b084b_41_flash_fwd_hdim192_bf16_softcapall_sm80_cu_6987f922_29694cuda3std3__419piecewise_constructE - _ZN77_INTERNAL_591b084b_41_flash_fwd_hdim192_bf16_softcapall_sm80_cu_6987f922_29694cuda3std3__45__cpo3endE)
_ZN77_INTERNAL_591b084b_41_flash_fwd_hdim192_bf16_softcapall_sm80_cu_6987f922_29694cuda3std3__45__cpo3endE:
	.zero		1
	.type		_ZN77_INTERNAL_591b084b_41_flash_fwd_hdim192_bf16_softcapall_sm80_cu_6987f922_29694cuda3std3__419piecewise_constructE,@object
	.size		_ZN77_INTERNAL_591b084b_41_flash_fwd_hdim192_bf16_softcapall_sm80_cu_6987f922_29694cuda3std3__419piecewise_constructE,(_ZN77_INTERNAL_591b084b_41_flash_fwd_hdim192_bf16_softcapall_sm80_cu_6987f922_29694cuda3std3__45__cpo4cendE - _ZN77_INTERNAL_591b084b_41_flash_fwd_hdim192_bf16_softcapall_sm80_cu_6987f922_29694cuda3std3__419piecewise_constructE)
_ZN77_INTERNAL_591b084b_41_flash_fwd_hdim192_bf16_softcapall_sm80_cu_6987f922_29694cuda3std3__419piecewise_constructE:
	.zero		1
	.type		_ZN77_INTERNAL_591b084b_41_flash_fwd_hdim192_bf16_softcapall_sm80_cu_6987f922_29694cuda3std3__45__cpo4cendE,@object
	.size		_ZN77_INTERNAL_591b084b_41_flash_fwd_hdim192_bf16_softcapall_sm80_cu_6987f922_29694cuda3std3__45__cpo4cendE,(_ZN77_INTERNAL_591b084b_41_flash_fwd_hdim192_bf16_softcapall_sm80_cu_6987f922_29694cuda3std6ranges3__45__cpo4swapE - _ZN77_INTERNAL_591b084b_41_flash_fwd_hdim192_bf16_softcapall_sm80_cu_6987f922_29694cuda3std3__45__cpo4cendE)
_ZN77_INTERNAL_591b084b_41_flash_fwd_hdim192_bf16_softcapall_sm80_cu_6987f922_29694cuda3std3__45__cpo4cendE:
	.zero		1
	.type		_ZN77_INTERNAL_591b084b_41_flash_fwd_hdim192_bf16_softcapall_sm80_cu_6987f922_29694cuda3std6ranges3__45__cpo4swapE,@object
	.size		_ZN77_INTERNAL_591b084b_41_flash_fwd_hdim192_bf16_softcapall_sm80_cu_6987f922_29694cuda3std6ranges3__45__cpo4swapE,(.L_7 - _ZN77_INTERNAL_591b084b_41_flash_fwd_hdim192_bf16_softcapall_sm80_cu_6987f922_29694cuda3std6ranges3__45__cpo4swapE)
_ZN77_INTERNAL_591b084b_41_flash_fwd_hdim192_bf16_softcapall_sm80_cu_6987f922_29694cuda3std6ranges3__45__cpo4swapE:
	.zero		1
.L_7:


//--------------------- .nv.constant0._ZN7cutlass13device_kernelIN5flash19enable_sm80_to_sm89INS1_16FlashAttnFwdSm80INS1_25CollectiveMainloopFwdSm80ILi8ELi1ELb1EN4cute5tupleIJNS5_1CILi128EEENS7_ILi96EEENS7_ILi192EEEEEELi192ENS_10bfloat16_tEfNS_4arch4Sm80ELb0ELb0ELb1ELb0ELb0ELb0ELb1ELb0EEENS1_21CollectiveEpilogueFwdINS6_IJS8_SA_S9_EEENS6_IJNS7_ILi1EEESI_SI_EEESC_SE_Li256ELb0ELb1ELb0ELb0EEENS1_19SingleTileSchedulerILb0ELb0ELb1ELi128EEEEEEEEEvNT_6ParamsE --------------------------
	.section	.nv.constant0._ZN7cutlass13device_kernelIN5flash19enable_sm80_to_sm89INS1_16FlashAttnFwdSm80INS1_25CollectiveMainloopFwdSm80ILi8ELi1ELb1EN4cute5tupleIJNS5_1CILi128EEENS7_ILi96EEENS7_ILi192EEEEEELi192ENS_10bfloat16_tEfNS_4arch4Sm80ELb0ELb0ELb1ELb0ELb0ELb0ELb1ELb0EEENS1_21CollectiveEpilogueFwdINS6_IJS8_SA_S9_EEENS6_IJNS7_ILi1EEESI_SI_EEESC_SE_Li256ELb0ELb1ELb0ELb0EEENS1_19SingleTileSchedulerILb0ELb0ELb1ELi128EEEEEEEEEvNT_6ParamsE,"a",@progbits
	.sectionflags	@""
	.align	4
.nv.constant0._ZN7cutlass13device_kernelIN5flash19enable_sm80_to_sm89INS1_16FlashAttnFwdSm80INS1_25CollectiveMainloopFwdSm80ILi8ELi1ELb1EN4cute5tupleIJNS5_1CILi128EEENS7_ILi96EEENS7_ILi192EEEEEELi192ENS_10bfloat16_tEfNS_4arch4Sm80ELb0ELb0ELb1ELb0ELb0ELb0ELb1ELb0EEENS1_21CollectiveEpilogueFwdINS6_IJS8_SA_S9_EEENS6_IJNS7_ILi1EEESI_SI_EEESC_SE_Li256ELb0ELb1ELb0ELb0EEENS1_19SingleTileSchedulerILb0ELb0ELb1ELi128EEEEEEEEEvNT_6ParamsE:
	.zero		1944


//--------------------- .nv.constant0._ZN7cutlass13device_kernelIN5flash19enable_sm80_to_sm89INS1_16FlashAttnFwdSm80INS1_25CollectiveMainloopFwdSm80ILi8ELi1ELb1EN4cute5tupleIJNS5_1CILi128EEENS7_ILi96EEENS7_ILi192EEEEEELi192ENS_10bfloat16_tEfNS_4arch4Sm80ELb0ELb0ELb1ELb1ELb0ELb0ELb1ELb0EEENS1_21CollectiveEpilogueFwdINS6_IJS8_SA_S9_EEENS6_IJNS7_ILi1EEESI_SI_EEESC_SE_Li256ELb1ELb1ELb0ELb0EEENS1_19SingleTileSchedulerILb1ELb0ELb1ELi128EEEEEEEEEvNT_6ParamsE --------------------------
	.section	.nv.constant0._ZN7cutlass13device_kernelIN5flash19enable_sm80_to_sm89INS1_16FlashAttnFwdSm80INS1_25CollectiveMainloopFwdSm80ILi8ELi1ELb1EN4cute5tupleIJNS5_1CILi128EEENS7_ILi96EEENS7_ILi192EEEEEELi192ENS_10bfloat16_tEfNS_4arch4Sm80ELb0ELb0ELb1ELb1ELb0ELb0ELb1ELb0EEENS1_21CollectiveEpilogueFwdINS6_IJS8_SA_S9_EEENS6_IJNS7_ILi1EEESI_SI_EEESC_SE_Li256ELb1ELb1ELb0ELb0EEENS1_19SingleTileSchedulerILb1ELb0ELb1ELi128EEEEEEEEEvNT_6ParamsE,"a",@progbits
	.sectionflags	@""
	.align	4
.nv.constant0._ZN7cutlass13device_kernelIN5flash19enable_sm80_to_sm89INS1_16FlashAttnFwdSm80INS1_25CollectiveMainloopFwdSm80ILi8ELi1ELb1EN4cute5tupleIJNS5_1CILi128EEENS7_ILi96EEENS7_ILi192EEEEEELi192ENS_10bfloat16_tEfNS_4arch4Sm80ELb0ELb0ELb1ELb1ELb0ELb0ELb1ELb0EEENS1_21CollectiveEpilogueFwdINS6_IJS8_SA_S9_EEENS6_IJNS7_ILi1EEESI_SI_EEESC_SE_Li256ELb1ELb1ELb0ELb0EEENS1_19SingleTileSchedulerILb1ELb0ELb1ELi128EEEEEEEEEvNT_6ParamsE:
	.zero		1944


//--------------------- .nv.constant0._ZN7cutlass13device_kernelIN5flash19enable_sm80_to_sm89INS1_16FlashAttnFwdSm80INS1_25CollectiveMainloopFwdSm80ILi8ELi1ELb0EN4cute5tupleIJNS5_1CILi128EEENS7_ILi64EEENS7_ILi192EEEEEELi192ENS_10bfloat16_tEfNS_4arch4Sm80ELb0ELb0ELb1ELb1ELb0ELb1ELb1ELb0EEENS1_21CollectiveEpilogueFwdINS6_IJS8_SA_S9_EEENS6_IJNS7_ILi1EEESI_SI_EEESC_SE_Li256ELb1ELb1ELb0ELb0EEENS1_19SingleTileSchedulerILb1ELb0ELb1ELi128EEEEEEEEEvNT_6ParamsE --------------------------
	.section	.nv.constant0._ZN7cutlass13device_kernelIN5flash19enable_sm80_to_sm89INS1_16FlashAttnFwdSm80INS1_25CollectiveMainloopFwdSm80ILi8ELi1ELb0EN4cute5tupleIJNS5_1CILi128EEENS7_ILi64EEENS7_ILi192EEEEEELi192ENS_10bfloat16_tEfNS_4arch4Sm80ELb0ELb0ELb1ELb1ELb0ELb1ELb1ELb0EEENS1_21CollectiveEpilogueFwdINS6_IJS8_SA_S9_EEENS6_IJNS7_ILi1EEESI_SI_EEESC_SE_Li256ELb1ELb1ELb0ELb0EEENS1_19SingleTileSchedulerILb1ELb0ELb1ELi128EEEEEEEEEvNT_6ParamsE,"a",@progbits
	.sectionflags	@""
	.align	4
.nv.constant0._ZN7cutlass13device_kernelIN5flash19enable_sm80_to_sm89INS1_16FlashAttnFwdSm80INS1_25CollectiveMainloopFwdSm80ILi8ELi1ELb0EN4cute5tupleIJNS5_1CILi128EEENS7_ILi64EEENS7_ILi192EEEEEELi192ENS_10bfloat16_tEfNS_4arch4Sm80ELb0ELb0ELb1ELb1ELb0ELb1ELb1ELb0EEENS1_21CollectiveEpilogueFwdINS6_IJS8_SA_S9_EEENS6_IJNS7_ILi1EEESI_SI_EEESC_SE_Li256ELb1ELb1ELb0ELb0EEENS1_19SingleTileSchedulerILb1ELb0ELb1ELi128EEEEEEEEEvNT_6ParamsE:
	.zero		1944


//--------------------- .nv.constant0._ZN7cutlass13device_kernelIN5flash19enable_sm80_to_sm89INS1_16FlashAttnFwdSm80INS1_25CollectiveMainloopFwdSm80ILi8ELi1ELb0EN4cute5tupleIJNS5_1CILi128EEENS7_ILi64EEENS7_ILi192EEEEEELi192ENS_10bfloat16_tEfNS_4arch4Sm80ELb0ELb1ELb1ELb0ELb0ELb0ELb1ELb0EEENS1_21CollectiveEpilogueFwdINS6_IJS8_SA_S9_EEENS6_IJNS7_ILi1EEESI_SI_EEESC_SE_Li256ELb0ELb1ELb0ELb0EEENS1_19SingleTileSchedulerILb0ELb0ELb1ELi128EEEEEEEEEvNT_6ParamsE --------------------------
	.section	.nv.constant0._ZN7cutlass13device_kernelIN5flash19enable_sm80_to_sm89INS1_16FlashAttnFwdSm80INS1_25CollectiveMainloopFwdSm80ILi8ELi1ELb0EN4cute5tupleIJNS5_1CILi128EEENS7_ILi64EEENS7_ILi192EEEEEELi192ENS_10bfloat16_tEfNS_4arch4Sm80ELb0ELb1ELb1ELb0ELb0ELb0ELb1ELb0EEENS1_21CollectiveEpilogueFwdINS6_IJS8_SA_S9_EEENS6_IJNS7_ILi1EEESI_SI_EEESC_SE_Li256ELb0ELb1ELb0ELb0EEENS1_19SingleTileSchedulerILb0ELb0ELb1ELi128EEEEEEEEEvNT_6ParamsE,"a",@progbits
	.sectionflags	@""
	.align	4
.nv.constant0._ZN7cutlass13device_kernelIN5flash19enable_sm80_to_sm89INS1_16FlashAttnFwdSm80INS1_25CollectiveMainloopFwdSm80ILi8ELi1ELb0EN4cute5tupleIJNS5_1CILi128EEENS7_ILi64EEENS7_ILi192EEEEEELi192ENS_10bfloat16_tEfNS_4arch4Sm80ELb0ELb1ELb1ELb0ELb0ELb0ELb1ELb0EEENS1_21CollectiveEpilogueFwdINS6_IJS8_SA_S9_EEENS6_IJNS7_ILi1EEESI_SI_EEESC_SE_Li256ELb0ELb1ELb0ELb0EEENS1_19SingleTileSchedulerILb0ELb0ELb1ELi128EEEEEEEEEvNT_6ParamsE:
	.zero		1944


//--------------------- .nv.constant0._ZN7cutlass13device_kernelIN5flash19enable_sm80_to_sm89INS1_16FlashAttnFwdSm80INS1_25CollectiveMainloopFwdSm80ILi8ELi1ELb0EN4cute5tupleIJNS5_1CILi128EEENS7_ILi64EEENS7_ILi192EEEEEELi192ENS_10bfloat16_tEfNS_4arch4Sm80ELb0ELb1ELb1ELb1ELb0ELb0ELb1ELb0EEENS1_21CollectiveEpilogueFwdINS6_IJS8_SA_S9_EEENS6_IJNS7_ILi1EEESI_SI_EEESC_SE_Li256ELb1ELb1ELb0ELb0EEENS1_19SingleTileSchedulerILb1ELb0ELb1ELi128EEEEEEEEEvNT_6ParamsE --------------------------
	.section	.nv.constant0._ZN7cutlass13device_kernelIN5flash19enable_sm80_to_sm89INS1_16FlashAttnFwdSm80INS1_25CollectiveMainloopFwdSm80ILi8ELi1ELb0EN4cute5tupleIJNS5_1CILi128EEENS7_ILi64EEENS7_ILi192EEEEEELi192ENS_10bfloat16_tEfNS_4arch4Sm80ELb0ELb1ELb1ELb1ELb0ELb0ELb1ELb0EEENS1_21CollectiveEpilogueFwdINS6_IJS8_SA_S9_EEENS6_IJNS7_ILi1EEESI_SI_EEESC_SE_Li256ELb1ELb1ELb0ELb0EEENS1_19SingleTileSchedulerILb1ELb0ELb1ELi128EEEEEEEEEvNT_6ParamsE,"a",@progbits
	.sectionflags	@""
	.align	4
.nv.constant0._ZN7cutlass13device_kernelIN5flash19enable_sm80_to_sm89INS1_16FlashAttnFwdSm80INS1_25CollectiveMainloopFwdSm80ILi8ELi1ELb0EN4cute5tupleIJNS5_1CILi128EEENS7_ILi64EEENS7_ILi192EEEEEELi192ENS_10bfloat16_tEfNS_4arch4Sm80ELb0ELb1ELb1ELb1ELb0ELb0ELb1ELb0EEENS1_21CollectiveEpilogueFwdINS6_IJS8_SA_S9_EEENS6_IJNS7_ILi1EEESI_SI_EEESC_SE_Li256ELb1ELb1ELb0ELb0EEENS1_19SingleTileSchedulerILb1ELb0ELb1ELi128EEEEEEEEEvNT_6ParamsE:
	.zero		1944


//--------------------- .nv.constant0._ZN7cutlass13device_kernelIN5flash19enable_sm80_to_sm89INS1_16FlashAttnFwdSm80INS1_25CollectiveMainloopFwdSm80ILi8ELi1ELb0EN4cute5tupleIJNS5_1CILi128EEENS7_ILi64EEENS7_ILi192EEEEEELi192ENS_10bfloat16_tEfNS_4arch4Sm80ELb0ELb1ELb1ELb1ELb0ELb1ELb1ELb0EEENS1_21CollectiveEpilogueFwdINS6_IJS8_SA_S9_EEENS6_IJNS7_ILi1EEESI_SI_EEESC_SE_Li256ELb1ELb1ELb0ELb0EEENS1_19SingleTileSchedulerILb1ELb0ELb1ELi128EEEEEEEEEvNT_6ParamsE --------------------------
	.section	.nv.constant0._ZN7cutlass13device_kernelIN5flash19enable_sm80_to_sm89INS1_16FlashAttnFwdSm80INS1_25CollectiveMainloopFwdSm80ILi8ELi1ELb0EN4cute5tupleIJNS5_1CILi128EEENS7_ILi64EEENS7_ILi192EEEEEELi192ENS_10bfloat16_tEfNS_4arch4Sm80ELb0ELb1ELb1ELb1ELb0ELb1ELb1ELb0EEENS1_21CollectiveEpilogueFwdINS6_IJS8_SA_S9_EEENS6_IJNS7_ILi1EEESI_SI_EEESC_SE_Li256ELb1ELb1ELb0ELb0EEENS1_19SingleTileSchedulerILb1ELb0ELb1ELi128EEEEEEEEEvNT_6ParamsE,"a",@progbits
	.sectionflags	@""
	.align	4
.nv.constant0._ZN7cutlass13device_kernelIN5flash19enable_sm80_to_sm89INS1_16FlashAttnFwdSm80INS1_25CollectiveMainloopFwdSm80ILi8ELi1ELb0EN4cute5tupleIJNS5_1CILi128EEENS7_ILi64EEENS7_ILi192EEEEEELi192ENS_10bfloat16_tEfNS_4arch4Sm80ELb0ELb1ELb1ELb1ELb0ELb1ELb1ELb0EEENS1_21CollectiveEpilogueFwdINS6_IJS8_SA_S9_EEENS6_IJNS7_ILi1EEESI_SI_EEESC_SE_Li256ELb1ELb1ELb0ELb0EEENS1_19SingleTileSchedulerILb1ELb0ELb1ELi128EEEEEEEEEvNT_6ParamsE:
	.zero		1944


//--------------------- .nv.constant0._ZN7cutlass13device_kernelIN5flash19enable_sm80_to_sm89INS1_16FlashAttnFwdSm80INS1_25CollectiveMainloopFwdSm80ILi8ELi1ELb1EN4cute5tupleIJNS5_1CILi128EEENS7_ILi96EEENS7_ILi192EEEEEELi192ENS_10bfloat16_tEfNS_4arch4Sm80ELb1ELb0ELb1ELb0ELb0ELb0ELb1ELb0EEENS1_21CollectiveEpilogueFwdINS6_IJS8_SA_S9_EEENS6_IJNS7_ILi1EEESI_SI_EEESC_SE_Li256ELb0ELb1ELb0ELb0EEENS1_30DynamicPersistentTileSchedulerILi256ELi256ELb0ELb1ELb0EEEEEEEEEvNT_6ParamsE --------------------------
	.section	.nv.constant0._ZN7cutlass13device_kernelIN5flash19enable_sm80_to_sm89INS1_16FlashAttnFwdSm80INS1_25CollectiveMainloopFwdSm80ILi8ELi1ELb1EN4cute5tupleIJNS5_1CILi128EEENS7_ILi96EEENS7_ILi192EEEEEELi192ENS_10bfloat16_tEfNS_4arch4Sm80ELb1ELb0ELb1ELb0ELb0ELb0ELb1ELb0EEENS1_21CollectiveEpilogueFwdINS6_IJS8_SA_S9_EEENS6_IJNS7_ILi1EEESI_SI_EEESC_SE_Li256ELb0ELb1ELb0ELb0EEENS1_30DynamicPersistentTileSchedulerILi256ELi256ELb0ELb1ELb0EEEEEEEEEvNT_6ParamsE,"a",@progbits
	.sectionflags	@""
	.align	4
.nv.constant0._ZN7cutlass13device_kernelIN5flash19enable_sm80_to_sm89INS1_16FlashAttnFwdSm80INS1_25CollectiveMainloopFwdSm80ILi8ELi1ELb1EN4cute5tupleIJNS5_1CILi128EEENS7_ILi96EEENS7_ILi192EEEEEELi192ENS_10bfloat16_tEfNS_4arch4Sm80ELb1ELb0ELb1ELb0ELb0ELb0ELb1ELb0EEENS1_21CollectiveEpilogueFwdINS6_IJS8_SA_S9_EEENS6_IJNS7_ILi1EEESI_SI_EEESC_SE_Li256ELb0ELb1ELb0ELb0EEENS1_30DynamicPersistentTileSchedulerILi256ELi256ELb0ELb1ELb0EEEEEEEEEvNT_6ParamsE:
	.zero		1960


//--------------------- .nv.constant0._ZN7cutlass13device_kernelIN5flash19enable_sm80_to_sm89INS1_16FlashAttnFwdSm80INS1_25CollectiveMainloopFwdSm80ILi8ELi1ELb1EN4cute5tupleIJNS5_1CILi128EEENS7_ILi96EEENS7_ILi192EEEEEELi192ENS_10bfloat16_tEfNS_4arch4Sm80ELb1ELb0ELb1ELb1ELb0ELb0ELb1ELb0EEENS1_21CollectiveEpilogueFwdINS6_IJS8_SA_S9_EEENS6_IJNS7_ILi1EEESI_SI_EEESC_SE_Li256ELb1ELb1ELb0ELb0EEENS1_19SingleTileSchedulerILb1ELb0ELb1ELi128EEEEEEEEEvNT_6ParamsE --------------------------
	.section	.nv.constant0._ZN7cutlass13device_kernelIN5flash19enable_sm80_to_sm89INS1_16FlashAttnFwdSm80INS1_25CollectiveMainloopFwdSm80ILi8ELi1ELb1EN4cute5tupleIJNS5_1CILi128EEENS7_ILi96EEENS7_ILi192EEEEEELi192ENS_10bfloat16_tEfNS_4arch4Sm80ELb1ELb0ELb1ELb1ELb0ELb0ELb1ELb0EEENS1_21CollectiveEpilogueFwdINS6_IJS8_SA_S9_EEENS6_IJNS7_ILi1EEESI_SI_EEESC_SE_Li256ELb1ELb1ELb0ELb0EEENS1_19SingleTileSchedulerILb1ELb0ELb1ELi128EEEEEEEEEvNT_6ParamsE,"a",@progbits
	.sectionflags	@""
	.align	4
.nv.constant0._ZN7cutlass13device_kernelIN5flash19enable_sm80_to_sm89INS1_16FlashAttnFwdSm80INS1_25CollectiveMainloopFwdSm80ILi8ELi1ELb1EN4cute5tupleIJNS5_1CILi128EEENS7_ILi96EEENS7_ILi192EEEEEELi192ENS_10bfloat16_tEfNS_4arch4Sm80ELb1ELb0ELb1ELb1ELb0ELb0ELb1ELb0EEENS1_21CollectiveEpilogueFwdINS6_IJS8_SA_S9_EEENS6_IJNS7_ILi1EEESI_SI_EEESC_SE_Li256ELb1ELb1ELb0ELb0EEENS1_19SingleTileSchedulerILb1ELb0ELb1ELi128EEEEEEEEEvNT_6ParamsE:
	.zero		1944


//--------------------- .nv.constant0._ZN7cutlass13device_kernelIN5flash19enable_sm80_to_sm89INS1_16FlashAttnFwdSm80INS1_25CollectiveMainloopFwdSm80ILi8ELi1ELb0EN4cute5tupleIJNS5_1CILi128EEENS7_ILi64EEENS7_ILi192EEEEEELi192ENS_10bfloat16_tEfNS_4arch4Sm80ELb1ELb0ELb1ELb1ELb0ELb1ELb1ELb0EEENS1_21CollectiveEpilogueFwdINS6_IJS8_SA_S9_EEENS6_IJNS7_ILi1EEESI_SI_EEESC_SE_Li256ELb1ELb1ELb0ELb0EEENS1_19SingleTileSchedulerILb1ELb0ELb1ELi128EEEEEEEEEvNT_6ParamsE --------------------------
	.section	.nv.constant0._ZN7cutlass13device_kernelIN5flash19enable_sm80_to_sm89INS1_16FlashAttnFwdSm80INS1_25CollectiveMainloopFwdSm80ILi8ELi1ELb0EN4cute5tupleIJNS5_1CILi128EEENS7_ILi64EEENS7_ILi192EEEEEELi192ENS_10bfloat16_tEfNS_4arch4Sm80ELb1ELb0ELb1ELb1ELb0ELb1ELb1ELb0EEENS1_21CollectiveEpilogueFwdINS6_IJS8_SA_S9_EEENS6_IJNS7_ILi1EEESI_SI_EEESC_SE_Li256ELb1ELb1ELb0ELb0EEENS1_19SingleTileSchedulerILb1ELb0ELb1ELi128EEEEEEEEEvNT_6ParamsE,"a",@progbits
	.sectionflags	@""
	.align	4
.nv.constant0._ZN7cutlass13device_kernelIN5flash19enable_sm80_to_sm89INS1_16FlashAttnFwdSm80INS1_25CollectiveMainloopFwdSm80ILi8ELi1ELb0EN4cute5tupleIJNS5_1CILi128EEENS7_ILi64EEENS7_ILi192EEEEEELi192ENS_10bfloat16_tEfNS_4arch4Sm80ELb1ELb0ELb1ELb1ELb0ELb1ELb1ELb0EEENS1_21CollectiveEpilogueFwdINS6_IJS8_SA_S9_EEENS6_IJNS7_ILi1EEESI_SI_EEESC_SE_Li256ELb1ELb1ELb0ELb0EEENS1_19SingleTileSchedulerILb1ELb0ELb1ELi128EEEEEEEEEvNT_6ParamsE:
	.zero		1944


//--------------------- .nv.constant0._ZN7cutlass13device_kernelIN5flash19enable_sm80_to_sm89INS1_16FlashAttnFwdSm80INS1_25CollectiveMainloopFwdSm80ILi8ELi2ELb1EN4cute5tupleIJNS5_1CILi128EEENS7_ILi96EEENS7_ILi192EEEEEELi192ENS_10bfloat16_tEfNS_4arch4Sm80ELb0ELb0ELb1ELb0ELb0ELb0ELb1ELb0EEENS1_21CollectiveEpilogueFwdINS6_IJS8_SA_S9_EEENS6_IJNS7_ILi1EEESI_SI_EEESC_SE_Li256ELb0ELb1ELb0ELb0EEENS1_19SingleTileSchedulerILb0ELb0ELb1ELi128EEEEEEEEEvNT_6ParamsE --------------------------
	.section	.nv.constant0._ZN7cutlass13device_kernelIN5flash19enable_sm80_to_sm89INS1_16FlashAttnFwdSm80INS1_25CollectiveMainloopFwdSm80ILi8ELi2ELb1EN4cute5tupleIJNS5_1CILi128EEENS7_ILi96EEENS7_ILi192EEEEEELi192ENS_10bfloat16_tEfNS_4arch4Sm80ELb0ELb0ELb1ELb0ELb0ELb0ELb1ELb0EEENS1_21CollectiveEpilogueFwdINS6_IJS8_SA_S9_EEENS6_IJNS7_ILi1EEESI_SI_EEESC_SE_Li256ELb0ELb1ELb0ELb0EEENS1_19SingleTileSchedulerILb0ELb0ELb1ELi128EEEEEEEEEvNT_6ParamsE,"a",@progbits
	.sectionflags	@""
	.align	4
.nv.constant0._ZN7cutlass13device_kernelIN5flash19enable_sm80_to_sm89INS1_16FlashAttnFwdSm80INS1_25CollectiveMainloopFwdSm80ILi8ELi2ELb1EN4cute5tupleIJNS5_1CILi128EEENS7_ILi96EEENS7_ILi192EEEEEELi192ENS_10bfloat16_tEfNS_4arch4Sm80ELb0ELb0ELb1ELb0ELb0ELb0ELb1ELb0EEENS1_21CollectiveEpilogueFwdINS6_IJS8_SA_S9_EEENS6_IJNS7_ILi1EEESI_SI_EEESC_SE_Li256ELb0ELb1ELb0ELb0EEENS1_19SingleTileSchedulerILb0ELb0ELb1ELi128EEEEEEEEEvNT_6ParamsE:
	.zero		1944


//--------------------- .nv.constant0._ZN7cutlass13device_kernelIN5flash19enable_sm80_to_sm89INS1_16FlashAttnFwdSm80INS1_25CollectiveMainloopFwdSm80ILi8ELi2ELb1EN4cute5tupleIJNS5_1CILi128EEENS7_ILi96EEENS7_ILi192EEEEEELi192ENS_10bfloat16_tEfNS_4arch4Sm80ELb0ELb0ELb1ELb1ELb0ELb0ELb1ELb0EEENS1_21CollectiveEpilogueFwdINS6_IJS8_SA_S9_EEENS6_IJNS7_ILi1EEESI_SI_EEESC_SE_Li256ELb1ELb1ELb0ELb0EEENS1_19SingleTileSchedulerILb1ELb0ELb1ELi128EEEEEEEEEvNT_6ParamsE --------------------------
	.section	.nv.constant0._ZN7cutlass13device_kernelIN5flash19enable_sm80_to_sm89INS1_16FlashAttnFwdSm80INS1_25CollectiveMainloopFwdSm80ILi8ELi2ELb1EN4cute5tupleIJNS5_1CILi128EEENS7_ILi96EEENS7_ILi192EEEEEELi192ENS_10bfloat16_tEfNS_4arch4Sm80ELb0ELb0ELb1ELb1ELb0ELb0ELb1ELb0EEENS1_21CollectiveEpilogueFwdINS6_IJS8_SA_S9_EEENS6_IJNS7_ILi1EEESI_SI_EEESC_SE_Li256ELb1ELb1ELb0ELb0EEENS1_19SingleTileSchedulerILb1ELb0ELb1ELi128EEEEEEEEEvNT_6ParamsE,"a",@progbits
	.sectionflags	@""
	.align	4
.nv.constant0._ZN7cutlass13device_kernelIN5flash19enable_sm80_to_sm89INS1_16FlashAttnFwdSm80INS1_25CollectiveMainloopFwdSm80ILi8ELi2ELb1EN4cute5tupleIJNS5_1CILi128EEENS7_ILi96EEENS7_ILi192EEEEEELi192ENS_10bfloat16_tEfNS_4arch4Sm80ELb0ELb0ELb1ELb1ELb0ELb0ELb1ELb0EEENS1_21CollectiveEpilogueFwdINS6_IJS8_SA_S9_EEENS6_IJNS7_ILi1EEESI_SI_EEESC_SE_Li256ELb1ELb1ELb0ELb0EEENS1_19SingleTileSchedulerILb1ELb0ELb1ELi128EEEEEEEEEvNT_6ParamsE:
	.zero		1944


//--------------------- .nv.constant0._ZN7cutlass13device_kernelIN5flash19enable_sm80_to_sm89INS1_16FlashAttnFwdSm80INS1_25CollectiveMainloopFwdSm80ILi8ELi2ELb0EN4cute5tupleIJNS5_1CILi128EEENS7_ILi64EEENS7_ILi192EEEEEELi192ENS_10bfloat16_tEfNS_4arch4Sm80ELb0ELb0ELb1ELb1ELb0ELb1ELb1ELb0EEENS1_21CollectiveEpilogueFwdINS6_IJS8_SA_S9_EEENS6_IJNS7_ILi1EEESI_SI_EEESC_SE_Li256ELb1ELb1ELb0ELb0EEENS1_19SingleTileSchedulerILb1ELb0ELb1ELi128EEEEEEEEEvNT_6ParamsE --------------------------
	.section	.nv.constant0._ZN7cutlass13device_kernelIN5flash19enable_sm80_to_sm89INS1_16FlashAttnFwdSm80INS1_25CollectiveMainloopFwdSm80ILi8ELi2ELb0EN4cute5tupleIJNS5_1CILi128EEENS7_ILi64EEENS7_ILi192EEEEEELi192ENS_10bfloat16_tEfNS_4arch4Sm80ELb0ELb0ELb1ELb1ELb0ELb1ELb1ELb0EEENS1_21CollectiveEpilogueFwdINS6_IJS8_SA_S9_EEENS6_IJNS7_ILi1EEESI_SI_EEESC_SE_Li256ELb1ELb1ELb0ELb0EEENS1_19SingleTileSchedulerILb1ELb0ELb1ELi128EEEEEEEEEvNT_6ParamsE,"a",@progbits
	.sectionflags	@""
	.align	4
.nv.constant0._ZN7cutlass13device_kernelIN5flash19enable_sm80_to_sm89INS1_16FlashAttnFwdSm80INS1_25CollectiveMainloopFwdSm80ILi8ELi2ELb0EN4cute5tupleIJNS5_1CILi128EEENS7_ILi64EEENS7_ILi192EEEEEELi192ENS_10bfloat16_tEfNS_4arch4Sm80ELb0ELb0ELb1ELb1ELb0ELb1ELb1ELb0EEENS1_21CollectiveEpilogueFwdINS6_IJS8_SA_S9_EEENS6_IJNS7_ILi1EEESI_SI_EEESC_SE_Li256ELb1ELb1ELb0ELb0EEENS1_19SingleTileSchedulerILb1ELb0ELb1ELi128EEEEEEEEEvNT_6ParamsE:
	.zero		1944


//--------------------- .nv.constant0._ZN7cutlass13device_kernelIN5flash19enable_sm80_to_sm89INS1_16FlashAttnFwdSm80INS1_25CollectiveMainloopFwdSm80ILi8ELi2ELb0EN4cute5tupleIJNS5_1CILi128EEENS7_ILi64EEENS7_ILi192EEEEEELi192ENS_10bfloat16_tEfNS_4arch4Sm80ELb0ELb1ELb1ELb0ELb0ELb0ELb1ELb0EEENS1_21CollectiveEpilogueFwdINS6_IJS8_SA_S9_EEENS6_IJNS7_ILi1EEESI_SI_EEESC_SE_Li256ELb0ELb1ELb0ELb0EEENS1_19SingleTileSchedulerILb0ELb0ELb1ELi128EEEEEEEEEvNT_6ParamsE --------------------------
	.section	.nv.constant0._ZN7cutlass13device_kernelIN5flash19enable_sm80_to_sm89INS1_16FlashAttnFwdSm80INS1_25CollectiveMainloopFwdSm80ILi8ELi2ELb0EN4cute5tupleIJNS5_1CILi128EEENS7_ILi64EEENS7_ILi192EEEEEELi192ENS_10bfloat16_tEfNS_4arch4Sm80ELb0ELb1ELb1ELb0ELb0ELb0ELb1ELb0EEENS1_21CollectiveEpilogueFwdINS6_IJS8_SA_S9_EEENS6_IJNS7_ILi1EEESI_SI_EEESC_SE_Li256ELb0ELb1ELb0ELb0EEENS1_19SingleTileSchedulerILb0ELb0ELb1ELi128EEEEEEEEEvNT_6ParamsE,"a",@progbits
	.sectionflags	@""
	.align	4
.nv.constant0._ZN7cutlass13device_kernelIN5flash19enable_sm80_to_sm89INS1_16FlashAttnFwdSm80INS1_25CollectiveMainloopFwdSm80ILi8ELi2ELb0EN4cute5tupleIJNS5_1CILi128EEENS7_ILi64EEENS7_ILi192EEEEEELi192ENS_10bfloat16_tEfNS_4arch4Sm80ELb0ELb1ELb1ELb0ELb0ELb0ELb1ELb0EEENS1_21CollectiveEpilogueFwdINS6_IJS8_SA_S9_EEENS6_IJNS7_ILi1EEESI_SI_EEESC_SE_Li256ELb0ELb1ELb0ELb0EEENS1_19SingleTileSchedulerILb0ELb0ELb1ELi128EEEEEEEEEvNT_6ParamsE:
	.zero		1944


//--------------------- .nv.constant0._ZN7cutlass13device_kernelIN5flash19enable_sm80_to_sm89INS1_16FlashAttnFwdSm80INS1_25CollectiveMainloopFwdSm80ILi8ELi2ELb0EN4cute5tupleIJNS5_1CILi128EEENS7_ILi64EEENS7_ILi192EEEEEELi192ENS_10bfloat16_tEfNS_4arch4Sm80ELb0ELb1ELb1ELb1ELb0ELb0ELb1ELb0EEENS1_21CollectiveEpilogueFwdINS6_IJS8_SA_S9_EEENS6_IJNS7_ILi1EEESI_SI_EEESC_SE_Li256ELb1ELb1ELb0ELb0EEENS1_19SingleTileSchedulerILb1ELb0ELb1ELi128EEEEEEEEEvNT_6ParamsE --------------------------
	.section	.nv.constant0._ZN7cutlass13device_kernelIN5flash19enable_sm80_to_sm89INS1_16FlashAttnFwdSm80INS1_25CollectiveMainloopFwdSm80ILi8ELi2ELb0EN4cute5tupleIJNS5_1CILi128EEENS7_ILi64EEENS7_ILi192EEEEEELi192ENS_10bfloat16_tEfNS_4arch4Sm80ELb0ELb1ELb1ELb1ELb0ELb0ELb1ELb0EEENS1_21CollectiveEpilogueFwdINS6_IJS8_SA_S9_EEENS6_IJNS7_ILi1EEESI_SI_EEESC_SE_Li256ELb1ELb1ELb0ELb0EEENS1_19SingleTileSchedulerILb1ELb0ELb1ELi128EEEEEEEEEvNT_6ParamsE,"a",@progbits
	.sectionflags	@""
	.align	4
.nv.constant0._ZN7cutlass13device_kernelIN5flash19enable_sm80_to_sm89INS1_16FlashAttnFwdSm80INS1_25CollectiveMainloopFwdSm80ILi8ELi2ELb0EN4cute5tupleIJNS5_1CILi128EEENS7_ILi64EEENS7_ILi192EEEEEELi192ENS_10bfloat16_tEfNS_4arch4Sm80ELb0ELb1ELb1ELb1ELb0ELb0ELb1ELb0EEENS1_21CollectiveEpilogueFwdINS6_IJS8_SA_S9_EEENS6_IJNS7_ILi1EEESI_SI_EEESC_SE_Li256ELb1ELb1ELb0ELb0EEENS1_19SingleTileSchedulerILb1ELb0ELb1ELi128EEEEEEEEEvNT_6ParamsE:
	.zero		1944


//--------------------- .nv.constant0._ZN7cutlass13device_kernelIN5flash19enable_sm80_to_sm89INS1_16FlashAttnFwdSm80INS1_25CollectiveMainloopFwdSm80ILi8ELi2ELb0EN4cute5tupleIJNS5_1CILi128EEENS7_ILi64EEENS7_ILi192EEEEEELi192ENS_10bfloat16_tEfNS_4arch4Sm80ELb0ELb1ELb1ELb1ELb0ELb1ELb1ELb0EEENS1_21CollectiveEpilogueFwdINS6_IJS8_SA_S9_EEENS6_IJNS7_ILi1EEESI_SI_EEESC_SE_Li256ELb1ELb1ELb0ELb0EEENS1_19SingleTileSchedulerILb1ELb0ELb1ELi128EEEEEEEEEvNT_6ParamsE --------------------------
	.section	.nv.constant0._ZN7cutlass13device_kernelIN5flash19enable_sm80_to_sm89INS1_16FlashAttnFwdSm80INS1_25CollectiveMainloopFwdSm80ILi8ELi2ELb0EN4cute5tupleIJNS5_1CILi128EEENS7_ILi64EEENS7_ILi192EEEEEELi192ENS_10bfloat16_tEfNS_4arch4Sm80ELb0ELb1ELb1ELb1ELb0ELb1ELb1ELb0EEENS1_21CollectiveEpilogueFwdINS6_IJS8_SA_S9_EEENS6_IJNS7_ILi1EEESI_SI_EEESC_SE_Li256ELb1ELb1ELb0ELb0EEENS1_19SingleTileSchedulerILb1ELb0ELb1ELi128EEEEEEEEEvNT_6ParamsE,"a",@progbits
	.sectionflags	@""
	.align	4
.nv.constant0._ZN7cutlass13device_kernelIN5flash19enable_sm80_to_sm89INS1_16FlashAttnFwdSm80INS1_25CollectiveMainloopFwdSm80ILi8ELi2ELb0EN4cute5tupleIJNS5_1CILi128EEENS7_ILi64EEENS7_ILi192EEEEEELi192ENS_10bfloat16_tEfNS_4arch4Sm80ELb0ELb1ELb1ELb1ELb0ELb1ELb1ELb0EEENS1_21CollectiveEpilogueFwdINS6_IJS8_SA_S9_EEENS6_IJNS7_ILi1EEESI_SI_EEESC_SE_Li256ELb1ELb1ELb0ELb0EEENS1_19SingleTileSchedulerILb1ELb0ELb1ELi128EEEEEEEEEvNT_6ParamsE:
	.zero		1944


//--------------------- .nv.constant0._ZN7cutlass13device_kernelIN5flash19enable_sm80_to_sm89INS1_16FlashAttnFwdSm80INS1_25CollectiveMainloopFwdSm80ILi8ELi2ELb1EN4cute5tupleIJNS5_1CILi128EEENS7_ILi96EEENS7_ILi192EEEEEELi192ENS_10bfloat16_tEfNS_4arch4Sm80ELb1ELb0ELb1ELb0ELb0ELb0ELb1ELb0EEENS1_21CollectiveEpilogueFwdINS6_IJS8_SA_S9_EEENS6_IJNS7_ILi1EEESI_SI_EEESC_SE_Li256ELb0ELb1ELb0ELb0EEENS1_30DynamicPersistentTileSchedulerILi256ELi256ELb0ELb1ELb0EEEEEEEEEvNT_6ParamsE --------------------------
	.section	.nv.constant0._ZN7cutlass13device_kernelIN5flash19enable_sm80_to_sm89INS1_16FlashAttnFwdSm80INS1_25CollectiveMainloopFwdSm80ILi8ELi2ELb1EN4cute5tupleIJNS5_1CILi128EEENS7_ILi96EEENS7_ILi192EEEEEELi192ENS_10bfloat16_tEfNS_4arch4Sm80ELb1ELb0ELb1ELb0ELb0ELb0ELb1ELb0EEENS1_21CollectiveEpilogueFwdINS6_IJS8_SA_S9_EEENS6_IJNS7_ILi1EEESI_SI_EEESC_SE_Li256ELb0ELb1ELb0ELb0EEENS1_30DynamicPersistentTileSchedulerILi256ELi256ELb0ELb1ELb0EEEEEEEEEvNT_6ParamsE,"a",@progbits
	.sectionflags	@""
	.align	4
.nv.constant0._ZN7cutlass13device_kernelIN5flash19enable_sm80_to_sm89INS1_16FlashAttnFwdSm80INS1_25CollectiveMainloopFwdSm80ILi8ELi2ELb1EN4cute5tupleIJNS5_1CILi128EEENS7_ILi96EEENS7_ILi192EEEEEELi192ENS_10bfloat16_tEfNS_4arch4Sm80ELb1ELb0ELb1ELb0ELb0ELb0ELb1ELb0EEENS1_21CollectiveEpilogueFwdINS6_IJS8_SA_S9_EEENS6_IJNS7_ILi1EEESI_SI_EEESC_SE_Li256ELb0ELb1ELb0ELb0EEENS1_30DynamicPersistentTileSchedulerILi256ELi256ELb0ELb1ELb0EEEEEEEEEvNT_6ParamsE:
	.zero		1960


//--------------------- .nv.constant0._ZN7cutlass13device_kernelIN5flash19enable_sm80_to_sm89INS1_16FlashAttnFwdSm80INS1_25CollectiveMainloopFwdSm80ILi8ELi2ELb1EN4cute5tupleIJNS5_1CILi128EEENS7_ILi96EEENS7_ILi192EEEEEELi192ENS_10bfloat16_tEfNS_4arch4Sm80ELb1ELb0ELb1ELb1ELb0ELb0ELb1ELb0EEENS1_21CollectiveEpilogueFwdINS6_IJS8_SA_S9_EEENS6_IJNS7_ILi1EEESI_SI_EEESC_SE_Li256ELb1ELb1ELb0ELb0EEENS1_19SingleTileSchedulerILb1ELb0ELb1ELi128EEEEEEEEEvNT_6ParamsE --------------------------
	.section	.nv.constant0._ZN7cutlass13device_kernelIN5flash19enable_sm80_to_sm89INS1_16FlashAttnFwdSm80INS1_25CollectiveMainloopFwdSm80ILi8ELi2ELb1EN4cute5tupleIJNS5_1CILi128EEENS7_ILi96EEENS7_ILi192EEEEEELi192ENS_10bfloat16_tEfNS_4arch4Sm80ELb1ELb0ELb1ELb1ELb0ELb0ELb1ELb0EEENS1_21CollectiveEpilogueFwdINS6_IJS8_SA_S9_EEENS6_IJNS7_ILi1EEESI_SI_EEESC_SE_Li256ELb1ELb1ELb0ELb0EEENS1_19SingleTileSchedulerILb1ELb0ELb1ELi128EEEEEEEEEvNT_6ParamsE,"a",@progbits
	.sectionflags	@""
	.align	4
.nv.constant0._ZN7cutlass13device_kernelIN5flash19enable_sm80_to_sm89INS1_16FlashAttnFwdSm80INS1_25CollectiveMainloopFwdSm80ILi8ELi2ELb1EN4cute5tupleIJNS5_1CILi128EEENS7_ILi96EEENS7_ILi192EEEEEELi192ENS_10bfloat16_tEfNS_4arch4Sm80ELb1ELb0ELb1ELb1ELb0ELb0ELb1ELb0EEENS1_21CollectiveEpilogueFwdINS6_IJS8_SA_S9_EEENS6_IJNS7_ILi1EEESI_SI_EEESC_SE_Li256ELb1ELb1ELb0ELb0EEENS1_19SingleTileSchedulerILb1ELb0ELb1ELi128EEEEEEEEEvNT_6ParamsE:
	.zero		1944


//--------------------- .nv.constant0._ZN7cutlass13device_kernelIN5flash19enable_sm80_to_sm89INS1_16FlashAttnFwdSm80INS1_25CollectiveMainloopFwdSm80ILi8ELi2ELb0EN4cute5tupleIJNS5_1CILi128EEENS7_ILi64EEENS7_ILi192EEEEEELi192ENS_10bfloat16_tEfNS_4arch4Sm80ELb1ELb0ELb1ELb1ELb0ELb1ELb1ELb0EEENS1_21CollectiveEpilogueFwdINS6_IJS8_SA_S9_EEENS6_IJNS7_ILi1EEESI_SI_EEESC_SE_Li256ELb1ELb1ELb0ELb0EEENS1_19SingleTileSchedulerILb1ELb0ELb1ELi128EEEEEEEEEvNT_6ParamsE --------------------------
	.section	.nv.constant0._ZN7cutlass13device_kernelIN5flash19enable_sm80_to_sm89INS1_16FlashAttnFwdSm80INS1_25CollectiveMainloopFwdSm80ILi8ELi2ELb0EN4cute5tupleIJNS5_1CILi128EEENS7_ILi64EEENS7_ILi192EEEEEELi192ENS_10bfloat16_tEfNS_4arch4Sm80ELb1ELb0ELb1ELb1ELb0ELb1ELb1ELb0EEENS1_21CollectiveEpilogueFwdINS6_IJS8_SA_S9_EEENS6_IJNS7_ILi1EEESI_SI_EEESC_SE_Li256ELb1ELb1ELb0ELb0EEENS1_19SingleTileSchedulerILb1ELb0ELb1ELi128EEEEEEEEEvNT_6ParamsE,"a",@progbits
	.sectionflags	@""
	.align	4
.nv.constant0._ZN7cutlass13device_kernelIN5flash19enable_sm80_to_sm89INS1_16FlashAttnFwdSm80INS1_25CollectiveMainloopFwdSm80ILi8ELi2ELb0EN4cute5tupleIJNS5_1CILi128EEENS7_ILi64EEENS7_ILi192EEEEEELi192ENS_10bfloat16_tEfNS_4arch4Sm80ELb1ELb0ELb1ELb1ELb0ELb1ELb1ELb0EEENS1_21CollectiveEpilogueFwdINS6_IJS8_SA_S9_EEENS6_IJNS7_ILi1EEESI_SI_EEESC_SE_Li256ELb1ELb1ELb0ELb0EEENS1_19SingleTileSchedulerILb1ELb0ELb1ELi128EEEEEEEEEvNT_6ParamsE:
	.zero		1944


//--------------------- .nv.constant0._ZN7cutlass13device_kernelIN5flash19enable_sm80_to_sm89INS1_16FlashAttnFwdSm80INS1_25CollectiveMainloopFwdSm80ILi8ELi1ELb1EN4cute5tupleIJNS5_1CILi128EEENS7_ILi96EEENS7_ILi192EEEEEELi192ENS_10bfloat16_tEfNS_4arch4Sm80ELb0ELb0ELb0ELb0ELb0ELb0ELb1ELb0EEENS1_21CollectiveEpilogueFwdINS6_IJS8_SA_S9_EEENS6_IJNS7_ILi1EEESI_SI_EEESC_SE_Li256ELb0ELb1ELb0ELb0EEENS1_19SingleTileSchedulerILb0ELb0ELb1ELi128EEEEEEEEEvNT_6ParamsE --------------------------
	.section	.nv.constant0._ZN7cutlass13device_kernelIN5flash19enable_sm80_to_sm89INS1_16FlashAttnFwdSm80INS1_25CollectiveMainloopFwdSm80ILi8ELi1ELb1EN4cute5tupleIJNS5_1CILi128EEENS7_ILi96EEENS7_ILi192EEEEEELi192ENS_10bfloat16_tEfNS_4arch4Sm80ELb0ELb0ELb0ELb0ELb0ELb0ELb1ELb0EEENS1_21CollectiveEpilogueFwdINS6_IJS8_SA_S9_EEENS6_IJNS7_ILi1EEESI_SI_EEESC_SE_Li256ELb0ELb1ELb0ELb0EEENS1_19SingleTileSchedulerILb0ELb0ELb1ELi128EEEEEEEEEvNT_6ParamsE,"a",@progbits
	.sectionflags	@""
	.align	4
.nv.constant0._ZN7cutlass13device_kernelIN5flash19enable_sm80_to_sm89INS1_16FlashAttnFwdSm80INS1_25CollectiveMainloopFwdSm80ILi8ELi1ELb1EN4cute5tupleIJNS5_1CILi128EEENS7_ILi96EEENS7_ILi192EEEEEELi192ENS_10bfloat16_tEfNS_4arch4Sm80ELb0ELb0ELb0ELb0ELb0ELb0ELb1ELb0EEENS1_21CollectiveEpilogueFwdINS6_IJS8_SA_S9_EEENS6_IJNS7_ILi1EEESI_SI_EEESC_SE_Li256ELb0ELb1ELb0ELb0EEENS1_19SingleTileSchedulerILb0ELb0ELb1ELi128EEEEEEEEEvNT_6ParamsE:
	.zero		1944


//--------------------- .nv.constant0._ZN7cutlass13device_kernelIN5flash19enable_sm80_to_sm89INS1_16FlashAttnFwdSm80INS1_25CollectiveMainloopFwdSm80ILi8ELi1ELb1EN4cute5tupleIJNS5_1CILi128EEENS7_ILi96EEENS7_ILi192EEEEEELi192ENS_10bfloat16_tEfNS_4arch4Sm80ELb0ELb0ELb0ELb1ELb0ELb0ELb1ELb0EEENS1_21CollectiveEpilogueFwdINS6_IJS8_SA_S9_EEENS6_IJNS7_ILi1EEESI_SI_EEESC_SE_Li256ELb1ELb1ELb0ELb0EEENS1_19SingleTileSchedulerILb1ELb0ELb1ELi128EEEEEEEEEvNT_6ParamsE --------------------------
	.section	.nv.constant0._ZN7cutlass13device_kernelIN5flash19enable_sm80_to_sm89INS1_16FlashAttnFwdSm80INS1_25CollectiveMainloopFwdSm80ILi8ELi1ELb1EN4cute5tupleIJNS5_1CILi128EEENS7_ILi96EEENS7_ILi192EEEEEELi192ENS_10bfloat16_tEfNS_4arch4Sm80ELb0ELb0ELb0ELb1ELb0ELb0ELb1ELb0EEENS1_21CollectiveEpilogueFwdINS6_IJS8_SA_S9_EEENS6_IJNS7_ILi1EEESI_SI_EEESC_SE_Li256ELb1ELb1ELb0ELb0EEENS1_19SingleTileSchedulerILb1ELb0ELb1ELi128EEEEEEEEEvNT_6ParamsE,"a",@progbits
	.sectionflags	@""
	.align	4
.nv.constant0._ZN7cutlass13device_kernelIN5flash19enable_sm80_to_sm89INS1_16FlashAttnFwdSm80INS1_25CollectiveMainloopFwdSm80ILi8ELi1ELb1EN4cute5tupleIJNS5_1CILi128EEENS7_ILi96EEENS7_ILi192EEEEEELi192ENS_10bfloat16_tEfNS_4arch4Sm80ELb0ELb0ELb0ELb1ELb0ELb0ELb1ELb0EEENS1_21CollectiveEpilogueFwdINS6_IJS8_SA_S9_EEENS6_IJNS7_ILi1EEESI_SI_EEESC_SE_Li256ELb1ELb1ELb0ELb0EEENS1_19SingleTileSchedulerILb1ELb0ELb1ELi128EEEEEEEEEvNT_6ParamsE:
	.zero		1944


//--------------------- .nv.constant0._ZN7cutlass13device_kernelIN5flash19enable_sm80_to_sm89INS1_16FlashAttnFwdSm80INS1_25CollectiveMainloopFwdSm80ILi8ELi1ELb0EN4cute5tupleIJNS5_1CILi128EEENS7_ILi64EEENS7_ILi192EEEEEELi192ENS_10bfloat16_tEfNS_4arch4Sm80ELb0ELb0ELb0ELb1ELb0ELb1ELb1ELb0EEENS1_21CollectiveEpilogueFwdINS6_IJS8_SA_S9_EEENS6_IJNS7_ILi1EEESI_SI_EEESC_SE_Li256ELb1ELb1ELb0ELb0EEENS1_19SingleTileSchedulerILb1ELb0ELb1ELi128EEEEEEEEEvNT_6ParamsE --------------------------
	.section	.nv.constant0._ZN7cutlass13device_kernelIN5flash19enable_sm80_to_sm89INS1_16FlashAttnFwdSm80INS1_25CollectiveMainloopFwdSm80ILi8ELi1ELb0EN4cute5tupleIJNS5_1CILi128EEENS7_ILi64EEENS7_ILi192EEEEEELi192ENS_10bfloat16_tEfNS_4arch4Sm80ELb0ELb0ELb0ELb1ELb0ELb1ELb1ELb0EEENS1_21CollectiveEpilogueFwdINS6_IJS8_SA_S9_EEENS6_IJNS7_ILi1EEESI_SI_EEESC_SE_Li256ELb1ELb1ELb0ELb0EEENS1_19SingleTileSchedulerILb1ELb0ELb1ELi128EEEEEEEEEvNT_6ParamsE,"a",@progbits
	.sectionflags	@""
	.align	4
.nv.constant0._ZN7cutlass13device_kernelIN5flash19enable_sm80_to_sm89INS1_16FlashAttnFwdSm80INS1_25CollectiveMainloopFwdSm80ILi8ELi1ELb0EN4cute5tupleIJNS5_1CILi128EEENS7_ILi64EEENS7_ILi192EEEEEELi192ENS_10bfloat16_tEfNS_4arch4Sm80ELb0ELb0ELb0ELb1ELb0ELb1ELb1ELb0EEENS1_21CollectiveEpilogueFwdINS6_IJS8_SA_S9_EEENS6_IJNS7_ILi1EEESI_SI_EEESC_SE_Li256ELb1ELb1ELb0ELb0EEENS1_19SingleTileSchedulerILb1ELb0ELb1ELi128EEEEEEEEEvNT_6ParamsE:
	.zero		1944


//--------------------- .nv.constant0._ZN7cutlass13device_kernelIN5flash19enable_sm80_to_sm89INS1_16FlashAttnFwdSm80INS1_25CollectiveMainloopFwdSm80ILi8ELi1ELb0EN4cute5tupleIJNS5_1CILi128EEENS7_ILi64EEENS7_ILi192EEEEEELi192ENS_10bfloat16_tEfNS_4arch4Sm80ELb0ELb1ELb0ELb0ELb0ELb0ELb1ELb0EEENS1_21CollectiveEpilogueFwdINS6_IJS8_SA_S9_EEENS6_IJNS7_ILi1EEESI_SI_EEESC_SE_Li256ELb0ELb1ELb0ELb0EEENS1_19SingleTileSchedulerILb0ELb0ELb1ELi128EEEEEEEEEvNT_6ParamsE --------------------------
	.section	.nv.constant0._ZN7cutlass13device_kernelIN5flash19enable_sm80_to_sm89INS1_16FlashAttnFwdSm80INS1_25CollectiveMainloopFwdSm80ILi8ELi1ELb0EN4cute5tupleIJNS5_1CILi128EEENS7_ILi64EEENS7_ILi192EEEEEELi192ENS_10bfloat16_tEfNS_4arch4Sm80ELb0ELb1ELb0ELb0ELb0ELb0ELb1ELb0EEENS1_21CollectiveEpilogueFwdINS6_IJS8_SA_S9_EEENS6_IJNS7_ILi1EEESI_SI_EEESC_SE_Li256ELb0ELb1ELb0ELb0EEENS1_19SingleTileSchedulerILb0ELb0ELb1ELi128EEEEEEEEEvNT_6ParamsE,"a",@progbits
	.sectionflags	@""
	.align	4
.nv.constant0._ZN7cutlass13device_kernelIN5flash19enable_sm80_to_sm89INS1_16FlashAttnFwdSm80INS1_25CollectiveMainloopFwdSm80ILi8ELi1ELb0EN4cute5tupleIJNS5_1CILi128EEENS7_ILi64EEENS7_ILi192EEEEEELi192ENS_10bfloat16_tEfNS_4arch4Sm80ELb0ELb1ELb0ELb0ELb0ELb0ELb1ELb0EEENS1_21CollectiveEpilogueFwdINS6_IJS8_SA_S9_EEENS6_IJNS7_ILi1EEESI_SI_EEESC_SE_Li256ELb0ELb1ELb0ELb0EEENS1_19SingleTileSchedulerILb0ELb0ELb1ELi128EEEEEEEEEvNT_6ParamsE:
	.zero		1944


//--------------------- .nv.constant0._ZN7cutlass13device_kernelIN5flash19enable_sm80_to_sm89INS1_16FlashAttnFwdSm80INS1_25CollectiveMainloopFwdSm80ILi8ELi1ELb0EN4cute5tupleIJNS5_1CILi128EEENS7_ILi64EEENS7_ILi192EEEEEELi192ENS_10bfloat16_tEfNS_4arch4Sm80ELb0ELb1ELb0ELb1ELb0ELb0ELb1ELb0EEENS1_21CollectiveEpilogueFwdINS6_IJS8_SA_S9_EEENS6_IJNS7_ILi1EEESI_SI_EEESC_SE_Li256ELb1ELb1ELb0ELb0EEENS1_19SingleTileSchedulerILb1ELb0ELb1ELi128EEEEEEEEEvNT_6ParamsE --------------------------
	.section	.nv.constant0._ZN7cutlass13device_kernelIN5flash19enable_sm80_to_sm89INS1_16FlashAttnFwdSm80INS1_25CollectiveMainloopFwdSm80ILi8ELi1ELb0EN4cute5tupleIJNS5_1CILi128EEENS7_ILi64EEENS7_ILi192EEEEEELi192ENS_10bfloat16_tEfNS_4arch4Sm80ELb0ELb1ELb0ELb1ELb0ELb0ELb1ELb0EEENS1_21CollectiveEpilogueFwdINS6_IJS8_SA_S9_EEENS6_IJNS7_ILi1EEESI_SI_EEESC_SE_Li256ELb1ELb1ELb0ELb0EEENS1_19SingleTileSchedulerILb1ELb0ELb1ELi128EEEEEEEEEvNT_6ParamsE,"a",@progbits
	.sectionflags	@""
	.align	4
.nv.constant0._ZN7cutlass13device_kernelIN5flash19enable_sm80_to_sm89INS1_16FlashAttnFwdSm80INS1_25CollectiveMainloopFwdSm80ILi8ELi1ELb0EN4cute5tupleIJNS5_1CILi128EEENS7_ILi64EEENS7_ILi192EEEEEELi192ENS_10bfloat16_tEfNS_4arch4Sm80ELb0ELb1ELb0ELb1ELb0ELb0ELb1ELb0EEENS1_21CollectiveEpilogueFwdINS6_IJS8_SA_S9_EEENS6_IJNS7_ILi1EEESI_SI_EEESC_SE_Li256ELb1ELb1ELb0ELb0EEENS1_19SingleTileSchedulerILb1ELb0ELb1ELi128EEEEEEEEEvNT_6ParamsE:
	.zero		1944


//--------------------- .nv.constant0._ZN7cutlass13device_kernelIN5flash19enable_sm80_to_sm89INS1_16FlashAttnFwdSm80INS1_25CollectiveMainloopFwdSm80ILi8ELi1ELb0EN4cute5tupleIJNS5_1CILi128EEENS7_ILi64EEENS7_ILi192EEEEEELi192ENS_10bfloat16_tEfNS_4arch4Sm80ELb0ELb1ELb0ELb1ELb0ELb1ELb1ELb0EEENS1_21CollectiveEpilogueFwdINS6_IJS8_SA_S9_EEENS6_IJNS7_ILi1EEESI_SI_EEESC_SE_Li256ELb1ELb1ELb0ELb0EEENS1_19SingleTileSchedulerILb1ELb0ELb1ELi128EEEEEEEEEvNT_6ParamsE --------------------------
	.section	.nv.constant0._ZN7cutlass13device_kernelIN5flash19enable_sm80_to_sm89INS1_16FlashAttnFwdSm80INS1_25CollectiveMainloopFwdSm80ILi8ELi1ELb0EN4cute5tupleIJNS5_1CILi128EEENS7_ILi64EEENS7_ILi192EEEEEELi192ENS_10bfloat16_tEfNS_4arch4Sm80ELb0ELb1ELb0ELb1ELb0ELb1ELb1ELb0EEENS1_21CollectiveEpilogueFwdINS6_IJS8_SA_S9_EEENS6_IJNS7_ILi1EEESI_SI_EEESC_SE_Li256ELb1ELb1ELb0ELb0EEENS1_19SingleTileSchedulerILb1ELb0ELb1ELi128EEEEEEEEEvNT_6ParamsE,"a",@progbits
	.sectionflags	@""
	.align	4
.nv.constant0._ZN7cutlass13device_kernelIN5flash19enable_sm80_to_sm89INS1_16FlashAttnFwdSm80INS1_25CollectiveMainloopFwdSm80ILi8ELi1ELb0EN4cute5tupleIJNS5_1CILi128EEENS7_ILi64EEENS7_ILi192EEEEEELi192ENS_10bfloat16_tEfNS_4arch4Sm80ELb0ELb1ELb0ELb1ELb0ELb1ELb1ELb0EEENS1_21CollectiveEpilogueFwdINS6_IJS8_SA_S9_EEENS6_IJNS7_ILi1EEESI_SI_EEESC_SE_Li256ELb1ELb1ELb0ELb0EEENS1_19SingleTileSchedulerILb1ELb0ELb1ELi128EEEEEEEEEvNT_6ParamsE:
	.zero		1944


//--------------------- .nv.constant0._ZN7cutlass13device_kernelIN5flash19enable_sm80_to_sm89INS1_16FlashAttnFwdSm80INS1_25CollectiveMainloopFwdSm80ILi8ELi1ELb1EN4cute5tupleIJNS5_1CILi128EEENS7_ILi96EEENS7_ILi192EEEEEELi192ENS_10bfloat16_tEfNS_4arch4Sm80ELb1ELb0ELb0ELb0ELb0ELb0ELb1ELb0EEENS1_21CollectiveEpilogueFwdINS6_IJS8_SA_S9_EEENS6_IJNS7_ILi1EEESI_SI_EEESC_SE_Li256ELb0ELb1ELb0ELb0EEENS1_30DynamicPersistentTileSchedulerILi256ELi256ELb0ELb1ELb0EEEEEEEEEvNT_6ParamsE --------------------------
	.section	.nv.constant0._ZN7cutlass13device_kernelIN5flash19enable_sm80_to_sm89INS1_16FlashAttnFwdSm80INS1_25CollectiveMainloopFwdSm80ILi8ELi1ELb1EN4cute5tupleIJNS5_1CILi128EEENS7_ILi96EEENS7_ILi192EEEEEELi192ENS_10bfloat16_tEfNS_4arch4Sm80ELb1ELb0ELb0ELb0ELb0ELb0ELb1ELb0EEENS1_21CollectiveEpilogueFwdINS6_IJS8_SA_S9_EEENS6_IJNS7_ILi1EEESI_SI_EEESC_SE_Li256ELb0ELb1ELb0ELb0EEENS1_30DynamicPersistentTileSchedulerILi256ELi256ELb0ELb1ELb0EEEEEEEEEvNT_6ParamsE,"a",@progbits
	.sectionflags	@""
	.align	4
.nv.constant0._ZN7cutlass13device_kernelIN5flash19enable_sm80_to_sm89INS1_16FlashAttnFwdSm80INS1_25CollectiveMainloopFwdSm80ILi8ELi1ELb1EN4cute5tupleIJNS5_1CILi128EEENS7_ILi96EEENS7_ILi192EEEEEELi192ENS_10bfloat16_tEfNS_4arch4Sm80ELb1ELb0ELb0ELb0ELb0ELb0ELb1ELb0EEENS1_21CollectiveEpilogueFwdINS6_IJS8_SA_S9_EEENS6_IJNS7_ILi1EEESI_SI_EEESC_SE_Li256ELb0ELb1ELb0ELb0EEENS1_30DynamicPersistentTileSchedulerILi256ELi256ELb0ELb1ELb0EEEEEEEEEvNT_6ParamsE:
	.zero		1960


//--------------------- .nv.constant0._ZN7cutlass13device_kernelIN5flash19enable_sm80_to_sm89INS1_16FlashAttnFwdSm80INS1_25CollectiveMainloopFwdSm80ILi8ELi1ELb1EN4cute5tupleIJNS5_1CILi128EEENS7_ILi96EEENS7_ILi192EEEEEELi192ENS_10bfloat16_tEfNS_4arch4Sm80ELb1ELb0ELb0ELb1ELb0ELb0ELb1ELb0EEENS1_21CollectiveEpilogueFwdINS6_IJS8_SA_S9_EEENS6_IJNS7_ILi1EEESI_SI_EEESC_SE_Li256ELb1ELb1ELb0ELb0EEENS1_19SingleTileSchedulerILb1ELb0ELb1ELi128EEEEEEEEEvNT_6ParamsE --------------------------
	.section	.nv.constant0._ZN7cutlass13device_kernelIN5flash19enable_sm80_to_sm89INS1_16FlashAttnFwdSm80INS1_25CollectiveMainloopFwdSm80ILi8ELi1ELb1EN4cute5tupleIJNS5_1CILi128EEENS7_ILi96EEENS7_ILi192EEEEEELi192ENS_10bfloat16_tEfNS_4arch4Sm80ELb1ELb0ELb0ELb1ELb0ELb0ELb1ELb0EEENS1_21CollectiveEpilogueFwdINS6_IJS8_SA_S9_EEENS6_IJNS7_ILi1EEESI_SI_EEESC_SE_Li256ELb1ELb1ELb0ELb0EEENS1_19SingleTileSchedulerILb1ELb0ELb1ELi128EEEEEEEEEvNT_6ParamsE,"a",@progbits
	.sectionflags	@""
	.align	4
.nv.constant0._ZN7cutlass13device_kernelIN5flash19enable_sm80_to_sm89INS1_16FlashAttnFwdSm80INS1_25CollectiveMainloopFwdSm80ILi8ELi1ELb1EN4cute5tupleIJNS5_1CILi128EEENS7_ILi96EEENS7_ILi192EEEEEELi192ENS_10bfloat16_tEfNS_4arch4Sm80ELb1ELb0ELb0ELb1ELb0ELb0ELb1ELb0EEENS1_21CollectiveEpilogueFwdINS6_IJS8_SA_S9_EEENS6_IJNS7_ILi1EEESI_SI_EEESC_SE_Li256ELb1ELb1ELb0ELb0EEENS1_19SingleTileSchedulerILb1ELb0ELb1ELi128EEEEEEEEEvNT_6ParamsE:
	.zero		1944


//--------------------- .nv.constant0._ZN7cutlass13device_kernelIN5flash19enable_sm80_to_sm89INS1_16FlashAttnFwdSm80INS1_25CollectiveMainloopFwdSm80ILi8ELi1ELb0EN4cute5tupleIJNS5_1CILi128EEENS7_ILi64EEENS7_ILi192EEEEEELi192ENS_10bfloat16_tEfNS_4arch4Sm80ELb1ELb0ELb0ELb1ELb0ELb1ELb1ELb0EEENS1_21CollectiveEpilogueFwdINS6_IJS8_SA_S9_EEENS6_IJNS7_ILi1EEESI_SI_EEESC_SE_Li256ELb1ELb1ELb0ELb0EEENS1_19SingleTileSchedulerILb1ELb0ELb1ELi128EEEEEEEEEvNT_6ParamsE --------------------------
	.section	.nv.constant0._ZN7cutlass13device_kernelIN5flash19enable_sm80_to_sm89INS1_16FlashAttnFwdSm80INS1_25CollectiveMainloopFwdSm80ILi8ELi1ELb0EN4cute5tupleIJNS5_1CILi128EEENS7_ILi64EEENS7_ILi192EEEEEELi192ENS_10bfloat16_tEfNS_4arch4Sm80ELb1ELb0ELb0ELb1ELb0ELb1ELb1ELb0EEENS1_21CollectiveEpilogueFwdINS6_IJS8_SA_S9_EEENS6_IJNS7_ILi1EEESI_SI_EEESC_SE_Li256ELb1ELb1ELb0ELb0EEENS1_19SingleTileSchedulerILb1ELb0ELb1ELi128EEEEEEEEEvNT_6ParamsE,"a",@progbits
	.sectionflags	@""
	.align	4
.nv.constant0._ZN7cutlass13device_kernelIN5flash19enable_sm80_to_sm89INS1_16FlashAttnFwdSm80INS1_25CollectiveMainloopFwdSm80ILi8ELi1ELb0EN4cute5tupleIJNS5_1CILi128EEENS7_ILi64EEENS7_ILi192EEEEEELi192ENS_10bfloat16_tEfNS_4arch4Sm80ELb1ELb0ELb0ELb1ELb0ELb1ELb1ELb0EEENS1_21CollectiveEpilogueFwdINS6_IJS8_SA_S9_EEENS6_IJNS7_ILi1EEESI_SI_EEESC_SE_Li256ELb1ELb1ELb0ELb0EEENS1_19SingleTileSchedulerILb1ELb0ELb1ELi128EEEEEEEEEvNT_6ParamsE:
	.zero		1944


//--------------------- .nv.constant0._ZN7cutlass13device_kernelIN5flash19enable_sm80_to_sm89INS1_16FlashAttnFwdSm80INS1_25CollectiveMainloopFwdSm80ILi8ELi2ELb1EN4cute5tupleIJNS5_1CILi128EEENS7_ILi96EEENS7_ILi192EEEEEELi192ENS_10bfloat16_tEfNS_4arch4Sm80ELb0ELb0ELb0ELb0ELb0ELb0ELb1ELb0EEENS1_21CollectiveEpilogueFwdINS6_IJS8_SA_S9_EEENS6_IJNS7_ILi1EEESI_SI_EEESC_SE_Li256ELb0ELb1ELb0ELb0EEENS1_19SingleTileSchedulerILb0ELb0ELb1ELi128EEEEEEEEEvNT_6ParamsE --------------------------
	.section	.nv.constant0._ZN7cutlass13device_kernelIN5flash19enable_sm80_to_sm89INS1_16FlashAttnFwdSm80INS1_25CollectiveMainloopFwdSm80ILi8ELi2ELb1EN4cute5tupleIJNS5_1CILi128EEENS7_ILi96EEENS7_ILi192EEEEEELi192ENS_10bfloat16_tEfNS_4arch4Sm80ELb0ELb0ELb0ELb0ELb0ELb0ELb1ELb0EEENS1_21CollectiveEpilogueFwdINS6_IJS8_SA_S9_EEENS6_IJNS7_ILi1EEESI_SI_EEESC_SE_Li256ELb0ELb1ELb0ELb0EEENS1_19SingleTileSchedulerILb0ELb0ELb1ELi128EEEEEEEEEvNT_6ParamsE,"a",@progbits
	.sectionflags	@""
	.align	4
.nv.constant0._ZN7cutlass13device_kernelIN5flash19enable_sm80_to_sm89INS1_16FlashAttnFwdSm80INS1_25CollectiveMainloopFwdSm80ILi8ELi2ELb1EN4cute5tupleIJNS5_1CILi128EEENS7_ILi96EEENS7_ILi192EEEEEELi192ENS_10bfloat16_tEfNS_4arch4Sm80ELb0ELb0ELb0ELb0ELb0ELb0ELb1ELb0EEENS1_21CollectiveEpilogueFwdINS6_IJS8_SA_S9_EEENS6_IJNS7_ILi1EEESI_SI_EEESC_SE_Li256ELb0ELb1ELb0ELb0EEENS1_19SingleTileSchedulerILb0ELb0ELb1ELi128EEEEEEEEEvNT_6ParamsE:
	.zero		1944


//--------------------- .nv.constant0._ZN7cutlass13device_kernelIN5flash19enable_sm80_to_sm89INS1_16FlashAttnFwdSm80INS1_25CollectiveMainloopFwdSm80ILi8ELi2ELb1EN4cute5tupleIJNS5_1CILi128EEENS7_ILi96EEENS7_ILi192EEEEEELi192ENS_10bfloat16_tEfNS_4arch4Sm80ELb0ELb0ELb0ELb1ELb0ELb0ELb1ELb0EEENS1_21CollectiveEpilogueFwdINS6_IJS8_SA_S9_EEENS6_IJNS7_ILi1EEESI_SI_EEESC_SE_Li256ELb1ELb1ELb0ELb0EEENS1_19SingleTileSchedulerILb1ELb0ELb1ELi128EEEEEEEEEvNT_6ParamsE --------------------------
	.section	.nv.constant0._ZN7cutlass13device_kernelIN5flash19enable_sm80_to_sm89INS1_16FlashAttnFwdSm80INS1_25CollectiveMainloopFwdSm80ILi8ELi2ELb1EN4cute5tupleIJNS5_1CILi128EEENS7_ILi96EEENS7_ILi192EEEEEELi192ENS_10bfloat16_tEfNS_4arch4Sm80ELb0ELb0ELb0ELb1ELb0ELb0ELb1ELb0EEENS1_21CollectiveEpilogueFwdINS6_IJS8_SA_S9_EEENS6_IJNS7_ILi1EEESI_SI_EEESC_SE_Li256ELb1ELb1ELb0ELb0EEENS1_19SingleTileSchedulerILb1ELb0ELb1ELi128EEEEEEEEEvNT_6ParamsE,"a",@progbits
	.sectionflags	@""
	.align	4
.nv.constant0._ZN7cutlass13device_kernelIN5flash19enable_sm80_to_sm89INS1_16FlashAttnFwdSm80INS1_25CollectiveMainloopFwdSm80ILi8ELi2ELb1EN4cute5tupleIJNS5_1CILi128EEENS7_ILi96EEENS7_ILi192EEEEEELi192ENS_10bfloat16_tEfNS_4arch4Sm80ELb0ELb0ELb0ELb1ELb0ELb0ELb1ELb0EEENS1_21CollectiveEpilogueFwdINS6_IJS8_SA_S9_EEENS6_IJNS7_ILi1EEESI_SI_EEESC_SE_Li256ELb1ELb1ELb0ELb0EEENS1_19SingleTileSchedulerILb1ELb0ELb1ELi128EEEEEEEEEvNT_6ParamsE:
	.zero		1944


//--------------------- .nv.constant0._ZN7cutlass13device_kernelIN5flash19enable_sm80_to_sm89INS1_16FlashAttnFwdSm80INS1_25CollectiveMainloopFwdSm80ILi8ELi2ELb0EN4cute5tupleIJNS5_1CILi128EEENS7_ILi64EEENS7_ILi192EEEEEELi192ENS_10bfloat16_tEfNS_4arch4Sm80ELb0ELb0ELb0ELb1ELb0ELb1ELb1ELb0EEENS1_21CollectiveEpilogueFwdINS6_IJS8_SA_S9_EEENS6_IJNS7_ILi1EEESI_SI_EEESC_SE_Li256ELb1ELb1ELb0ELb0EEENS1_19SingleTileSchedulerILb1ELb0ELb1ELi128EEEEEEEEEvNT_6ParamsE --------------------------
	.section	.nv.constant0._ZN7cutlass13device_kernelIN5flash19enable_sm80_to_sm89INS1_16FlashAttnFwdSm80INS1_25CollectiveMainloopFwdSm80ILi8ELi2ELb0EN4cute5tupleIJNS5_1CILi128EEENS7_ILi64EEENS7_ILi192EEEEEELi192ENS_10bfloat16_tEfNS_4arch4Sm80ELb0ELb0ELb0ELb1ELb0ELb1ELb1ELb0EEENS1_21CollectiveEpilogueFwdINS6_IJS8_SA_S9_EEENS6_IJNS7_ILi1EEESI_SI_EEESC_SE_Li256ELb1ELb1ELb0ELb0EEENS1_19SingleTileSchedulerILb1ELb0ELb1ELi128EEEEEEEEEvNT_6ParamsE,"a",@progbits
	.sectionflags	@""
	.align	4
.nv.constant0._ZN7cutlass13device_kernelIN5flash19enable_sm80_to_sm89INS1_16FlashAttnFwdSm80INS1_25CollectiveMainloopFwdSm80ILi8ELi2ELb0EN4cute5tupleIJNS5_1CILi128EEENS7_ILi64EEENS7_ILi192EEEEEELi192ENS_10bfloat16_tEfNS_4arch4Sm80ELb0ELb0ELb0ELb1ELb0ELb1ELb1ELb0EEENS1_21CollectiveEpilogueFwdINS6_IJS8_SA_S9_EEENS6_IJNS7_ILi1EEESI_SI_EEESC_SE_Li256ELb1ELb1ELb0ELb0EEENS1_19SingleTileSchedulerILb1ELb0ELb1ELi128EEEEEEEEEvNT_6ParamsE:
	.zero		1944


//--------------------- .nv.constant0._ZN7cutlass13device_kernelIN5flash19enable_sm80_to_sm89INS1_16FlashAttnFwdSm80INS1_25CollectiveMainloopFwdSm80ILi8ELi2ELb0EN4cute5tupleIJNS5_1CILi128EEENS7_ILi64EEENS7_ILi192EEEEEELi192ENS_10bfloat16_tEfNS_4arch4Sm80ELb0ELb1ELb0ELb0ELb0ELb0ELb1ELb0EEENS1_21CollectiveEpilogueFwdINS6_IJS8_SA_S9_EEENS6_IJNS7_ILi1EEESI_SI_EEESC_SE_Li256ELb0ELb1ELb0ELb0EEENS1_19SingleTileSchedulerILb0ELb0ELb1ELi128EEEEEEEEEvNT_6ParamsE --------------------------
	.section	.nv.constant0._ZN7cutlass13device_kernelIN5flash19enable_sm80_to_sm89INS1_16FlashAttnFwdSm80INS1_25CollectiveMainloopFwdSm80ILi8ELi2ELb0EN4cute5tupleIJNS5_1CILi128EEENS7_ILi64EEENS7_ILi192EEEEEELi192ENS_10bfloat16_tEfNS_4arch4Sm80ELb0ELb1ELb0ELb0ELb0ELb0ELb1ELb0EEENS1_21CollectiveEpilogueFwdINS6_IJS8_SA_S9_EEENS6_IJNS7_ILi1EEESI_SI_EEESC_SE_Li256ELb0ELb1ELb0ELb0EEENS1_19SingleTileSchedulerILb0ELb0ELb1ELi128EEEEEEEEEvNT_6ParamsE,"a",@progbits
	.sectionflags	@""
	.align	4
.nv.constant0._ZN7cutlass13device_kernelIN5flash19enable_sm80_to_sm89INS1_16FlashAttnFwdSm80INS1_25CollectiveMainloopFwdSm80ILi8ELi2ELb0EN4cute5tupleIJNS5_1CILi128EEENS7_ILi64EEENS7_ILi192EEEEEELi192ENS_10bfloat16_tEfNS_4arch4Sm80ELb0ELb1ELb0ELb0ELb0ELb0ELb1ELb0EEENS1_21CollectiveEpilogueFwdINS6_IJS8_SA_S9_EEENS6_IJNS7_ILi1EEESI_SI_EEESC_SE_Li256ELb0ELb1ELb0ELb0EEENS1_19SingleTileSchedulerILb0ELb0ELb1ELi128EEEEEEEEEvNT_6ParamsE:
	.zero		1944


//--------------------- .nv.constant0._ZN7cutlass13device_kernelIN5flash19enable_sm80_to_sm89INS1_16FlashAttnFwdSm80INS1_25CollectiveMainloopFwdSm80ILi8ELi2ELb0EN4cute5tupleIJNS5_1CILi128EEENS7_ILi64EEENS7_ILi192EEEEEELi192ENS_10bfloat16_tEfNS_4arch4Sm80ELb0ELb1ELb0ELb1ELb0ELb0ELb1ELb0EEENS1_21CollectiveEpilogueFwdINS6_IJS8_SA_S9_EEENS6_IJNS7_ILi1EEESI_SI_EEESC_SE_Li256ELb1ELb1ELb0ELb0EEENS1_19SingleTileSchedulerILb1ELb0ELb1ELi128EEEEEEEEEvNT_6ParamsE --------------------------
	.section	.nv.constant0._ZN7cutlass13device_kernelIN5flash19enable_sm80_to_sm89INS1_16FlashAttnFwdSm80INS1_25CollectiveMainloopFwdSm80ILi8ELi2ELb0EN4cute5tupleIJNS5_1CILi128EEENS7_ILi64EEENS7_ILi192EEEEEELi192ENS_10bfloat16_tEfNS_4arch4Sm80ELb0ELb1ELb0ELb1ELb0ELb0ELb1ELb0EEENS1_21CollectiveEpilogueFwdINS6_IJS8_SA_S9_EEENS6_IJNS7_ILi1EEESI_SI_EEESC_SE_Li256ELb1ELb1ELb0ELb0EEENS1_19SingleTileSchedulerILb1ELb0ELb1ELi128EEEEEEEEEvNT_6ParamsE,"a",@progbits
	.sectionflags	@""
	.align	4
.nv.constant0._ZN7cutlass13device_kernelIN5flash19enable_sm80_to_sm89INS1_16FlashAttnFwdSm80INS1_25CollectiveMainloopFwdSm80ILi8ELi2ELb0EN4cute5tupleIJNS5_1CILi128EEENS7_ILi64EEENS7_ILi192EEEEEELi192ENS_10bfloat16_tEfNS_4arch4Sm80ELb0ELb1ELb0ELb1ELb0ELb0ELb1ELb0EEENS1_21CollectiveEpilogueFwdINS6_IJS8_SA_S9_EEENS6_IJNS7_ILi1EEESI_SI_EEESC_SE_Li256ELb1ELb1ELb0ELb0EEENS1_19SingleTileSchedulerILb1ELb0ELb1ELi128EEEEEEEEEvNT_6ParamsE:
	.zero		1944


//--------------------- .nv.constant0._ZN7cutlass13device_kernelIN5flash19enable_sm80_to_sm89INS1_16FlashAttnFwdSm80INS1_25CollectiveMainloopFwdSm80ILi8ELi2ELb0EN4cute5tupleIJNS5_1CILi128EEENS7_ILi64EEENS7_ILi192EEEEEELi192ENS_10bfloat16_tEfNS_4arch4Sm80ELb0ELb1ELb0ELb1ELb0ELb1ELb1ELb0EEENS1_21CollectiveEpilogueFwdINS6_IJS8_SA_S9_EEENS6_IJNS7_ILi1EEESI_SI_EEESC_SE_Li256ELb1ELb1ELb0ELb0EEENS1_19SingleTileSchedulerILb1ELb0ELb1ELi128EEEEEEEEEvNT_6ParamsE --------------------------
	.section	.nv.constant0._ZN7cutlass13device_kernelIN5flash19enable_sm80_to_sm89INS1_16FlashAttnFwdSm80INS1_25CollectiveMainloopFwdSm80ILi8ELi2ELb0EN4cute5tupleIJNS5_1CILi128EEENS7_ILi64EEENS7_ILi192EEEEEELi192ENS_10bfloat16_tEfNS_4arch4Sm80ELb0ELb1ELb0ELb1ELb0ELb1ELb1ELb0EEENS1_21CollectiveEpilogueFwdINS6_IJS8_SA_S9_EEENS6_IJNS7_ILi1EEESI_SI_EEESC_SE_Li256ELb1ELb1ELb0ELb0EEENS1_19SingleTileSchedulerILb1ELb0ELb1ELi128EEEEEEEEEvNT_6ParamsE,"a",@progbits
	.sectionflags	@""
	.align	4
.nv.constant0._ZN7cutlass13device_kernelIN5flash19enable_sm80_to_sm89INS1_16FlashAttnFwdSm80INS1_25CollectiveMainloopFwdSm80ILi8ELi2ELb0EN4cute5tupleIJNS5_1CILi128EEENS7_ILi64EEENS7_ILi192EEEEEELi192ENS_10bfloat16_tEfNS_4arch4Sm80ELb0ELb1ELb0ELb1ELb0ELb1ELb1ELb0EEENS1_21CollectiveEpilogueFwdINS6_IJS8_SA_S9_EEENS6_IJNS7_ILi1EEESI_SI_EEESC_SE_Li256ELb1ELb1ELb0ELb0EEENS1_19SingleTileSchedulerILb1ELb0ELb1ELi128EEEEEEEEEvNT_6ParamsE:
	.zero		1944


//--------------------- .nv.constant0._ZN7cutlass13device_kernelIN5flash19enable_sm80_to_sm89INS1_16FlashAttnFwdSm80INS1_25CollectiveMainloopFwdSm80ILi8ELi2ELb1EN4cute5tupleIJNS5_1CILi128EEENS7_ILi96EEENS7_ILi192EEEEEELi192ENS_10bfloat16_tEfNS_4arch4Sm80ELb1ELb0ELb0ELb0ELb0ELb0ELb1ELb0EEENS1_21CollectiveEpilogueFwdINS6_IJS8_SA_S9_EEENS6_IJNS7_ILi1EEESI_SI_EEESC_SE_Li256ELb0ELb1ELb0ELb0EEENS1_30DynamicPersistentTileSchedulerILi256ELi256ELb0ELb1ELb0EEEEEEEEEvNT_6ParamsE --------------------------
	.section	.nv.constant0._ZN7cutlass13device_kernelIN5flash19enable_sm80_to_sm89INS1_16FlashAttnFwdSm80INS1_25CollectiveMainloopFwdSm80ILi8ELi2ELb1EN4cute5tupleIJNS5_1CILi128EEENS7_ILi96EEENS7_ILi192EEEEEELi192ENS_10bfloat16_tEfNS_4arch4Sm80ELb1ELb0ELb0ELb0ELb0ELb0ELb1ELb0EEENS1_21CollectiveEpilogueFwdINS6_IJS8_SA_S9_EEENS6_IJNS7_ILi1EEESI_SI_EEESC_SE_Li256ELb0ELb1ELb0ELb0EEENS1_30DynamicPersistentTileSchedulerILi256ELi256ELb0ELb1ELb0EEEEEEEEEvNT_6ParamsE,"a",@progbits
	.sectionflags	@""
	.align	4
.nv.constant0._ZN7cutlass13device_kernelIN5flash19enable_sm80_to_sm89INS1_16FlashAttnFwdSm80INS1_25CollectiveMainloopFwdSm80ILi8ELi2ELb1EN4cute5tupleIJNS5_1CILi128EEENS7_ILi96EEENS7_ILi192EEEEEELi192ENS_10bfloat16_tEfNS_4arch4Sm80ELb1ELb0ELb0ELb0ELb0ELb0ELb1ELb0EEENS1_21CollectiveEpilogueFwdINS6_IJS8_SA_S9_EEENS6_IJNS7_ILi1EEESI_SI_EEESC_SE_Li256ELb0ELb1ELb0ELb0EEENS1_30DynamicPersistentTileSchedulerILi256ELi256ELb0ELb1ELb0EEEEEEEEEvNT_6ParamsE:
	.zero		1960


//--------------------- .nv.constant0._ZN7cutlass13device_kernelIN5flash19enable_sm80_to_sm89INS1_16FlashAttnFwdSm80INS1_25CollectiveMainloopFwdSm80ILi8ELi2ELb1EN4cute5tupleIJNS5_1CILi128EEENS7_ILi96EEENS7_ILi192EEEEEELi192ENS_10bfloat16_tEfNS_4arch4Sm80ELb1ELb0ELb0ELb1ELb0ELb0ELb1ELb0EEENS1_21CollectiveEpilogueFwdINS6_IJS8_SA_S9_EEENS6_IJNS7_ILi1EEESI_SI_EEESC_SE_Li256ELb1ELb1ELb0ELb0EEENS1_19SingleTileSchedulerILb1ELb0ELb1ELi128EEEEEEEEEvNT_6ParamsE --------------------------
	.section	.nv.constant0._ZN7cutlass13device_kernelIN5flash19enable_sm80_to_sm89INS1_16FlashAttnFwdSm80INS1_25CollectiveMainloopFwdSm80ILi8ELi2ELb1EN4cute5tupleIJNS5_1CILi128EEENS7_ILi96EEENS7_ILi192EEEEEELi192ENS_10bfloat16_tEfNS_4arch4Sm80ELb1ELb0ELb0ELb1ELb0ELb0ELb1ELb0EEENS1_21CollectiveEpilogueFwdINS6_IJS8_SA_S9_EEENS6_IJNS7_ILi1EEESI_SI_EEESC_SE_Li256ELb1ELb1ELb0ELb0EEENS1_19SingleTileSchedulerILb1ELb0ELb1ELi128EEEEEEEEEvNT_6ParamsE,"a",@progbits
	.sectionflags	@""
	.align	4
.nv.constant0._ZN7cutlass13device_kernelIN5flash19enable_sm80_to_sm89INS1_16FlashAttnFwdSm80INS1_25CollectiveMainloopFwdSm80ILi8ELi2ELb1EN4cute5tupleIJNS5_1CILi128EEENS7_ILi96EEENS7_ILi192EEEEEELi192ENS_10bfloat16_tEfNS_4arch4Sm80ELb1ELb0ELb0ELb1ELb0ELb0ELb1ELb0EEENS1_21CollectiveEpilogueFwdINS6_IJS8_SA_S9_EEENS6_IJNS7_ILi1EEESI_SI_EEESC_SE_Li256ELb1ELb1ELb0ELb0EEENS1_19SingleTileSchedulerILb1ELb0ELb1ELi128EEEEEEEEEvNT_6ParamsE:
	.zero		1944


//--------------------- .nv.constant0._ZN7cutlass13device_kernelIN5flash19enable_sm80_to_sm89INS1_16FlashAttnFwdSm80INS1_25CollectiveMainloopFwdSm80ILi8ELi2ELb0EN4cute5tupleIJNS5_1CILi128EEENS7_ILi64EEENS7_ILi192EEEEEELi192ENS_10bfloat16_tEfNS_4arch4Sm80ELb1ELb0ELb0ELb1ELb0ELb1ELb1ELb0EEENS1_21CollectiveEpilogueFwdINS6_IJS8_SA_S9_EEENS6_IJNS7_ILi1EEESI_SI_EEESC_SE_Li256ELb1ELb1ELb0ELb0EEENS1_19SingleTileSchedulerILb1ELb0ELb1ELi128EEEEEEEEEvNT_6ParamsE --------------------------
	.section	.nv.constant0._ZN7cutlass13device_kernelIN5flash19enable_sm80_to_sm89INS1_16FlashAttnFwdSm80INS1_25CollectiveMainloopFwdSm80ILi8ELi2ELb0EN4cute5tupleIJNS5_1CILi128EEENS7_ILi64EEENS7_ILi192EEEEEELi192ENS_10bfloat16_tEfNS_4arch4Sm80ELb1ELb0ELb0ELb1ELb0ELb1ELb1ELb0EEENS1_21CollectiveEpilogueFwdINS6_IJS8_SA_S9_EEENS6_IJNS7_ILi1EEESI_SI_EEESC_SE_Li256ELb1ELb1ELb0ELb0EEENS1_19SingleTileSchedulerILb1ELb0ELb1ELi128EEEEEEEEEvNT_6ParamsE,"a",@progbits
	.sectionflags	@""
	.align	4
.nv.constant0._ZN7cutlass13device_kernelIN5flash19enable_sm80_to_sm89INS1_16FlashAttnFwdSm80INS1_25CollectiveMainloopFwdSm80ILi8ELi2ELb0EN4cute5tupleIJNS5_1CILi128EEENS7_ILi64EEENS7_ILi192EEEEEELi192ENS_10bfloat16_tEfNS_4arch4Sm80ELb1ELb0ELb0ELb1ELb0ELb1ELb1ELb0EEENS1_21CollectiveEpilogueFwdINS6_IJS8_SA_S9_EEENS6_IJNS7_ILi1EEESI_SI_EEESC_SE_Li256ELb1ELb1ELb0ELb0EEENS1_19SingleTileSchedulerILb1ELb0ELb1ELi128EEEEEEEEEvNT_6ParamsE:
	.zero		1944


//--------------------- SYMBOLS --------------------------

	.type		.nv.reservedSmem.offset0,@object
	.size		.nv.reservedSmem.offset0,0x4
